//
// Generated by NVIDIA NVVM Compiler
//
// Compiler Build ID: CL-36424714
// Cuda compilation tools, release 13.0, V13.0.88
// Based on NVVM 20.0.0
//

.version 9.0
.target sm_100
.address_size 64

	// .globl	_Z15histogramKernelPjiPiii
// _ZZN3cub18CUB_300001_SM_10006detail10radix_sort31DeviceRadixSortSingleTileKernelINS1_5radix10policy_hubIjNS0_8NullTypeEyE10Policy1000ELNS0_9SortOrderE0EjS6_yNS1_21identity_decomposer_tEEEvPKT1_PSB_PKT2_PSF_T3_iiT4_E12temp_storage has been demoted
// _ZZN3cub18CUB_300001_SM_10006detail10radix_sort30DeviceRadixSortHistogramKernelINS1_5radix10policy_hubIjNS0_8NullTypeEyE10Policy1000ELNS0_9SortOrderE0EjyNS1_21identity_decomposer_tEEEvPT2_PKT1_SB_iiT3_E12temp_storage has been demoted
// _ZZN3cub18CUB_300001_SM_10006detail10radix_sort33DeviceRadixSortExclusiveSumKernelINS1_5radix10policy_hubIjNS0_8NullTypeEyE10Policy1000EyEEvPT0_E12temp_storage has been demoted
// _ZZN3cub18CUB_300001_SM_10006detail10radix_sort29DeviceRadixSortOnesweepKernelINS1_5radix10policy_hubIjNS0_8NullTypeEyE10Policy1000ELNS0_9SortOrderE0EjS6_yiiNS1_21identity_decomposer_tEEEvPT5_SC_PT3_PKSD_PT1_PKSH_PT2_PKSL_T4_iiT6_E1s has been demoted
.global .align 1 .b8 _ZN34_INTERNAL_7c99135a_4_k_cu_7972f7834cuda3std3__45__cpo5beginE[1];
.global .align 1 .b8 _ZN34_INTERNAL_7c99135a_4_k_cu_7972f7834cuda3std3__45__cpo3endE[1];
.global .align 1 .b8 _ZN34_INTERNAL_7c99135a_4_k_cu_7972f7834cuda3std3__45__cpo6cbeginE[1];
.global .align 1 .b8 _ZN34_INTERNAL_7c99135a_4_k_cu_7972f7834cuda3std3__45__cpo4cendE[1];
.global .align 1 .b8 _ZN34_INTERNAL_7c99135a_4_k_cu_7972f7834cuda3std3__45__cpo6rbeginE[1];
.global .align 1 .b8 _ZN34_INTERNAL_7c99135a_4_k_cu_7972f7834cuda3std3__45__cpo4rendE[1];
.global .align 1 .b8 _ZN34_INTERNAL_7c99135a_4_k_cu_7972f7834cuda3std3__45__cpo7crbeginE[1];
.global .align 1 .b8 _ZN34_INTERNAL_7c99135a_4_k_cu_7972f7834cuda3std3__45__cpo5crendE[1];
.global .align 1 .b8 _ZN34_INTERNAL_7c99135a_4_k_cu_7972f7834cuda3std3__436_GLOBAL__N__7c99135a_4_k_cu_7972f7836ignoreE[1];
.global .align 1 .b8 _ZN34_INTERNAL_7c99135a_4_k_cu_7972f7834cuda3std3__419piecewise_constructE[1];
.global .align 1 .b8 _ZN34_INTERNAL_7c99135a_4_k_cu_7972f7834cuda3std3__48in_placeE[1];
.global .align 1 .b8 _ZN34_INTERNAL_7c99135a_4_k_cu_7972f7834cuda3std3__420unreachable_sentinelE[1];
.global .align 1 .b8 _ZN34_INTERNAL_7c99135a_4_k_cu_7972f7834cuda3std3__47nulloptE[1];
.global .align 1 .b8 _ZN34_INTERNAL_7c99135a_4_k_cu_7972f7834cuda3std3__48unexpectE[1];
.global .align 1 .b8 _ZN34_INTERNAL_7c99135a_4_k_cu_7972f7834cuda3std6ranges3__45__cpo4swapE[1];
.global .align 1 .b8 _ZN34_INTERNAL_7c99135a_4_k_cu_7972f7834cuda3std6ranges3__45__cpo9iter_moveE[1];
.global .align 1 .b8 _ZN34_INTERNAL_7c99135a_4_k_cu_7972f7834cuda3std6ranges3__45__cpo5beginE[1];
.global .align 1 .b8 _ZN34_INTERNAL_7c99135a_4_k_cu_7972f7834cuda3std6ranges3__45__cpo3endE[1];
.global .align 1 .b8 _ZN34_INTERNAL_7c99135a_4_k_cu_7972f7834cuda3std6ranges3__45__cpo6cbeginE[1];
.global .align 1 .b8 _ZN34_INTERNAL_7c99135a_4_k_cu_7972f7834cuda3std6ranges3__45__cpo4cendE[1];
.global .align 1 .b8 _ZN34_INTERNAL_7c99135a_4_k_cu_7972f7834cuda3std6ranges3__45__cpo7advanceE[1];
.global .align 1 .b8 _ZN34_INTERNAL_7c99135a_4_k_cu_7972f7834cuda3std6ranges3__45__cpo9iter_swapE[1];
.global .align 1 .b8 _ZN34_INTERNAL_7c99135a_4_k_cu_7972f7834cuda3std6ranges3__45__cpo4nextE[1];
.global .align 1 .b8 _ZN34_INTERNAL_7c99135a_4_k_cu_7972f7834cuda3std6ranges3__45__cpo4prevE[1];
.global .align 1 .b8 _ZN34_INTERNAL_7c99135a_4_k_cu_7972f7834cuda3std6ranges3__45__cpo4dataE[1];
.global .align 1 .b8 _ZN34_INTERNAL_7c99135a_4_k_cu_7972f7834cuda3std6ranges3__45__cpo5cdataE[1];
.global .align 1 .b8 _ZN34_INTERNAL_7c99135a_4_k_cu_7972f7834cuda3std6ranges3__45__cpo4sizeE[1];
.global .align 1 .b8 _ZN34_INTERNAL_7c99135a_4_k_cu_7972f7834cuda3std6ranges3__45__cpo5ssizeE[1];
.global .align 1 .b8 _ZN34_INTERNAL_7c99135a_4_k_cu_7972f7834cuda3std6ranges3__45__cpo8distanceE[1];
.global .align 1 .b8 _ZN34_INTERNAL_7c99135a_4_k_cu_7972f7836thrust24THRUST_300001_SM_1000_NS6system6detail10sequential3seqE[1];
.global .align 1 .b8 _ZN34_INTERNAL_7c99135a_4_k_cu_7972f7836thrust24THRUST_300001_SM_1000_NS6system3cpp3parE[1];
.global .align 1 .b8 _ZN34_INTERNAL_7c99135a_4_k_cu_7972f7836thrust24THRUST_300001_SM_1000_NS8cuda_cub3parE[1];
.global .align 1 .b8 _ZN34_INTERNAL_7c99135a_4_k_cu_7972f7836thrust24THRUST_300001_SM_1000_NS8cuda_cub10par_nosyncE[1];
.global .align 1 .b8 _ZN34_INTERNAL_7c99135a_4_k_cu_7972f7836thrust24THRUST_300001_SM_1000_NS12placeholders2_1E[1];
.global .align 1 .b8 _ZN34_INTERNAL_7c99135a_4_k_cu_7972f7836thrust24THRUST_300001_SM_1000_NS12placeholders2_2E[1];
.global .align 1 .b8 _ZN34_INTERNAL_7c99135a_4_k_cu_7972f7836thrust24THRUST_300001_SM_1000_NS12placeholders2_3E[1];
.global .align 1 .b8 _ZN34_INTERNAL_7c99135a_4_k_cu_7972f7836thrust24THRUST_300001_SM_1000_NS12placeholders2_4E[1];
.global .align 1 .b8 _ZN34_INTERNAL_7c99135a_4_k_cu_7972f7836thrust24THRUST_300001_SM_1000_NS12placeholders2_5E[1];
.global .align 1 .b8 _ZN34_INTERNAL_7c99135a_4_k_cu_7972f7836thrust24THRUST_300001_SM_1000_NS12placeholders2_6E[1];
.global .align 1 .b8 _ZN34_INTERNAL_7c99135a_4_k_cu_7972f7836thrust24THRUST_300001_SM_1000_NS12placeholders2_7E[1];
.global .align 1 .b8 _ZN34_INTERNAL_7c99135a_4_k_cu_7972f7836thrust24THRUST_300001_SM_1000_NS12placeholders2_8E[1];
.global .align 1 .b8 _ZN34_INTERNAL_7c99135a_4_k_cu_7972f7836thrust24THRUST_300001_SM_1000_NS12placeholders2_9E[1];
.global .align 1 .b8 _ZN34_INTERNAL_7c99135a_4_k_cu_7972f7836thrust24THRUST_300001_SM_1000_NS12placeholders3_10E[1];
.global .align 1 .b8 _ZN34_INTERNAL_7c99135a_4_k_cu_7972f7836thrust24THRUST_300001_SM_1000_NS3seqE[1];
.global .align 1 .b8 _ZN34_INTERNAL_7c99135a_4_k_cu_7972f7836thrust24THRUST_300001_SM_1000_NS6deviceE[1];
.extern .shared .align 16 .b8 s_in[];
.extern .shared .align 16 .b8 temp[];
.extern .shared .align 16 .b8 tp[];

.visible .entry _Z15histogramKernelPjiPiii(
	.param .u64 .ptr .align 1 _Z15histogramKernelPjiPiii_param_0,
	.param .u32 _Z15histogramKernelPjiPiii_param_1,
	.param .u64 .ptr .align 1 _Z15histogramKernelPjiPiii_param_2,
	.param .u32 _Z15histogramKernelPjiPiii_param_3,
	.param .u32 _Z15histogramKernelPjiPiii_param_4
)
{
	.reg .pred 	%p<6>;
	.reg .b32 	%r<34>;
	.reg .b64 	%rd<9>;

	ld.param.u64 	%rd2, [_Z15histogramKernelPjiPiii_param_0];
	ld.param.u32 	%r11, [_Z15histogramKernelPjiPiii_param_1];
	ld.param.u64 	%rd3, [_Z15histogramKernelPjiPiii_param_2];
	ld.param.u32 	%r13, [_Z15histogramKernelPjiPiii_param_3];
	ld.param.u32 	%r12, [_Z15histogramKernelPjiPiii_param_4];
	mov.b32 	%r14, 1;
	shl.b32 	%r1, %r14, %r13;
	mov.u32 	%r2, %ctaid.x;
	mov.u32 	%r3, %ntid.x;
	mov.u32 	%r33, %tid.x;
	mad.lo.s32 	%r5, %r2, %r3, %r33;
	setp.ge.s32 	%p1, %r33, %r1;
	@%p1 bra 	$L__BB0_3;
	mov.u32 	%r32, %r33;
$L__BB0_2:
	shl.b32 	%r15, %r32, 2;
	mov.u32 	%r16, s_in;
	add.s32 	%r17, %r16, %r15;
	mov.b32 	%r18, 0;
	st.shared.u32 	[%r17], %r18;
	add.s32 	%r32, %r32, %r3;
	setp.lt.s32 	%p2, %r32, %r1;
	@%p2 bra 	$L__BB0_2;
$L__BB0_3:
	bar.sync 	0;
	setp.ge.s32 	%p3, %r5, %r11;
	@%p3 bra 	$L__BB0_5;
	cvta.to.global.u64 	%rd4, %rd2;
	mul.wide.s32 	%rd5, %r5, 4;
	add.s64 	%rd6, %rd4, %rd5;
	ld.global.u32 	%r19, [%rd6];
	shr.u32 	%r20, %r19, %r12;
	add.s32 	%r21, %r1, -1;
	and.b32  	%r22, %r20, %r21;
	shl.b32 	%r23, %r22, 2;
	mov.u32 	%r24, s_in;
	add.s32 	%r25, %r24, %r23;
	atom.shared.add.u32 	%r26, [%r25], 1;
$L__BB0_5:
	setp.ge.s32 	%p4, %r33, %r1;
	bar.sync 	0;
	@%p4 bra 	$L__BB0_8;
	mov.u32 	%r8, %nctaid.x;
	cvta.to.global.u64 	%rd1, %rd3;
	mov.u32 	%r28, s_in;
$L__BB0_7:
	shl.b32 	%r27, %r33, 2;
	add.s32 	%r29, %r28, %r27;
	ld.shared.u32 	%r30, [%r29];
	mad.lo.s32 	%r31, %r33, %r8, %r2;
	mul.wide.u32 	%rd7, %r31, 4;
	add.s64 	%rd8, %rd1, %rd7;
	st.global.u32 	[%rd8], %r30;
	add.s32 	%r33, %r33, %r3;
	setp.lt.s32 	%p5, %r33, %r1;
	@%p5 bra 	$L__BB0_7;
$L__BB0_8:
	ret;

}
	// .globl	_Z13scanBlkKernelPiiS_S_
.visible .entry _Z13scanBlkKernelPiiS_S_(
	.param .u64 .ptr .align 1 _Z13scanBlkKernelPiiS_S__param_0,
	.param .u32 _Z13scanBlkKernelPiiS_S__param_1,
	.param .u64 .ptr .align 1 _Z13scanBlkKernelPiiS_S__param_2,
	.param .u64 .ptr .align 1 _Z13scanBlkKernelPiiS_S__param_3
)
{
	.reg .pred 	%p<10>;
	.reg .b32 	%r<32>;
	.reg .b64 	%rd<13>;

	ld.param.u64 	%rd5, [_Z13scanBlkKernelPiiS_S__param_0];
	ld.param.u32 	%r10, [_Z13scanBlkKernelPiiS_S__param_1];
	ld.param.u64 	%rd3, [_Z13scanBlkKernelPiiS_S__param_2];
	ld.param.u64 	%rd4, [_Z13scanBlkKernelPiiS_S__param_3];
	cvta.to.global.u64 	%rd6, %rd5;
	mov.u32 	%r1, %ntid.x;
	mov.u32 	%r2, %ctaid.x;
	mov.u32 	%r3, %tid.x;
	mad.lo.s32 	%r4, %r1, %r2, %r3;
	setp.eq.s32 	%p1, %r3, 0;
	mul.wide.s32 	%rd7, %r4, 4;
	add.s64 	%rd1, %rd6, %rd7;
	mov.b32 	%r30, 0;
	@%p1 bra 	$L__BB1_2;
	ld.global.u32 	%r30, [%rd1+-4];
$L__BB1_2:
	shl.b32 	%r12, %r3, 2;
	mov.u32 	%r13, temp;
	add.s32 	%r7, %r13, %r12;
	st.shared.u32 	[%r7], %r30;
	bar.sync 	0;
	setp.ge.s32 	%p2, %r4, %r10;
	@%p2 bra 	$L__BB1_11;
	ld.shared.u32 	%r14, [%r7];
	cvta.to.global.u64 	%rd8, %rd3;
	add.s64 	%rd2, %rd8, %rd7;
	st.global.u32 	[%rd2], %r14;
	bar.sync 	0;
	setp.lt.u32 	%p3, %r1, 2;
	@%p3 bra 	$L__BB1_8;
	mov.b32 	%r31, 1;
$L__BB1_5:
	setp.lt.u32 	%p4, %r3, %r31;
	@%p4 bra 	$L__BB1_7;
	sub.s32 	%r16, %r3, %r31;
	shl.b32 	%r17, %r16, 2;
	add.s32 	%r19, %r13, %r17;
	ld.shared.u32 	%r20, [%r19];
	ld.global.u32 	%r21, [%rd2];
	add.s32 	%r22, %r21, %r20;
	st.global.u32 	[%rd2], %r22;
$L__BB1_7:
	bar.sync 	0;
	ld.global.u32 	%r23, [%rd2];
	st.shared.u32 	[%r7], %r23;
	bar.sync 	0;
	shl.b32 	%r31, %r31, 1;
	setp.lt.u32 	%p5, %r31, %r1;
	@%p5 bra 	$L__BB1_5;
$L__BB1_8:
	setp.eq.s64 	%p6, %rd4, 0;
	@%p6 bra 	$L__BB1_11;
	add.s32 	%r24, %r10, -1;
	setp.ne.s32 	%p7, %r4, %r24;
	add.s32 	%r25, %r1, -1;
	setp.ne.s32 	%p8, %r3, %r25;
	and.pred  	%p9, %p7, %p8;
	@%p9 bra 	$L__BB1_11;
	ld.global.u32 	%r27, [%rd2];
	ld.global.u32 	%r28, [%rd1];
	add.s32 	%r29, %r28, %r27;
	cvta.to.global.u64 	%rd10, %rd4;
	mul.wide.u32 	%rd11, %r2, 4;
	add.s64 	%rd12, %rd10, %rd11;
	st.global.u32 	[%rd12], %r29;
$L__BB1_11:
	ret;

}
	// .globl	_Z12addBlkKernelPiiS_
.visible .entry _Z12addBlkKernelPiiS_(
	.param .u64 .ptr .align 1 _Z12addBlkKernelPiiS__param_0,
	.param .u32 _Z12addBlkKernelPiiS__param_1,
	.param .u64 .ptr .align 1 _Z12addBlkKernelPiiS__param_2
)
{
	.reg .pred 	%p<4>;
	.reg .b32 	%r<10>;
	.reg .b64 	%rd<9>;

	ld.param.u64 	%rd1, [_Z12addBlkKernelPiiS__param_0];
	ld.param.u32 	%r3, [_Z12addBlkKernelPiiS__param_1];
	ld.param.u64 	%rd2, [_Z12addBlkKernelPiiS__param_2];
	mov.u32 	%r1, %ctaid.x;
	mov.u32 	%r4, %ntid.x;
	mov.u32 	%r5, %tid.x;
	mad.lo.s32 	%r2, %r1, %r4, %r5;
	setp.eq.s32 	%p1, %r1, 0;
	setp.ge.s32 	%p2, %r2, %r3;
	or.pred  	%p3, %p1, %p2;
	@%p3 bra 	$L__BB2_2;
	cvta.to.global.u64 	%rd3, %rd1;
	cvta.to.global.u64 	%rd4, %rd2;
	mul.wide.s32 	%rd5, %r2, 4;
	add.s64 	%rd6, %rd3, %rd5;
	ld.global.u32 	%r6, [%rd6];
	add.s32 	%r7, %r1, -1;
	mul.wide.u32 	%rd7, %r7, 4;
	add.s64 	%rd8, %rd4, %rd7;
	ld.global.u32 	%r8, [%rd8];
	add.s32 	%r9, %r8, %r6;
	st.global.u32 	[%rd6], %r9;
$L__BB2_2:
	ret;

}
	// .globl	_Z15transposeKernelPiiiS_
.visible .entry _Z15transposeKernelPiiiS_(
	.param .u64 .ptr .align 1 _Z15transposeKernelPiiiS__param_0,
	.param .u32 _Z15transposeKernelPiiiS__param_1,
	.param .u32 _Z15transposeKernelPiiiS__param_2,
	.param .u64 .ptr .align 1 _Z15transposeKernelPiiiS__param_3
)
{
	.reg .pred 	%p<2>;
	.reg .b32 	%r<13>;
	.reg .b64 	%rd<9>;

	ld.param.u64 	%rd1, [_Z15transposeKernelPiiiS__param_0];
	ld.param.u32 	%r2, [_Z15transposeKernelPiiiS__param_1];
	ld.param.u32 	%r3, [_Z15transposeKernelPiiiS__param_2];
	ld.param.u64 	%rd2, [_Z15transposeKernelPiiiS__param_3];
	mov.u32 	%r4, %ntid.x;
	mov.u32 	%r5, %ctaid.x;
	mov.u32 	%r6, %tid.x;
	mad.lo.s32 	%r1, %r4, %r5, %r6;
	setp.ge.s32 	%p1, %r1, %r2;
	@%p1 bra 	$L__BB3_2;
	cvta.to.global.u64 	%rd3, %rd1;
	cvta.to.global.u64 	%rd4, %rd2;
	div.s32 	%r7, %r1, %r3;
	mul.lo.s32 	%r8, %r7, %r3;
	sub.s32 	%r9, %r1, %r8;
	mul.wide.s32 	%rd5, %r1, 4;
	add.s64 	%rd6, %rd3, %rd5;
	ld.global.u32 	%r10, [%rd6];
	div.s32 	%r11, %r2, %r3;
	mad.lo.s32 	%r12, %r11, %r9, %r7;
	mul.wide.s32 	%rd7, %r12, 4;
	add.s64 	%rd8, %rd4, %rd7;
	st.global.u32 	[%rd8], %r10;
$L__BB3_2:
	ret;

}
	// .globl	_Z13scatterKernelPjiS_Piii
.visible .entry _Z13scatterKernelPjiS_Piii(
	.param .u64 .ptr .align 1 _Z13scatterKernelPjiS_Piii_param_0,
	.param .u32 _Z13scatterKernelPjiS_Piii_param_1,
	.param .u64 .ptr .align 1 _Z13scatterKernelPjiS_Piii_param_2,
	.param .u64 .ptr .align 1 _Z13scatterKernelPjiS_Piii_param_3,
	.param .u32 _Z13scatterKernelPjiS_Piii_param_4,
	.param .u32 _Z13scatterKernelPjiS_Piii_param_5
)
{
	.reg .pred 	%p<23>;
	.reg .b32 	%r<130>;
	.reg .b64 	%rd<13>;

	ld.param.u64 	%rd2, [_Z13scatterKernelPjiS_Piii_param_0];
	ld.param.u32 	%r39, [_Z13scatterKernelPjiS_Piii_param_1];
	ld.param.u64 	%rd3, [_Z13scatterKernelPjiS_Piii_param_2];
	ld.param.u64 	%rd4, [_Z13scatterKernelPjiS_Piii_param_3];
	ld.param.u32 	%r36, [_Z13scatterKernelPjiS_Piii_param_4];
	ld.param.u32 	%r37, [_Z13scatterKernelPjiS_Piii_param_5];
	mov.b32 	%r40, 1;
	shl.b32 	%r1, %r40, %r36;
	mov.u32 	%r2, %ntid.x;
	mov.u32 	%r3, %ctaid.x;
	mov.u32 	%r41, %nctaid.x;
	add.s32 	%r42, %r41, -1;
	setp.eq.s32 	%p2, %r3, %r42;
	mul.lo.s32 	%r43, %r3, %r2;
	sub.s32 	%r44, %r39, %r43;
	selp.b32 	%r4, %r44, %r2, %p2;
	mov.u32 	%r5, %tid.x;
	add.s32 	%r6, %r43, %r5;
	setp.ge.s32 	%p3, %r6, %r39;
	mov.b32 	%r123, 0;
	@%p3 bra 	$L__BB4_2;
	cvta.to.global.u64 	%rd5, %rd2;
	mul.wide.s32 	%rd6, %r6, 4;
	add.s64 	%rd7, %rd5, %rd6;
	ld.global.u32 	%r123, [%rd7];
$L__BB4_2:
	shl.b32 	%r45, %r5, 2;
	mov.u32 	%r46, tp;
	add.s32 	%r9, %r46, %r45;
	st.shared.u32 	[%r9], %r123;
	shl.b32 	%r10, %r2, 1;
	setp.eq.s32 	%p4, %r36, 31;
	@%p4 bra 	$L__BB4_7;
	shl.b32 	%r11, %r3, %r36;
	cvta.to.global.u64 	%rd1, %rd4;
	mov.b32 	%r124, 0;
$L__BB4_4:
	add.s32 	%r13, %r124, %r5;
	setp.ge.u32 	%p5, %r13, %r1;
	@%p5 bra 	$L__BB4_6;
	add.s32 	%r48, %r13, %r11;
	mul.wide.u32 	%rd8, %r48, 4;
	add.s64 	%rd9, %rd1, %rd8;
	ld.global.u32 	%r49, [%rd9];
	add.s32 	%r50, %r1, %r10;
	add.s32 	%r51, %r13, %r50;
	shl.b32 	%r52, %r51, 2;
	add.s32 	%r54, %r46, %r52;
	st.shared.u32 	[%r54+4], %r49;
$L__BB4_6:
	add.s32 	%r124, %r124, %r2;
	setp.lt.s32 	%p6, %r124, %r1;
	@%p6 bra 	$L__BB4_4;
$L__BB4_7:
	bar.sync 	0;
	setp.lt.s32 	%p7, %r36, 1;
	shl.b32 	%r55, %r2, 2;
	add.s32 	%r15, %r9, %r55;
	@%p7 bra 	$L__BB4_25;
	add.s32 	%r16, %r1, -1;
	add.s32 	%r17, %r46, %r55;
	shl.b32 	%r60, %r4, 2;
	add.s32 	%r18, %r17, %r60;
	add.s32 	%r19, %r2, %r5;
	mov.b32 	%r126, 0;
$L__BB4_9:
	setp.ge.u32 	%p8, %r5, %r4;
	@%p8 bra 	$L__BB4_11;
	ld.shared.u32 	%r61, [%r9];
	shr.u32 	%r62, %r61, %r37;
	and.b32  	%r63, %r62, %r16;
	shr.u32 	%r64, %r63, %r126;
	and.b32  	%r65, %r64, 1;
	st.shared.u32 	[%r15+4], %r65;
$L__BB4_11:
	setp.lt.s32 	%p9, %r4, 2;
	mov.b32 	%r66, 0;
	st.shared.u32 	[%r17], %r66;
	bar.sync 	0;
	@%p9 bra 	$L__BB4_18;
	mov.b32 	%r127, 1;
$L__BB4_13:
	setp.lt.u32 	%p10, %r5, %r4;
	setp.ge.u32 	%p11, %r5, %r127;
	and.pred  	%p1, %p10, %p11;
	mov.b32 	%r128, 0;
	not.pred 	%p12, %p1;
	@%p12 bra 	$L__BB4_15;
	sub.s32 	%r69, %r19, %r127;
	shl.b32 	%r70, %r69, 2;
	add.s32 	%r72, %r46, %r70;
	ld.shared.u32 	%r128, [%r72];
$L__BB4_15:
	bar.sync 	0;
	@%p12 bra 	$L__BB4_17;
	ld.shared.u32 	%r73, [%r15];
	add.s32 	%r74, %r73, %r128;
	st.shared.u32 	[%r15], %r74;
$L__BB4_17:
	bar.sync 	0;
	shl.b32 	%r127, %r127, 1;
	setp.lt.s32 	%p14, %r127, %r4;
	@%p14 bra 	$L__BB4_13;
$L__BB4_18:
	setp.ge.u32 	%p15, %r5, %r4;
	ld.shared.u32 	%r26, [%r18+-4];
	ld.shared.u32 	%r27, [%r18];
	@%p15 bra 	$L__BB4_20;
	ld.shared.u32 	%r129, [%r9];
$L__BB4_20:
	setp.ge.u32 	%p16, %r5, %r4;
	bar.sync 	0;
	@%p16 bra 	$L__BB4_24;
	shr.u32 	%r75, %r129, %r37;
	mov.b32 	%r76, 1;
	shl.b32 	%r77, %r76, %r126;
	and.b32  	%r78, %r77, %r75;
	and.b32  	%r79, %r78, %r16;
	setp.ne.s32 	%p17, %r79, 0;
	@%p17 bra 	$L__BB4_23;
	ld.shared.u32 	%r87, [%r15];
	sub.s32 	%r88, %r5, %r87;
	shl.b32 	%r89, %r88, 2;
	add.s32 	%r91, %r46, %r89;
	st.shared.u32 	[%r91], %r129;
	bra.uni 	$L__BB4_24;
$L__BB4_23:
	ld.shared.u32 	%r80, [%r15];
	add.s32 	%r81, %r26, %r27;
	sub.s32 	%r82, %r4, %r81;
	add.s32 	%r83, %r82, %r80;
	shl.b32 	%r84, %r83, 2;
	add.s32 	%r86, %r46, %r84;
	st.shared.u32 	[%r86], %r129;
$L__BB4_24:
	bar.sync 	0;
	add.s32 	%r126, %r126, 1;
	setp.ne.s32 	%p18, %r126, %r36;
	@%p18 bra 	$L__BB4_9;
$L__BB4_25:
	setp.ne.s32 	%p19, %r5, 0;
	@%p19 bra 	$L__BB4_27;
	ld.shared.u32 	%r103, [tp];
	shr.u32 	%r104, %r103, %r37;
	add.s32 	%r105, %r1, -1;
	and.b32  	%r106, %r104, %r105;
	add.s32 	%r107, %r106, %r10;
	shl.b32 	%r108, %r107, 2;
	add.s32 	%r109, %r46, %r108;
	mov.b32 	%r110, 0;
	st.shared.u32 	[%r109+4], %r110;
	bra.uni 	$L__BB4_30;
$L__BB4_27:
	setp.ge.u32 	%p20, %r5, %r4;
	@%p20 bra 	$L__BB4_30;
	ld.shared.u32 	%r31, [%r9];
	add.s32 	%r32, %r1, -1;
	ld.shared.u32 	%r92, [%r9+-4];
	xor.b32  	%r93, %r92, %r31;
	shr.u32 	%r94, %r93, %r37;
	and.b32  	%r95, %r94, %r32;
	setp.eq.s32 	%p21, %r95, 0;
	@%p21 bra 	$L__BB4_30;
	shr.u32 	%r96, %r31, %r37;
	and.b32  	%r97, %r96, %r32;
	add.s32 	%r98, %r97, %r10;
	shl.b32 	%r99, %r98, 2;
	add.s32 	%r101, %r46, %r99;
	st.shared.u32 	[%r101+4], %r5;
$L__BB4_30:
	bar.sync 	0;
	ld.shared.u32 	%r33, [%r9];
	shr.u32 	%r111, %r33, %r37;
	add.s32 	%r112, %r1, -1;
	and.b32  	%r113, %r111, %r112;
	add.s32 	%r114, %r113, %r10;
	shl.b32 	%r115, %r114, 2;
	add.s32 	%r34, %r46, %r115;
	ld.shared.u32 	%r117, [%r34+4];
	sub.s32 	%r35, %r5, %r117;
	st.shared.u32 	[%r15], %r35;
	setp.ge.u32 	%p22, %r5, %r4;
	@%p22 bra 	$L__BB4_32;
	mov.b32 	%r118, 4;
	shl.b32 	%r119, %r118, %r36;
	add.s32 	%r120, %r34, %r119;
	ld.shared.u32 	%r121, [%r120+4];
	add.s32 	%r122, %r35, %r121;
	cvta.to.global.u64 	%rd10, %rd3;
	mul.wide.s32 	%rd11, %r122, 4;
	add.s64 	%rd12, %rd10, %rd11;
	st.global.u32 	[%rd12], %r33;
$L__BB4_32:
	ret;

}
	// .globl	_ZN3cub18CUB_300001_SM_10006detail11EmptyKernelIvEEvv
.visible .entry _ZN3cub18CUB_300001_SM_10006detail11EmptyKernelIvEEvv()
{


	ret;

}
	// .globl	_ZN3cub18CUB_300001_SM_10006detail10radix_sort31DeviceRadixSortSingleTileKernelINS1_5radix10policy_hubIjNS0_8NullTypeEyE10Policy1000ELNS0_9SortOrderE0EjS6_yNS1_21identity_decomposer_tEEEvPKT1_PSB_PKT2_PSF_T3_iiT4_
.visible .entry _ZN3cub18CUB_300001_SM_10006detail10radix_sort31DeviceRadixSortSingleTileKernelINS1_5radix10policy_hubIjNS0_8NullTypeEyE10Policy1000ELNS0_9SortOrderE0EjS6_yNS1_21identity_decomposer_tEEEvPKT1_PSB_PKT2_PSF_T3_iiT4_(
	.param .u64 .ptr .align 1 _ZN3cub18CUB_300001_SM_10006detail10radix_sort31DeviceRadixSortSingleTileKernelINS1_5radix10policy_hubIjNS0_8NullTypeEyE10Policy1000ELNS0_9SortOrderE0EjS6_yNS1_21identity_decomposer_tEEEvPKT1_PSB_PKT2_PSF_T3_iiT4__param_0,
	.param .u64 .ptr .align 1 _ZN3cub18CUB_300001_SM_10006detail10radix_sort31DeviceRadixSortSingleTileKernelINS1_5radix10policy_hubIjNS0_8NullTypeEyE10Policy1000ELNS0_9SortOrderE0EjS6_yNS1_21identity_decomposer_tEEEvPKT1_PSB_PKT2_PSF_T3_iiT4__param_1,
	.param .u64 .ptr .align 1 _ZN3cub18CUB_300001_SM_10006detail10radix_sort31DeviceRadixSortSingleTileKernelINS1_5radix10policy_hubIjNS0_8NullTypeEyE10Policy1000ELNS0_9SortOrderE0EjS6_yNS1_21identity_decomposer_tEEEvPKT1_PSB_PKT2_PSF_T3_iiT4__param_2,
	.param .u64 .ptr .align 1 _ZN3cub18CUB_300001_SM_10006detail10radix_sort31DeviceRadixSortSingleTileKernelINS1_5radix10policy_hubIjNS0_8NullTypeEyE10Policy1000ELNS0_9SortOrderE0EjS6_yNS1_21identity_decomposer_tEEEvPKT1_PSB_PKT2_PSF_T3_iiT4__param_3,
	.param .u64 _ZN3cub18CUB_300001_SM_10006detail10radix_sort31DeviceRadixSortSingleTileKernelINS1_5radix10policy_hubIjNS0_8NullTypeEyE10Policy1000ELNS0_9SortOrderE0EjS6_yNS1_21identity_decomposer_tEEEvPKT1_PSB_PKT2_PSF_T3_iiT4__param_4,
	.param .u32 _ZN3cub18CUB_300001_SM_10006detail10radix_sort31DeviceRadixSortSingleTileKernelINS1_5radix10policy_hubIjNS0_8NullTypeEyE10Policy1000ELNS0_9SortOrderE0EjS6_yNS1_21identity_decomposer_tEEEvPKT1_PSB_PKT2_PSF_T3_iiT4__param_5,
	.param .u32 _ZN3cub18CUB_300001_SM_10006detail10radix_sort31DeviceRadixSortSingleTileKernelINS1_5radix10policy_hubIjNS0_8NullTypeEyE10Policy1000ELNS0_9SortOrderE0EjS6_yNS1_21identity_decomposer_tEEEvPKT1_PSB_PKT2_PSF_T3_iiT4__param_6,
	.param .align 1 .b8 _ZN3cub18CUB_300001_SM_10006detail10radix_sort31DeviceRadixSortSingleTileKernelINS1_5radix10policy_hubIjNS0_8NullTypeEyE10Policy1000ELNS0_9SortOrderE0EjS6_yNS1_21identity_decomposer_tEEEvPKT1_PSB_PKT2_PSF_T3_iiT4__param_7[1]
)
.maxntid 256
.minnctapersm 1
{
	.reg .pred 	%p<52>;
	.reg .b16 	%rs<39>;
	.reg .b32 	%r<706>;
	.reg .b64 	%rd<29>;
	// demoted variable
	.shared .align 16 .b8 _ZZN3cub18CUB_300001_SM_10006detail10radix_sort31DeviceRadixSortSingleTileKernelINS1_5radix10policy_hubIjNS0_8NullTypeEyE10Policy1000ELNS0_9SortOrderE0EjS6_yNS1_21identity_decomposer_tEEEvPKT1_PSB_PKT2_PSF_T3_iiT4_E12temp_storage[33856];
	ld.param.u64 	%rd5, [_ZN3cub18CUB_300001_SM_10006detail10radix_sort31DeviceRadixSortSingleTileKernelINS1_5radix10policy_hubIjNS0_8NullTypeEyE10Policy1000ELNS0_9SortOrderE0EjS6_yNS1_21identity_decomposer_tEEEvPKT1_PSB_PKT2_PSF_T3_iiT4__param_0];
	ld.param.u64 	%rd3, [_ZN3cub18CUB_300001_SM_10006detail10radix_sort31DeviceRadixSortSingleTileKernelINS1_5radix10policy_hubIjNS0_8NullTypeEyE10Policy1000ELNS0_9SortOrderE0EjS6_yNS1_21identity_decomposer_tEEEvPKT1_PSB_PKT2_PSF_T3_iiT4__param_1];
	ld.param.u64 	%rd4, [_ZN3cub18CUB_300001_SM_10006detail10radix_sort31DeviceRadixSortSingleTileKernelINS1_5radix10policy_hubIjNS0_8NullTypeEyE10Policy1000ELNS0_9SortOrderE0EjS6_yNS1_21identity_decomposer_tEEEvPKT1_PSB_PKT2_PSF_T3_iiT4__param_4];
	ld.param.u32 	%r189, [_ZN3cub18CUB_300001_SM_10006detail10radix_sort31DeviceRadixSortSingleTileKernelINS1_5radix10policy_hubIjNS0_8NullTypeEyE10Policy1000ELNS0_9SortOrderE0EjS6_yNS1_21identity_decomposer_tEEEvPKT1_PSB_PKT2_PSF_T3_iiT4__param_5];
	ld.param.u32 	%r190, [_ZN3cub18CUB_300001_SM_10006detail10radix_sort31DeviceRadixSortSingleTileKernelINS1_5radix10policy_hubIjNS0_8NullTypeEyE10Policy1000ELNS0_9SortOrderE0EjS6_yNS1_21identity_decomposer_tEEEvPKT1_PSB_PKT2_PSF_T3_iiT4__param_6];
	cvta.to.global.u64 	%rd6, %rd5;
	cvt.u32.u64 	%r1, %rd4;
	mov.u32 	%r2, %tid.x;
	mul.lo.s32 	%r3, %r2, 19;
	setp.ge.s32 	%p1, %r3, %r1;
	mul.wide.u32 	%rd7, %r3, 4;
	add.s64 	%rd1, %rd6, %rd7;
	mov.b32 	%r703, -1;
	@%p1 bra 	$L__BB6_2;
	ld.global.u32 	%r703, [%rd1];
$L__BB6_2:
	add.s32 	%r193, %r3, 1;
	setp.ge.s32 	%p2, %r193, %r1;
	mov.b32 	%r702, -1;
	@%p2 bra 	$L__BB6_4;
	ld.global.u32 	%r702, [%rd1+4];
$L__BB6_4:
	add.s32 	%r195, %r3, 2;
	setp.ge.s32 	%p3, %r195, %r1;
	mov.b32 	%r701, -1;
	@%p3 bra 	$L__BB6_6;
	ld.global.u32 	%r701, [%rd1+8];
$L__BB6_6:
	add.s32 	%r197, %r3, 3;
	setp.ge.s32 	%p4, %r197, %r1;
	mov.b32 	%r700, -1;
	@%p4 bra 	$L__BB6_8;
	ld.global.u32 	%r700, [%rd1+12];
$L__BB6_8:
	add.s32 	%r199, %r3, 4;
	setp.ge.s32 	%p5, %r199, %r1;
	mov.b32 	%r699, -1;
	@%p5 bra 	$L__BB6_10;
	ld.global.u32 	%r699, [%rd1+16];
$L__BB6_10:
	add.s32 	%r201, %r3, 5;
	setp.ge.s32 	%p6, %r201, %r1;
	mov.b32 	%r698, -1;
	@%p6 bra 	$L__BB6_12;
	ld.global.u32 	%r698, [%rd1+20];
$L__BB6_12:
	add.s32 	%r203, %r3, 6;
	setp.ge.s32 	%p7, %r203, %r1;
	mov.b32 	%r697, -1;
	@%p7 bra 	$L__BB6_14;
	ld.global.u32 	%r697, [%rd1+24];
$L__BB6_14:
	add.s32 	%r205, %r3, 7;
	setp.ge.s32 	%p8, %r205, %r1;
	mov.b32 	%r696, -1;
	@%p8 bra 	$L__BB6_16;
	ld.global.u32 	%r696, [%rd1+28];
$L__BB6_16:
	add.s32 	%r207, %r3, 8;
	setp.ge.s32 	%p9, %r207, %r1;
	mov.b32 	%r695, -1;
	@%p9 bra 	$L__BB6_18;
	ld.global.u32 	%r695, [%rd1+32];
$L__BB6_18:
	add.s32 	%r209, %r3, 9;
	setp.ge.s32 	%p10, %r209, %r1;
	mov.b32 	%r694, -1;
	@%p10 bra 	$L__BB6_20;
	ld.global.u32 	%r694, [%rd1+36];
$L__BB6_20:
	add.s32 	%r211, %r3, 10;
	setp.ge.s32 	%p11, %r211, %r1;
	mov.b32 	%r693, -1;
	@%p11 bra 	$L__BB6_22;
	ld.global.u32 	%r693, [%rd1+40];
$L__BB6_22:
	add.s32 	%r213, %r3, 11;
	setp.ge.s32 	%p12, %r213, %r1;
	mov.b32 	%r692, -1;
	@%p12 bra 	$L__BB6_24;
	ld.global.u32 	%r692, [%rd1+44];
$L__BB6_24:
	add.s32 	%r215, %r3, 12;
	setp.ge.s32 	%p13, %r215, %r1;
	mov.b32 	%r691, -1;
	@%p13 bra 	$L__BB6_26;
	ld.global.u32 	%r691, [%rd1+48];
$L__BB6_26:
	add.s32 	%r217, %r3, 13;
	setp.ge.s32 	%p14, %r217, %r1;
	mov.b32 	%r690, -1;
	@%p14 bra 	$L__BB6_28;
	ld.global.u32 	%r690, [%rd1+52];
$L__BB6_28:
	add.s32 	%r219, %r3, 14;
	setp.ge.s32 	%p15, %r219, %r1;
	mov.b32 	%r689, -1;
	@%p15 bra 	$L__BB6_30;
	ld.global.u32 	%r689, [%rd1+56];
$L__BB6_30:
	add.s32 	%r221, %r3, 15;
	setp.ge.s32 	%p16, %r221, %r1;
	mov.b32 	%r688, -1;
	@%p16 bra 	$L__BB6_32;
	ld.global.u32 	%r688, [%rd1+60];
$L__BB6_32:
	add.s32 	%r223, %r3, 16;
	setp.ge.s32 	%p17, %r223, %r1;
	mov.b32 	%r687, -1;
	@%p17 bra 	$L__BB6_34;
	ld.global.u32 	%r687, [%rd1+64];
$L__BB6_34:
	add.s32 	%r225, %r3, 17;
	setp.ge.s32 	%p18, %r225, %r1;
	mov.b32 	%r686, -1;
	@%p18 bra 	$L__BB6_36;
	ld.global.u32 	%r686, [%rd1+68];
$L__BB6_36:
	add.s32 	%r227, %r3, 18;
	setp.ge.s32 	%p19, %r227, %r1;
	mov.b32 	%r685, -1;
	@%p19 bra 	$L__BB6_38;
	ld.global.u32 	%r685, [%rd1+72];
$L__BB6_38:
	bar.sync 	0;
	shr.u32 	%r42, %r2, 5;
	shl.b32 	%r229, %r2, 2;
	mov.u32 	%r230, _ZZN3cub18CUB_300001_SM_10006detail10radix_sort31DeviceRadixSortSingleTileKernelINS1_5radix10policy_hubIjNS0_8NullTypeEyE10Policy1000ELNS0_9SortOrderE0EjS6_yNS1_21identity_decomposer_tEEEvPKT1_PSB_PKT2_PSF_T3_iiT4_E12temp_storage;
	add.s32 	%r43, %r230, %r229;
	shl.b32 	%r231, %r2, 7;
	add.s32 	%r44, %r43, %r231;
	shl.b32 	%r232, %r42, 2;
	add.s32 	%r233, %r230, %r232;
	add.s32 	%r45, %r233, 33792;
	mad.lo.s32 	%r46, %r2, -56, %r44;
	add.s32 	%r684, %r189, 6;
	sub.s32 	%r683, %r190, %r189;
$L__BB6_39:
	add.s32 	%r293, %r684, -6;
	min.s32 	%r236, %r683, 6;
	mov.b32 	%r322, 0;
	st.shared.u32 	[%r43], %r322;
	st.shared.u32 	[%r43+1024], %r322;
	st.shared.u32 	[%r43+2048], %r322;
	st.shared.u32 	[%r43+3072], %r322;
	st.shared.u32 	[%r43+4096], %r322;
	st.shared.u32 	[%r43+5120], %r322;
	st.shared.u32 	[%r43+6144], %r322;
	st.shared.u32 	[%r43+7168], %r322;
	st.shared.u32 	[%r43+8192], %r322;
	st.shared.u32 	[%r43+9216], %r322;
	st.shared.u32 	[%r43+10240], %r322;
	st.shared.u32 	[%r43+11264], %r322;
	st.shared.u32 	[%r43+12288], %r322;
	st.shared.u32 	[%r43+13312], %r322;
	st.shared.u32 	[%r43+14336], %r322;
	st.shared.u32 	[%r43+15360], %r322;
	st.shared.u32 	[%r43+16384], %r322;
	st.shared.u32 	[%r43+17408], %r322;
	st.shared.u32 	[%r43+18432], %r322;
	st.shared.u32 	[%r43+19456], %r322;
	st.shared.u32 	[%r43+20480], %r322;
	st.shared.u32 	[%r43+21504], %r322;
	st.shared.u32 	[%r43+22528], %r322;
	st.shared.u32 	[%r43+23552], %r322;
	st.shared.u32 	[%r43+24576], %r322;
	st.shared.u32 	[%r43+25600], %r322;
	st.shared.u32 	[%r43+26624], %r322;
	st.shared.u32 	[%r43+27648], %r322;
	st.shared.u32 	[%r43+28672], %r322;
	st.shared.u32 	[%r43+29696], %r322;
	st.shared.u32 	[%r43+30720], %r322;
	st.shared.u32 	[%r43+31744], %r322;
	st.shared.u32 	[%r43+32768], %r322;
	// begin inline asm
	bmsk.clamp.b32 %r234, %r322, %r236;
	// end inline asm
	// begin inline asm
	shr.b32 %r237, %r703, %r293;
	// end inline asm
	and.b32  	%r325, %r234, %r237;
	shl.b32 	%r326, %r325, 10;
	and.b32  	%r327, %r326, 31744;
	add.s32 	%r328, %r43, %r327;
	shr.u32 	%r329, %r325, 4;
	and.b32  	%r330, %r329, 268435454;
	add.s32 	%r71, %r328, %r330;
	ld.shared.u16 	%rs1, [%r71];
	add.s16 	%rs20, %rs1, 1;
	st.shared.u16 	[%r71], %rs20;
	// begin inline asm
	shr.b32 %r240, %r702, %r293;
	// end inline asm
	and.b32  	%r331, %r234, %r240;
	shl.b32 	%r332, %r331, 10;
	and.b32  	%r333, %r332, 31744;
	add.s32 	%r334, %r43, %r333;
	shr.u32 	%r335, %r331, 4;
	and.b32  	%r336, %r335, 268435454;
	add.s32 	%r72, %r334, %r336;
	ld.shared.u16 	%rs2, [%r72];
	add.s16 	%rs21, %rs2, 1;
	st.shared.u16 	[%r72], %rs21;
	// begin inline asm
	shr.b32 %r243, %r701, %r293;
	// end inline asm
	and.b32  	%r337, %r234, %r243;
	shl.b32 	%r338, %r337, 10;
	and.b32  	%r339, %r338, 31744;
	add.s32 	%r340, %r43, %r339;
	shr.u32 	%r341, %r337, 4;
	and.b32  	%r342, %r341, 268435454;
	add.s32 	%r73, %r340, %r342;
	ld.shared.u16 	%rs3, [%r73];
	add.s16 	%rs22, %rs3, 1;
	st.shared.u16 	[%r73], %rs22;
	// begin inline asm
	shr.b32 %r246, %r700, %r293;
	// end inline asm
	and.b32  	%r343, %r234, %r246;
	shl.b32 	%r344, %r343, 10;
	and.b32  	%r345, %r344, 31744;
	add.s32 	%r346, %r43, %r345;
	shr.u32 	%r347, %r343, 4;
	and.b32  	%r348, %r347, 268435454;
	add.s32 	%r74, %r346, %r348;
	ld.shared.u16 	%rs4, [%r74];
	add.s16 	%rs23, %rs4, 1;
	st.shared.u16 	[%r74], %rs23;
	// begin inline asm
	shr.b32 %r249, %r699, %r293;
	// end inline asm
	and.b32  	%r349, %r234, %r249;
	shl.b32 	%r350, %r349, 10;
	and.b32  	%r351, %r350, 31744;
	add.s32 	%r352, %r43, %r351;
	shr.u32 	%r353, %r349, 4;
	and.b32  	%r354, %r353, 268435454;
	add.s32 	%r75, %r352, %r354;
	ld.shared.u16 	%rs5, [%r75];
	add.s16 	%rs24, %rs5, 1;
	st.shared.u16 	[%r75], %rs24;
	// begin inline asm
	shr.b32 %r252, %r698, %r293;
	// end inline asm
	and.b32  	%r355, %r234, %r252;
	shl.b32 	%r356, %r355, 10;
	and.b32  	%r357, %r356, 31744;
	add.s32 	%r358, %r43, %r357;
	shr.u32 	%r359, %r355, 4;
	and.b32  	%r360, %r359, 268435454;
	add.s32 	%r76, %r358, %r360;
	ld.shared.u16 	%rs6, [%r76];
	add.s16 	%rs25, %rs6, 1;
	st.shared.u16 	[%r76], %rs25;
	// begin inline asm
	shr.b32 %r255, %r697, %r293;
	// end inline asm
	and.b32  	%r361, %r234, %r255;
	shl.b32 	%r362, %r361, 10;
	and.b32  	%r363, %r362, 31744;
	add.s32 	%r364, %r43, %r363;
	shr.u32 	%r365, %r361, 4;
	and.b32  	%r366, %r365, 268435454;
	add.s32 	%r77, %r364, %r366;
	ld.shared.u16 	%rs7, [%r77];
	add.s16 	%rs26, %rs7, 1;
	st.shared.u16 	[%r77], %rs26;
	// begin inline asm
	shr.b32 %r258, %r696, %r293;
	// end inline asm
	and.b32  	%r367, %r234, %r258;
	shl.b32 	%r368, %r367, 10;
	and.b32  	%r369, %r368, 31744;
	add.s32 	%r370, %r43, %r369;
	shr.u32 	%r371, %r367, 4;
	and.b32  	%r372, %r371, 268435454;
	add.s32 	%r78, %r370, %r372;
	ld.shared.u16 	%rs8, [%r78];
	add.s16 	%rs27, %rs8, 1;
	st.shared.u16 	[%r78], %rs27;
	// begin inline asm
	shr.b32 %r261, %r695, %r293;
	// end inline asm
	and.b32  	%r373, %r234, %r261;
	shl.b32 	%r374, %r373, 10;
	and.b32  	%r375, %r374, 31744;
	add.s32 	%r376, %r43, %r375;
	shr.u32 	%r377, %r373, 4;
	and.b32  	%r378, %r377, 268435454;
	add.s32 	%r79, %r376, %r378;
	ld.shared.u16 	%rs9, [%r79];
	add.s16 	%rs28, %rs9, 1;
	st.shared.u16 	[%r79], %rs28;
	// begin inline asm
	shr.b32 %r264, %r694, %r293;
	// end inline asm
	and.b32  	%r379, %r234, %r264;
	shl.b32 	%r380, %r379, 10;
	and.b32  	%r381, %r380, 31744;
	add.s32 	%r382, %r43, %r381;
	shr.u32 	%r383, %r379, 4;
	and.b32  	%r384, %r383, 268435454;
	add.s32 	%r80, %r382, %r384;
	ld.shared.u16 	%rs10, [%r80];
	add.s16 	%rs29, %rs10, 1;
	st.shared.u16 	[%r80], %rs29;
	// begin inline asm
	shr.b32 %r267, %r693, %r293;
	// end inline asm
	and.b32  	%r385, %r234, %r267;
	shl.b32 	%r386, %r385, 10;
	and.b32  	%r387, %r386, 31744;
	add.s32 	%r388, %r43, %r387;
	shr.u32 	%r389, %r385, 4;
	and.b32  	%r390, %r389, 268435454;
	add.s32 	%r81, %r388, %r390;
	ld.shared.u16 	%rs11, [%r81];
	add.s16 	%rs30, %rs11, 1;
	st.shared.u16 	[%r81], %rs30;
	// begin inline asm
	shr.b32 %r270, %r692, %r293;
	// end inline asm
	and.b32  	%r391, %r234, %r270;
	shl.b32 	%r392, %r391, 10;
	and.b32  	%r393, %r392, 31744;
	add.s32 	%r394, %r43, %r393;
	shr.u32 	%r395, %r391, 4;
	and.b32  	%r396, %r395, 268435454;
	add.s32 	%r82, %r394, %r396;
	ld.shared.u16 	%rs12, [%r82];
	add.s16 	%rs31, %rs12, 1;
	st.shared.u16 	[%r82], %rs31;
	// begin inline asm
	shr.b32 %r273, %r691, %r293;
	// end inline asm
	and.b32  	%r397, %r234, %r273;
	shl.b32 	%r398, %r397, 10;
	and.b32  	%r399, %r398, 31744;
	add.s32 	%r400, %r43, %r399;
	shr.u32 	%r401, %r397, 4;
	and.b32  	%r402, %r401, 268435454;
	add.s32 	%r83, %r400, %r402;
	ld.shared.u16 	%rs13, [%r83];
	add.s16 	%rs32, %rs13, 1;
	st.shared.u16 	[%r83], %rs32;
	// begin inline asm
	shr.b32 %r276, %r690, %r293;
	// end inline asm
	and.b32  	%r403, %r234, %r276;
	shl.b32 	%r404, %r403, 10;
	and.b32  	%r405, %r404, 31744;
	add.s32 	%r406, %r43, %r405;
	shr.u32 	%r407, %r403, 4;
	and.b32  	%r408, %r407, 268435454;
	add.s32 	%r84, %r406, %r408;
	ld.shared.u16 	%rs14, [%r84];
	add.s16 	%rs33, %rs14, 1;
	st.shared.u16 	[%r84], %rs33;
	// begin inline asm
	shr.b32 %r279, %r689, %r293;
	// end inline asm
	and.b32  	%r409, %r234, %r279;
	shl.b32 	%r410, %r409, 10;
	and.b32  	%r411, %r410, 31744;
	add.s32 	%r412, %r43, %r411;
	shr.u32 	%r413, %r409, 4;
	and.b32  	%r414, %r413, 268435454;
	add.s32 	%r85, %r412, %r414;
	ld.shared.u16 	%rs15, [%r85];
	add.s16 	%rs34, %rs15, 1;
	st.shared.u16 	[%r85], %rs34;
	// begin inline asm
	shr.b32 %r282, %r688, %r293;
	// end inline asm
	and.b32  	%r415, %r234, %r282;
	shl.b32 	%r416, %r415, 10;
	and.b32  	%r417, %r416, 31744;
	add.s32 	%r418, %r43, %r417;
	shr.u32 	%r419, %r415, 4;
	and.b32  	%r420, %r419, 268435454;
	add.s32 	%r86, %r418, %r420;
	ld.shared.u16 	%rs16, [%r86];
	add.s16 	%rs35, %rs16, 1;
	st.shared.u16 	[%r86], %rs35;
	// begin inline asm
	shr.b32 %r285, %r687, %r293;
	// end inline asm
	and.b32  	%r421, %r234, %r285;
	shl.b32 	%r422, %r421, 10;
	and.b32  	%r423, %r422, 31744;
	add.s32 	%r424, %r43, %r423;
	shr.u32 	%r425, %r421, 4;
	and.b32  	%r426, %r425, 268435454;
	add.s32 	%r87, %r424, %r426;
	ld.shared.u16 	%rs17, [%r87];
	add.s16 	%rs36, %rs17, 1;
	st.shared.u16 	[%r87], %rs36;
	// begin inline asm
	shr.b32 %r288, %r686, %r293;
	// end inline asm
	and.b32  	%r427, %r234, %r288;
	shl.b32 	%r428, %r427, 10;
	and.b32  	%r429, %r428, 31744;
	add.s32 	%r430, %r43, %r429;
	shr.u32 	%r431, %r427, 4;
	and.b32  	%r432, %r431, 268435454;
	add.s32 	%r88, %r430, %r432;
	ld.shared.u16 	%rs18, [%r88];
	add.s16 	%rs37, %rs18, 1;
	st.shared.u16 	[%r88], %rs37;
	// begin inline asm
	shr.b32 %r291, %r685, %r293;
	// end inline asm
	and.b32  	%r433, %r234, %r291;
	shl.b32 	%r434, %r433, 10;
	and.b32  	%r435, %r434, 31744;
	add.s32 	%r436, %r43, %r435;
	shr.u32 	%r437, %r433, 4;
	and.b32  	%r438, %r437, 268435454;
	add.s32 	%r89, %r436, %r438;
	ld.shared.u16 	%rs19, [%r89];
	add.s16 	%rs38, %rs19, 1;
	st.shared.u16 	[%r89], %rs38;
	bar.sync 	0;
	ld.shared.u32 	%r90, [%r44];
	ld.shared.u32 	%r439, [%r44+4];
	ld.shared.u32 	%r440, [%r44+8];
	ld.shared.u32 	%r441, [%r44+12];
	ld.shared.u32 	%r442, [%r44+16];
	ld.shared.u32 	%r443, [%r44+20];
	ld.shared.u32 	%r444, [%r44+24];
	ld.shared.u32 	%r445, [%r44+28];
	ld.shared.u32 	%r446, [%r44+32];
	ld.shared.u32 	%r447, [%r44+36];
	ld.shared.u32 	%r448, [%r44+40];
	ld.shared.u32 	%r449, [%r44+44];
	ld.shared.u32 	%r450, [%r44+48];
	ld.shared.u32 	%r451, [%r44+52];
	ld.shared.u32 	%r452, [%r44+56];
	ld.shared.u32 	%r453, [%r44+60];
	ld.shared.u32 	%r454, [%r44+64];
	ld.shared.u32 	%r455, [%r44+68];
	ld.shared.u32 	%r456, [%r44+72];
	ld.shared.u32 	%r457, [%r44+76];
	ld.shared.u32 	%r458, [%r44+80];
	ld.shared.u32 	%r459, [%r44+84];
	ld.shared.u32 	%r460, [%r44+88];
	ld.shared.u32 	%r461, [%r44+92];
	ld.shared.u32 	%r462, [%r44+96];
	ld.shared.u32 	%r463, [%r44+100];
	ld.shared.u32 	%r464, [%r44+104];
	ld.shared.u32 	%r465, [%r44+108];
	ld.shared.u32 	%r466, [%r44+112];
	ld.shared.u32 	%r467, [%r44+116];
	ld.shared.u32 	%r468, [%r44+120];
	ld.shared.u32 	%r469, [%r44+124];
	ld.shared.u32 	%r470, [%r44+128];
	add.s32 	%r91, %r439, %r90;
	add.s32 	%r92, %r440, %r91;
	add.s32 	%r93, %r441, %r92;
	add.s32 	%r94, %r442, %r93;
	add.s32 	%r95, %r443, %r94;
	add.s32 	%r96, %r444, %r95;
	add.s32 	%r97, %r445, %r96;
	add.s32 	%r98, %r446, %r97;
	add.s32 	%r99, %r447, %r98;
	add.s32 	%r100, %r448, %r99;
	add.s32 	%r101, %r449, %r100;
	add.s32 	%r102, %r450, %r101;
	add.s32 	%r103, %r451, %r102;
	add.s32 	%r104, %r452, %r103;
	add.s32 	%r105, %r453, %r104;
	add.s32 	%r106, %r454, %r105;
	add.s32 	%r107, %r455, %r106;
	add.s32 	%r108, %r456, %r107;
	add.s32 	%r109, %r457, %r108;
	add.s32 	%r110, %r458, %r109;
	add.s32 	%r111, %r459, %r110;
	add.s32 	%r112, %r460, %r111;
	add.s32 	%r113, %r461, %r112;
	add.s32 	%r114, %r462, %r113;
	add.s32 	%r115, %r463, %r114;
	add.s32 	%r116, %r464, %r115;
	add.s32 	%r117, %r465, %r116;
	add.s32 	%r118, %r466, %r117;
	add.s32 	%r119, %r467, %r118;
	add.s32 	%r120, %r468, %r119;
	add.s32 	%r121, %r469, %r120;
	add.s32 	%r299, %r470, %r121;
	// begin inline asm
	mov.u32 %r294, %laneid;
	// end inline asm
	mov.b32 	%r297, 1;
	mov.b32 	%r324, -1;
	// begin inline asm
	{  .reg .u32 r0;  .reg .pred p;  shfl.sync.up.b32 r0|p, %r299, %r297, %r322, %r324;  @p add.u32 r0, r0, %r299;  mov.u32 %r295, r0;}
	// end inline asm
	mov.b32 	%r303, 2;
	// begin inline asm
	{  .reg .u32 r0;  .reg .pred p;  shfl.sync.up.b32 r0|p, %r295, %r303, %r322, %r324;  @p add.u32 r0, r0, %r295;  mov.u32 %r301, r0;}
	// end inline asm
	mov.b32 	%r309, 4;
	// begin inline asm
	{  .reg .u32 r0;  .reg .pred p;  shfl.sync.up.b32 r0|p, %r301, %r309, %r322, %r324;  @p add.u32 r0, r0, %r301;  mov.u32 %r307, r0;}
	// end inline asm
	mov.b32 	%r315, 8;
	// begin inline asm
	{  .reg .u32 r0;  .reg .pred p;  shfl.sync.up.b32 r0|p, %r307, %r315, %r322, %r324;  @p add.u32 r0, r0, %r307;  mov.u32 %r313, r0;}
	// end inline asm
	mov.b32 	%r321, 16;
	// begin inline asm
	{  .reg .u32 r0;  .reg .pred p;  shfl.sync.up.b32 r0|p, %r313, %r321, %r322, %r324;  @p add.u32 r0, r0, %r313;  mov.u32 %r319, r0;}
	// end inline asm
	setp.ne.s32 	%p20, %r294, 31;
	@%p20 bra 	$L__BB6_41;
	st.shared.u32 	[%r45], %r319;
$L__BB6_41:
	sub.s32 	%r471, %r319, %r299;
	setp.gt.u32 	%p21, %r2, 31;
	setp.eq.s32 	%p22, %r42, 7;
	setp.eq.s32 	%p23, %r42, 6;
	setp.eq.s32 	%p24, %r42, 5;
	setp.eq.s32 	%p25, %r42, 4;
	setp.eq.s32 	%p26, %r42, 3;
	setp.eq.s32 	%p27, %r42, 2;
	setp.eq.s32 	%p28, %r42, 1;
	bar.sync 	0;
	ld.shared.v4.u32 	{%r472, %r473, %r474, %r475}, [_ZZN3cub18CUB_300001_SM_10006detail10radix_sort31DeviceRadixSortSingleTileKernelINS1_5radix10policy_hubIjNS0_8NullTypeEyE10Policy1000ELNS0_9SortOrderE0EjS6_yNS1_21identity_decomposer_tEEEvPKT1_PSB_PKT2_PSF_T3_iiT4_E12temp_storage+33792];
	selp.b32 	%r476, %r472, %r704, %p28;
	add.s32 	%r477, %r473, %r472;
	selp.b32 	%r478, %r477, %r476, %p27;
	add.s32 	%r479, %r477, %r474;
	selp.b32 	%r480, %r479, %r478, %p26;
	add.s32 	%r481, %r479, %r475;
	selp.b32 	%r482, %r481, %r480, %p25;
	ld.shared.v4.u32 	{%r483, %r484, %r485, %r486}, [_ZZN3cub18CUB_300001_SM_10006detail10radix_sort31DeviceRadixSortSingleTileKernelINS1_5radix10policy_hubIjNS0_8NullTypeEyE10Policy1000ELNS0_9SortOrderE0EjS6_yNS1_21identity_decomposer_tEEEvPKT1_PSB_PKT2_PSF_T3_iiT4_E12temp_storage+33808];
	add.s32 	%r487, %r481, %r483;
	selp.b32 	%r488, %r487, %r482, %p24;
	add.s32 	%r489, %r487, %r484;
	selp.b32 	%r490, %r489, %r488, %p23;
	add.s32 	%r491, %r489, %r485;
	selp.b32 	%r704, %r491, %r490, %p22;
	add.s32 	%r126, %r491, %r486;
	setp.ne.s32 	%p29, %r294, 0;
	selp.b32 	%r492, %r471, 0, %p29;
	add.s32 	%r493, %r704, %r492;
	or.pred  	%p30, %p21, %p29;
	selp.b32 	%r705, %r493, %r471, %p21;
	@%p30 bra 	$L__BB6_43;
	shl.b32 	%r705, %r126, 16;
	st.shared.u32 	[_ZZN3cub18CUB_300001_SM_10006detail10radix_sort31DeviceRadixSortSingleTileKernelINS1_5radix10policy_hubIjNS0_8NullTypeEyE10Policy1000ELNS0_9SortOrderE0EjS6_yNS1_21identity_decomposer_tEEEvPKT1_PSB_PKT2_PSF_T3_iiT4_E12temp_storage+33832], %r705;
$L__BB6_43:
	setp.eq.s32 	%p31, %r2, 0;
	bar.sync 	0;
	ld.shared.u32 	%r494, [_ZZN3cub18CUB_300001_SM_10006detail10radix_sort31DeviceRadixSortSingleTileKernelINS1_5radix10policy_hubIjNS0_8NullTypeEyE10Policy1000ELNS0_9SortOrderE0EjS6_yNS1_21identity_decomposer_tEEEvPKT1_PSB_PKT2_PSF_T3_iiT4_E12temp_storage+33832];
	selp.b32 	%r495, 0, %r494, %p31;
	add.s32 	%r496, %r705, %r495;
	add.s32 	%r497, %r90, %r496;
	add.s32 	%r498, %r91, %r496;
	add.s32 	%r499, %r92, %r496;
	add.s32 	%r500, %r93, %r496;
	add.s32 	%r501, %r94, %r496;
	add.s32 	%r502, %r95, %r496;
	add.s32 	%r503, %r96, %r496;
	add.s32 	%r504, %r97, %r496;
	add.s32 	%r505, %r98, %r496;
	add.s32 	%r506, %r99, %r496;
	add.s32 	%r507, %r100, %r496;
	add.s32 	%r508, %r101, %r496;
	add.s32 	%r509, %r102, %r496;
	add.s32 	%r510, %r103, %r496;
	add.s32 	%r511, %r104, %r496;
	add.s32 	%r512, %r105, %r496;
	add.s32 	%r513, %r106, %r496;
	add.s32 	%r514, %r107, %r496;
	add.s32 	%r515, %r108, %r496;
	add.s32 	%r516, %r109, %r496;
	add.s32 	%r517, %r110, %r496;
	add.s32 	%r518, %r111, %r496;
	add.s32 	%r519, %r112, %r496;
	add.s32 	%r520, %r113, %r496;
	add.s32 	%r521, %r114, %r496;
	add.s32 	%r522, %r115, %r496;
	add.s32 	%r523, %r116, %r496;
	add.s32 	%r524, %r117, %r496;
	add.s32 	%r525, %r118, %r496;
	add.s32 	%r526, %r119, %r496;
	add.s32 	%r527, %r120, %r496;
	add.s32 	%r528, %r121, %r496;
	st.shared.u32 	[%r44], %r496;
	st.shared.u32 	[%r44+4], %r497;
	st.shared.u32 	[%r44+8], %r498;
	st.shared.u32 	[%r44+12], %r499;
	st.shared.u32 	[%r44+16], %r500;
	st.shared.u32 	[%r44+20], %r501;
	st.shared.u32 	[%r44+24], %r502;
	st.shared.u32 	[%r44+28], %r503;
	st.shared.u32 	[%r44+32], %r504;
	st.shared.u32 	[%r44+36], %r505;
	st.shared.u32 	[%r44+40], %r506;
	st.shared.u32 	[%r44+44], %r507;
	st.shared.u32 	[%r44+48], %r508;
	st.shared.u32 	[%r44+52], %r509;
	st.shared.u32 	[%r44+56], %r510;
	st.shared.u32 	[%r44+60], %r511;
	st.shared.u32 	[%r44+64], %r512;
	st.shared.u32 	[%r44+68], %r513;
	st.shared.u32 	[%r44+72], %r514;
	st.shared.u32 	[%r44+76], %r515;
	st.shared.u32 	[%r44+80], %r516;
	st.shared.u32 	[%r44+84], %r517;
	st.shared.u32 	[%r44+88], %r518;
	st.shared.u32 	[%r44+92], %r519;
	st.shared.u32 	[%r44+96], %r520;
	st.shared.u32 	[%r44+100], %r521;
	st.shared.u32 	[%r44+104], %r522;
	st.shared.u32 	[%r44+108], %r523;
	st.shared.u32 	[%r44+112], %r524;
	st.shared.u32 	[%r44+116], %r525;
	st.shared.u32 	[%r44+120], %r526;
	st.shared.u32 	[%r44+124], %r527;
	st.shared.u32 	[%r44+128], %r528;
	bar.sync 	0;
	cvt.u32.u16 	%r529, %rs1;
	ld.shared.u16 	%r530, [%r71];
	add.s32 	%r130, %r530, %r529;
	cvt.u32.u16 	%r531, %rs2;
	ld.shared.u16 	%r532, [%r72];
	add.s32 	%r131, %r532, %r531;
	cvt.u32.u16 	%r533, %rs3;
	ld.shared.u16 	%r534, [%r73];
	add.s32 	%r132, %r534, %r533;
	cvt.u32.u16 	%r535, %rs4;
	ld.shared.u16 	%r536, [%r74];
	add.s32 	%r133, %r536, %r535;
	cvt.u32.u16 	%r537, %rs5;
	ld.shared.u16 	%r538, [%r75];
	add.s32 	%r134, %r538, %r537;
	cvt.u32.u16 	%r539, %rs6;
	ld.shared.u16 	%r540, [%r76];
	add.s32 	%r135, %r540, %r539;
	cvt.u32.u16 	%r541, %rs7;
	ld.shared.u16 	%r542, [%r77];
	add.s32 	%r136, %r542, %r541;
	cvt.u32.u16 	%r543, %rs8;
	ld.shared.u16 	%r544, [%r78];
	add.s32 	%r137, %r544, %r543;
	cvt.u32.u16 	%r545, %rs9;
	ld.shared.u16 	%r546, [%r79];
	add.s32 	%r138, %r546, %r545;
	cvt.u32.u16 	%r547, %rs10;
	ld.shared.u16 	%r548, [%r80];
	add.s32 	%r139, %r548, %r547;
	cvt.u32.u16 	%r549, %rs11;
	ld.shared.u16 	%r550, [%r81];
	add.s32 	%r140, %r550, %r549;
	cvt.u32.u16 	%r551, %rs12;
	ld.shared.u16 	%r552, [%r82];
	add.s32 	%r141, %r552, %r551;
	cvt.u32.u16 	%r553, %rs13;
	ld.shared.u16 	%r554, [%r83];
	add.s32 	%r142, %r554, %r553;
	cvt.u32.u16 	%r555, %rs14;
	ld.shared.u16 	%r556, [%r84];
	add.s32 	%r143, %r556, %r555;
	cvt.u32.u16 	%r557, %rs15;
	ld.shared.u16 	%r558, [%r85];
	add.s32 	%r144, %r558, %r557;
	cvt.u32.u16 	%r559, %rs16;
	ld.shared.u16 	%r560, [%r86];
	add.s32 	%r145, %r560, %r559;
	cvt.u32.u16 	%r561, %rs17;
	ld.shared.u16 	%r562, [%r87];
	add.s32 	%r146, %r562, %r561;
	cvt.u32.u16 	%r563, %rs18;
	ld.shared.u16 	%r564, [%r88];
	add.s32 	%r147, %r564, %r563;
	cvt.u32.u16 	%r565, %rs19;
	ld.shared.u16 	%r566, [%r89];
	add.s32 	%r148, %r566, %r565;
	bar.sync 	0;
	setp.lt.s32 	%p32, %r684, %r190;
	@%p32 bra 	$L__BB6_83;
	cvt.u64.u32 	%rd8, %r2;
	shl.b32 	%r567, %r130, 2;
	mov.u32 	%r568, _ZZN3cub18CUB_300001_SM_10006detail10radix_sort31DeviceRadixSortSingleTileKernelINS1_5radix10policy_hubIjNS0_8NullTypeEyE10Policy1000ELNS0_9SortOrderE0EjS6_yNS1_21identity_decomposer_tEEEvPKT1_PSB_PKT2_PSF_T3_iiT4_E12temp_storage;
	add.s32 	%r569, %r568, %r567;
	st.shared.u32 	[%r569], %r703;
	shl.b32 	%r570, %r131, 2;
	add.s32 	%r571, %r568, %r570;
	st.shared.u32 	[%r571], %r702;
	shl.b32 	%r572, %r132, 2;
	add.s32 	%r573, %r568, %r572;
	st.shared.u32 	[%r573], %r701;
	shl.b32 	%r574, %r133, 2;
	add.s32 	%r575, %r568, %r574;
	st.shared.u32 	[%r575], %r700;
	shl.b32 	%r576, %r134, 2;
	add.s32 	%r577, %r568, %r576;
	st.shared.u32 	[%r577], %r699;
	shl.b32 	%r578, %r135, 2;
	add.s32 	%r579, %r568, %r578;
	st.shared.u32 	[%r579], %r698;
	shl.b32 	%r580, %r136, 2;
	add.s32 	%r581, %r568, %r580;
	st.shared.u32 	[%r581], %r697;
	shl.b32 	%r582, %r137, 2;
	add.s32 	%r583, %r568, %r582;
	st.shared.u32 	[%r583], %r696;
	shl.b32 	%r584, %r138, 2;
	add.s32 	%r585, %r568, %r584;
	st.shared.u32 	[%r585], %r695;
	shl.b32 	%r586, %r139, 2;
	add.s32 	%r587, %r568, %r586;
	st.shared.u32 	[%r587], %r694;
	shl.b32 	%r588, %r140, 2;
	add.s32 	%r589, %r568, %r588;
	st.shared.u32 	[%r589], %r693;
	shl.b32 	%r590, %r141, 2;
	add.s32 	%r591, %r568, %r590;
	st.shared.u32 	[%r591], %r692;
	shl.b32 	%r592, %r142, 2;
	add.s32 	%r593, %r568, %r592;
	st.shared.u32 	[%r593], %r691;
	shl.b32 	%r594, %r143, 2;
	add.s32 	%r595, %r568, %r594;
	st.shared.u32 	[%r595], %r690;
	shl.b32 	%r596, %r144, 2;
	add.s32 	%r597, %r568, %r596;
	st.shared.u32 	[%r597], %r689;
	shl.b32 	%r598, %r145, 2;
	add.s32 	%r599, %r568, %r598;
	st.shared.u32 	[%r599], %r688;
	shl.b32 	%r600, %r146, 2;
	add.s32 	%r601, %r568, %r600;
	st.shared.u32 	[%r601], %r687;
	shl.b32 	%r602, %r147, 2;
	add.s32 	%r603, %r568, %r602;
	st.shared.u32 	[%r603], %r686;
	shl.b32 	%r604, %r148, 2;
	add.s32 	%r605, %r568, %r604;
	st.shared.u32 	[%r605], %r685;
	bar.sync 	0;
	mad.lo.s32 	%r149, %r2, -72, %r46;
	ld.shared.u32 	%r150, [%r149+1024];
	ld.shared.u32 	%r151, [%r149+2048];
	ld.shared.u32 	%r152, [%r149+3072];
	ld.shared.u32 	%r153, [%r149+4096];
	ld.shared.u32 	%r154, [%r149+5120];
	ld.shared.u32 	%r155, [%r149+6144];
	ld.shared.u32 	%r156, [%r149+7168];
	ld.shared.u32 	%r157, [%r149+8192];
	ld.shared.u32 	%r158, [%r149+9216];
	ld.shared.u32 	%r159, [%r149+10240];
	ld.shared.u32 	%r160, [%r149+11264];
	ld.shared.u32 	%r161, [%r149+12288];
	ld.shared.u32 	%r162, [%r149+13312];
	ld.shared.u32 	%r163, [%r149+14336];
	ld.shared.u32 	%r164, [%r149+15360];
	ld.shared.u32 	%r165, [%r149+16384];
	ld.shared.u32 	%r166, [%r149+17408];
	ld.shared.u32 	%r167, [%r149+18432];
	setp.gt.u64 	%p33, %rd4, %rd8;
	cvta.to.global.u64 	%rd9, %rd3;
	mul.wide.u32 	%rd10, %r2, 4;
	add.s64 	%rd2, %rd9, %rd10;
	@%p33 bra 	$L__BB6_45;
	bra.uni 	$L__BB6_46;
$L__BB6_45:
	ld.shared.u32 	%r606, [%r149];
	st.global.u32 	[%rd2], %r606;
$L__BB6_46:
	add.s32 	%r607, %r2, 256;
	cvt.u64.u32 	%rd11, %r607;
	setp.le.u64 	%p34, %rd4, %rd11;
	@%p34 bra 	$L__BB6_48;
	st.global.u32 	[%rd2+1024], %r150;
$L__BB6_48:
	add.s32 	%r608, %r2, 512;
	cvt.u64.u32 	%rd12, %r608;
	setp.le.u64 	%p35, %rd4, %rd12;
	@%p35 bra 	$L__BB6_50;
	st.global.u32 	[%rd2+2048], %r151;
$L__BB6_50:
	add.s32 	%r609, %r2, 768;
	cvt.u64.u32 	%rd13, %r609;
	setp.le.u64 	%p36, %rd4, %rd13;
	@%p36 bra 	$L__BB6_52;
	st.global.u32 	[%rd2+3072], %r152;
$L__BB6_52:
	or.b32  	%r610, %r2, 1024;
	cvt.u64.u32 	%rd14, %r610;
	setp.le.u64 	%p37, %rd4, %rd14;
	@%p37 bra 	$L__BB6_54;
	st.global.u32 	[%rd2+4096], %r153;
$L__BB6_54:
	add.s32 	%r611, %r2, 1280;
	cvt.u64.u32 	%rd15, %r611;
	setp.le.u64 	%p38, %rd4, %rd15;
	@%p38 bra 	$L__BB6_56;
	st.global.u32 	[%rd2+5120], %r154;
$L__BB6_56:
	add.s32 	%r612, %r2, 1536;
	cvt.u64.u32 	%rd16, %r612;
	setp.le.u64 	%p39, %rd4, %rd16;
	@%p39 bra 	$L__BB6_58;
	st.global.u32 	[%rd2+6144], %r155;
$L__BB6_58:
	add.s32 	%r613, %r2, 1792;
	cvt.u64.u32 	%rd17, %r613;
	setp.le.u64 	%p40, %rd4, %rd17;
	@%p40 bra 	$L__BB6_60;
	st.global.u32 	[%rd2+7168], %r156;
$L__BB6_60:
	or.b32  	%r614, %r2, 2048;
	cvt.u64.u32 	%rd18, %r614;
	setp.le.u64 	%p41, %rd4, %rd18;
	@%p41 bra 	$L__BB6_62;
	st.global.u32 	[%rd2+8192], %r157;
$L__BB6_62:
	add.s32 	%r615, %r2, 2304;
	cvt.u64.u32 	%rd19, %r615;
	setp.le.u64 	%p42, %rd4, %rd19;
	@%p42 bra 	$L__BB6_64;
	st.global.u32 	[%rd2+9216], %r158;
$L__BB6_64:
	add.s32 	%r616, %r2, 2560;
	cvt.u64.u32 	%rd20, %r616;
	setp.le.u64 	%p43, %rd4, %rd20;
	@%p43 bra 	$L__BB6_66;
	st.global.u32 	[%rd2+10240], %r159;
$L__BB6_66:
	add.s32 	%r617, %r2, 2816;
	cvt.u64.u32 	%rd21, %r617;
	setp.le.u64 	%p44, %rd4, %rd21;
	@%p44 bra 	$L__BB6_68;
	st.global.u32 	[%rd2+11264], %r160;
$L__BB6_68:
	or.b32  	%r618, %r2, 3072;
	cvt.u64.u32 	%rd22, %r618;
	setp.le.u64 	%p45, %rd4, %rd22;
	@%p45 bra 	$L__BB6_70;
	st.global.u32 	[%rd2+12288], %r161;
$L__BB6_70:
	add.s32 	%r619, %r2, 3328;
	cvt.u64.u32 	%rd23, %r619;
	setp.le.u64 	%p46, %rd4, %rd23;
	@%p46 bra 	$L__BB6_72;
	st.global.u32 	[%rd2+13312], %r162;
$L__BB6_72:
	add.s32 	%r620, %r2, 3584;
	cvt.u64.u32 	%rd24, %r620;
	setp.le.u64 	%p47, %rd4, %rd24;
	@%p47 bra 	$L__BB6_74;
	st.global.u32 	[%rd2+14336], %r163;
$L__BB6_74:
	add.s32 	%r621, %r2, 3840;
	cvt.u64.u32 	%rd25, %r621;
	setp.le.u64 	%p48, %rd4, %rd25;
	@%p48 bra 	$L__BB6_76;
	st.global.u32 	[%rd2+15360], %r164;
$L__BB6_76:
	or.b32  	%r622, %r2, 4096;
	cvt.u64.u32 	%rd26, %r622;
	setp.le.u64 	%p49, %rd4, %rd26;
	@%p49 bra 	$L__BB6_78;
	st.global.u32 	[%rd2+16384], %r165;
$L__BB6_78:
	add.s32 	%r623, %r2, 4352;
	cvt.u64.u32 	%rd27, %r623;
	setp.le.u64 	%p50, %rd4, %rd27;
	@%p50 bra 	$L__BB6_80;
	st.global.u32 	[%rd2+17408], %r166;
$L__BB6_80:
	add.s32 	%r624, %r2, 4608;
	cvt.u64.u32 	%rd28, %r624;
	setp.le.u64 	%p51, %rd4, %rd28;
	@%p51 bra 	$L__BB6_82;
	st.global.u32 	[%rd2+18432], %r167;
$L__BB6_82:
	ret;
$L__BB6_83:
	shl.b32 	%r625, %r130, 2;
	mov.u32 	%r626, _ZZN3cub18CUB_300001_SM_10006detail10radix_sort31DeviceRadixSortSingleTileKernelINS1_5radix10policy_hubIjNS0_8NullTypeEyE10Policy1000ELNS0_9SortOrderE0EjS6_yNS1_21identity_decomposer_tEEEvPKT1_PSB_PKT2_PSF_T3_iiT4_E12temp_storage;
	add.s32 	%r627, %r626, %r625;
	st.shared.u32 	[%r627], %r703;
	shl.b32 	%r628, %r131, 2;
	add.s32 	%r629, %r626, %r628;
	st.shared.u32 	[%r629], %r702;
	shl.b32 	%r630, %r132, 2;
	add.s32 	%r631, %r626, %r630;
	st.shared.u32 	[%r631], %r701;
	shl.b32 	%r632, %r133, 2;
	add.s32 	%r633, %r626, %r632;
	st.shared.u32 	[%r633], %r700;
	shl.b32 	%r634, %r134, 2;
	add.s32 	%r635, %r626, %r634;
	st.shared.u32 	[%r635], %r699;
	shl.b32 	%r636, %r135, 2;
	add.s32 	%r637, %r626, %r636;
	st.shared.u32 	[%r637], %r698;
	shl.b32 	%r638, %r136, 2;
	add.s32 	%r639, %r626, %r638;
	st.shared.u32 	[%r639], %r697;
	shl.b32 	%r640, %r137, 2;
	add.s32 	%r641, %r626, %r640;
	st.shared.u32 	[%r641], %r696;
	shl.b32 	%r642, %r138, 2;
	add.s32 	%r643, %r626, %r642;
	st.shared.u32 	[%r643], %r695;
	shl.b32 	%r644, %r139, 2;
	add.s32 	%r645, %r626, %r644;
	st.shared.u32 	[%r645], %r694;
	shl.b32 	%r646, %r140, 2;
	add.s32 	%r647, %r626, %r646;
	st.shared.u32 	[%r647], %r693;
	shl.b32 	%r648, %r141, 2;
	add.s32 	%r649, %r626, %r648;
	st.shared.u32 	[%r649], %r692;
	shl.b32 	%r650, %r142, 2;
	add.s32 	%r651, %r626, %r650;
	st.shared.u32 	[%r651], %r691;
	shl.b32 	%r652, %r143, 2;
	add.s32 	%r653, %r626, %r652;
	st.shared.u32 	[%r653], %r690;
	shl.b32 	%r654, %r144, 2;
	add.s32 	%r655, %r626, %r654;
	st.shared.u32 	[%r655], %r689;
	shl.b32 	%r656, %r145, 2;
	add.s32 	%r657, %r626, %r656;
	st.shared.u32 	[%r657], %r688;
	shl.b32 	%r658, %r146, 2;
	add.s32 	%r659, %r626, %r658;
	st.shared.u32 	[%r659], %r687;
	shl.b32 	%r660, %r147, 2;
	add.s32 	%r661, %r626, %r660;
	st.shared.u32 	[%r661], %r686;
	shl.b32 	%r662, %r148, 2;
	add.s32 	%r663, %r626, %r662;
	st.shared.u32 	[%r663], %r685;
	bar.sync 	0;
	ld.shared.u32 	%r703, [%r46];
	ld.shared.u32 	%r702, [%r46+4];
	ld.shared.u32 	%r701, [%r46+8];
	ld.shared.u32 	%r700, [%r46+12];
	ld.shared.u32 	%r699, [%r46+16];
	ld.shared.u32 	%r698, [%r46+20];
	ld.shared.u32 	%r697, [%r46+24];
	ld.shared.u32 	%r696, [%r46+28];
	ld.shared.u32 	%r695, [%r46+32];
	ld.shared.u32 	%r694, [%r46+36];
	ld.shared.u32 	%r693, [%r46+40];
	ld.shared.u32 	%r692, [%r46+44];
	ld.shared.u32 	%r691, [%r46+48];
	ld.shared.u32 	%r690, [%r46+52];
	ld.shared.u32 	%r689, [%r46+56];
	ld.shared.u32 	%r688, [%r46+60];
	ld.shared.u32 	%r687, [%r46+64];
	ld.shared.u32 	%r686, [%r46+68];
	ld.shared.u32 	%r685, [%r46+72];
	bar.sync 	0;
	add.s32 	%r684, %r684, 6;
	add.s32 	%r683, %r683, -6;
	bra.uni 	$L__BB6_39;

}
	// .globl	_ZN3cub18CUB_300001_SM_10006detail10radix_sort30DeviceRadixSortHistogramKernelINS1_5radix10policy_hubIjNS0_8NullTypeEyE10Policy1000ELNS0_9SortOrderE0EjyNS1_21identity_decomposer_tEEEvPT2_PKT1_SB_iiT3_
.visible .entry _ZN3cub18CUB_300001_SM_10006detail10radix_sort30DeviceRadixSortHistogramKernelINS1_5radix10policy_hubIjNS0_8NullTypeEyE10Policy1000ELNS0_9SortOrderE0EjyNS1_21identity_decomposer_tEEEvPT2_PKT1_SB_iiT3_(
	.param .u64 .ptr .align 1 _ZN3cub18CUB_300001_SM_10006detail10radix_sort30DeviceRadixSortHistogramKernelINS1_5radix10policy_hubIjNS0_8NullTypeEyE10Policy1000ELNS0_9SortOrderE0EjyNS1_21identity_decomposer_tEEEvPT2_PKT1_SB_iiT3__param_0,
	.param .u64 .ptr .align 1 _ZN3cub18CUB_300001_SM_10006detail10radix_sort30DeviceRadixSortHistogramKernelINS1_5radix10policy_hubIjNS0_8NullTypeEyE10Policy1000ELNS0_9SortOrderE0EjyNS1_21identity_decomposer_tEEEvPT2_PKT1_SB_iiT3__param_1,
	.param .u64 _ZN3cub18CUB_300001_SM_10006detail10radix_sort30DeviceRadixSortHistogramKernelINS1_5radix10policy_hubIjNS0_8NullTypeEyE10Policy1000ELNS0_9SortOrderE0EjyNS1_21identity_decomposer_tEEEvPT2_PKT1_SB_iiT3__param_2,
	.param .u32 _ZN3cub18CUB_300001_SM_10006detail10radix_sort30DeviceRadixSortHistogramKernelINS1_5radix10policy_hubIjNS0_8NullTypeEyE10Policy1000ELNS0_9SortOrderE0EjyNS1_21identity_decomposer_tEEEvPT2_PKT1_SB_iiT3__param_3,
	.param .u32 _ZN3cub18CUB_300001_SM_10006detail10radix_sort30DeviceRadixSortHistogramKernelINS1_5radix10policy_hubIjNS0_8NullTypeEyE10Policy1000ELNS0_9SortOrderE0EjyNS1_21identity_decomposer_tEEEvPT2_PKT1_SB_iiT3__param_4,
	.param .align 1 .b8 _ZN3cub18CUB_300001_SM_10006detail10radix_sort30DeviceRadixSortHistogramKernelINS1_5radix10policy_hubIjNS0_8NullTypeEyE10Policy1000ELNS0_9SortOrderE0EjyNS1_21identity_decomposer_tEEEvPT2_PKT1_SB_iiT3__param_5[1]
)
.maxntid 128
{
	.reg .pred 	%p<91>;
	.reg .b32 	%r<470>;
	.reg .b64 	%rd<137>;
	// demoted variable
	.shared .align 4 .b8 _ZZN3cub18CUB_300001_SM_10006detail10radix_sort30DeviceRadixSortHistogramKernelINS1_5radix10policy_hubIjNS0_8NullTypeEyE10Policy1000ELNS0_9SortOrderE0EjyNS1_21identity_decomposer_tEEEvPT2_PKT1_SB_iiT3_E12temp_storage[4096];
	ld.param.u64 	%rd18, [_ZN3cub18CUB_300001_SM_10006detail10radix_sort30DeviceRadixSortHistogramKernelINS1_5radix10policy_hubIjNS0_8NullTypeEyE10Policy1000ELNS0_9SortOrderE0EjyNS1_21identity_decomposer_tEEEvPT2_PKT1_SB_iiT3__param_0];
	ld.param.u64 	%rd19, [_ZN3cub18CUB_300001_SM_10006detail10radix_sort30DeviceRadixSortHistogramKernelINS1_5radix10policy_hubIjNS0_8NullTypeEyE10Policy1000ELNS0_9SortOrderE0EjyNS1_21identity_decomposer_tEEEvPT2_PKT1_SB_iiT3__param_1];
	ld.param.u64 	%rd17, [_ZN3cub18CUB_300001_SM_10006detail10radix_sort30DeviceRadixSortHistogramKernelINS1_5radix10policy_hubIjNS0_8NullTypeEyE10Policy1000ELNS0_9SortOrderE0EjyNS1_21identity_decomposer_tEEEvPT2_PKT1_SB_iiT3__param_2];
	ld.param.u32 	%r158, [_ZN3cub18CUB_300001_SM_10006detail10radix_sort30DeviceRadixSortHistogramKernelINS1_5radix10policy_hubIjNS0_8NullTypeEyE10Policy1000ELNS0_9SortOrderE0EjyNS1_21identity_decomposer_tEEEvPT2_PKT1_SB_iiT3__param_3];
	ld.param.u32 	%r159, [_ZN3cub18CUB_300001_SM_10006detail10radix_sort30DeviceRadixSortHistogramKernelINS1_5radix10policy_hubIjNS0_8NullTypeEyE10Policy1000ELNS0_9SortOrderE0EjyNS1_21identity_decomposer_tEEEvPT2_PKT1_SB_iiT3__param_4];
	cvta.to.global.u64 	%rd1, %rd19;
	cvta.to.global.u64 	%rd2, %rd18;
	setp.eq.s64 	%p2, %rd17, 0;
	@%p2 bra 	$L__BB7_153;
	sub.s32 	%r160, %r159, %r158;
	add.s32 	%r161, %r160, 7;
	shr.s32 	%r162, %r161, 31;
	shr.u32 	%r163, %r162, 29;
	add.s32 	%r164, %r161, %r163;
	shr.s32 	%r165, %r164, 3;
	mov.u32 	%r166, %tid.x;
	setp.gt.u32 	%p3, %r166, 255;
	setp.lt.s32 	%p4, %r161, 8;
	mov.u32 	%r167, %ctaid.x;
	shl.b32 	%r168, %r167, 11;
	cvt.u64.u32 	%rd3, %r168;
	mov.u32 	%r169, %nctaid.x;
	shl.b32 	%r170, %r169, 11;
	cvt.u64.u32 	%rd4, %r170;
	add.s32 	%r1, %r165, -1;
	and.b32  	%r2, %r165, 15;
	and.b32  	%r3, %r165, 7;
	add.s32 	%r4, %r3, -1;
	and.b32  	%r5, %r165, 3;
	or.pred  	%p1, %p3, %p4;
	shl.b32 	%r171, %r166, 2;
	mov.u32 	%r172, _ZZN3cub18CUB_300001_SM_10006detail10radix_sort30DeviceRadixSortHistogramKernelINS1_5radix10policy_hubIjNS0_8NullTypeEyE10Policy1000ELNS0_9SortOrderE0EjyNS1_21identity_decomposer_tEEEvPT2_PKT1_SB_iiT3_E12temp_storage;
	add.s32 	%r6, %r172, %r171;
	and.b32  	%r7, %r165, 268435440;
	cvt.u64.u32 	%rd5, %r166;
	add.s32 	%r8, %r166, 128;
	add.s32 	%r9, %r166, 256;
	add.s32 	%r10, %r166, 384;
	add.s32 	%r11, %r166, 512;
	add.s32 	%r12, %r166, 640;
	add.s32 	%r13, %r166, 768;
	add.s32 	%r14, %r166, 1280;
	add.s32 	%r15, %r166, 1920;
	and.b32  	%r16, %r165, 268435448;
	and.b32  	%r17, %r165, 1;
	neg.s32 	%r18, %r7;
	add.s32 	%r19, %r6, 8192;
	add.s64 	%rd21, %rd17, -1;
	shr.u64 	%rd22, %rd21, 30;
	add.s64 	%rd23, %rd22, 1;
	min.u64 	%rd6, %rd23, %rd17;
	mov.b64 	%rd135, 0;
$L__BB7_2:
	@%p1 bra 	$L__BB7_30;
	setp.lt.u32 	%p5, %r1, 15;
	mov.b32 	%r423, 0;
	@%p5 bra 	$L__BB7_6;
	mov.u32 	%r420, %r19;
	mov.u32 	%r421, %r18;
$L__BB7_5:
	.pragma "nounroll";
	mov.b32 	%r174, 0;
	st.shared.u32 	[%r420+-8192], %r174;
	st.shared.u32 	[%r420+-7168], %r174;
	st.shared.u32 	[%r420+-6144], %r174;
	st.shared.u32 	[%r420+-5120], %r174;
	st.shared.u32 	[%r420+-4096], %r174;
	st.shared.u32 	[%r420+-3072], %r174;
	st.shared.u32 	[%r420+-2048], %r174;
	st.shared.u32 	[%r420+-1024], %r174;
	st.shared.u32 	[%r420], %r174;
	st.shared.u32 	[%r420+1024], %r174;
	st.shared.u32 	[%r420+2048], %r174;
	st.shared.u32 	[%r420+3072], %r174;
	st.shared.u32 	[%r420+4096], %r174;
	st.shared.u32 	[%r420+5120], %r174;
	st.shared.u32 	[%r420+6144], %r174;
	st.shared.u32 	[%r420+7168], %r174;
	add.s32 	%r421, %r421, 16;
	add.s32 	%r420, %r420, 16384;
	setp.ne.s32 	%p6, %r421, 0;
	mov.u32 	%r423, %r7;
	@%p6 bra 	$L__BB7_5;
$L__BB7_6:
	add.s32 	%r25, %r2, -1;
	setp.eq.s32 	%p7, %r2, 0;
	@%p7 bra 	$L__BB7_16;
	setp.lt.u32 	%p8, %r25, 7;
	@%p8 bra 	$L__BB7_9;
	shl.b32 	%r175, %r423, 10;
	add.s32 	%r176, %r6, %r175;
	mov.b32 	%r177, 0;
	st.shared.u32 	[%r176], %r177;
	st.shared.u32 	[%r176+1024], %r177;
	st.shared.u32 	[%r176+2048], %r177;
	st.shared.u32 	[%r176+3072], %r177;
	st.shared.u32 	[%r176+4096], %r177;
	st.shared.u32 	[%r176+5120], %r177;
	st.shared.u32 	[%r176+6144], %r177;
	st.shared.u32 	[%r176+7168], %r177;
	add.s32 	%r423, %r423, 8;
$L__BB7_9:
	setp.eq.s32 	%p9, %r3, 0;
	@%p9 bra 	$L__BB7_16;
	setp.lt.u32 	%p10, %r4, 3;
	@%p10 bra 	$L__BB7_12;
	shl.b32 	%r178, %r423, 10;
	add.s32 	%r179, %r6, %r178;
	mov.b32 	%r180, 0;
	st.shared.u32 	[%r179], %r180;
	st.shared.u32 	[%r179+1024], %r180;
	st.shared.u32 	[%r179+2048], %r180;
	st.shared.u32 	[%r179+3072], %r180;
	add.s32 	%r423, %r423, 4;
$L__BB7_12:
	setp.eq.s32 	%p11, %r5, 0;
	@%p11 bra 	$L__BB7_16;
	setp.eq.s32 	%p12, %r5, 1;
	shl.b32 	%r181, %r423, 10;
	add.s32 	%r30, %r6, %r181;
	mov.b32 	%r182, 0;
	st.shared.u32 	[%r30], %r182;
	@%p12 bra 	$L__BB7_16;
	setp.eq.s32 	%p13, %r5, 2;
	mov.b32 	%r183, 0;
	st.shared.u32 	[%r30+1024], %r183;
	@%p13 bra 	$L__BB7_16;
	mov.b32 	%r184, 0;
	st.shared.u32 	[%r30+2048], %r184;
$L__BB7_16:
	cvt.u32.u64 	%r185, %rd5;
	setp.gt.u32 	%p14, %r185, 127;
	@%p14 bra 	$L__BB7_30;
	setp.lt.u32 	%p15, %r1, 15;
	mov.b32 	%r427, 0;
	@%p15 bra 	$L__BB7_20;
	mov.b32 	%r425, 0;
$L__BB7_19:
	.pragma "nounroll";
	shl.b32 	%r188, %r425, 10;
	add.s32 	%r189, %r6, %r188;
	mov.b32 	%r190, 0;
	st.shared.u32 	[%r189+512], %r190;
	st.shared.u32 	[%r189+1536], %r190;
	st.shared.u32 	[%r189+2560], %r190;
	st.shared.u32 	[%r189+3584], %r190;
	st.shared.u32 	[%r189+4608], %r190;
	st.shared.u32 	[%r189+5632], %r190;
	st.shared.u32 	[%r189+6656], %r190;
	st.shared.u32 	[%r189+7680], %r190;
	st.shared.u32 	[%r189+8704], %r190;
	st.shared.u32 	[%r189+9728], %r190;
	st.shared.u32 	[%r189+10752], %r190;
	st.shared.u32 	[%r189+11776], %r190;
	st.shared.u32 	[%r189+12800], %r190;
	st.shared.u32 	[%r189+13824], %r190;
	st.shared.u32 	[%r189+14848], %r190;
	st.shared.u32 	[%r189+15872], %r190;
	add.s32 	%r425, %r425, 16;
	setp.ne.s32 	%p16, %r425, %r7;
	mov.u32 	%r427, %r7;
	@%p16 bra 	$L__BB7_19;
$L__BB7_20:
	setp.eq.s32 	%p17, %r2, 0;
	@%p17 bra 	$L__BB7_30;
	setp.lt.u32 	%p18, %r25, 7;
	@%p18 bra 	$L__BB7_23;
	shl.b32 	%r191, %r427, 10;
	add.s32 	%r192, %r6, %r191;
	mov.b32 	%r193, 0;
	st.shared.u32 	[%r192+512], %r193;
	st.shared.u32 	[%r192+1536], %r193;
	st.shared.u32 	[%r192+2560], %r193;
	st.shared.u32 	[%r192+3584], %r193;
	st.shared.u32 	[%r192+4608], %r193;
	st.shared.u32 	[%r192+5632], %r193;
	st.shared.u32 	[%r192+6656], %r193;
	st.shared.u32 	[%r192+7680], %r193;
	add.s32 	%r427, %r427, 8;
$L__BB7_23:
	setp.eq.s32 	%p19, %r3, 0;
	@%p19 bra 	$L__BB7_30;
	setp.lt.u32 	%p20, %r4, 3;
	@%p20 bra 	$L__BB7_26;
	shl.b32 	%r194, %r427, 10;
	add.s32 	%r195, %r6, %r194;
	mov.b32 	%r196, 0;
	st.shared.u32 	[%r195+512], %r196;
	st.shared.u32 	[%r195+1536], %r196;
	st.shared.u32 	[%r195+2560], %r196;
	st.shared.u32 	[%r195+3584], %r196;
	add.s32 	%r427, %r427, 4;
$L__BB7_26:
	setp.eq.s32 	%p21, %r5, 0;
	@%p21 bra 	$L__BB7_30;
	setp.eq.s32 	%p22, %r5, 1;
	shl.b32 	%r197, %r427, 10;
	add.s32 	%r38, %r6, %r197;
	mov.b32 	%r198, 0;
	st.shared.u32 	[%r38+512], %r198;
	@%p22 bra 	$L__BB7_30;
	setp.eq.s32 	%p23, %r5, 2;
	mov.b32 	%r199, 0;
	st.shared.u32 	[%r38+1536], %r199;
	@%p23 bra 	$L__BB7_30;
	mov.b32 	%r200, 0;
	st.shared.u32 	[%r38+2560], %r200;
$L__BB7_30:
	bar.sync 	0;
	bar.sync 	0;
	shl.b64 	%rd8, %rd135, 30;
	sub.s64 	%rd24, %rd17, %rd8;
	min.u64 	%rd9, %rd24, 1073741824;
	setp.le.u64 	%p24, %rd9, %rd3;
	@%p24 bra 	$L__BB7_70;
	mov.u64 	%rd136, %rd3;
$L__BB7_32:
	add.s64 	%rd11, %rd136, %rd8;
	sub.s64 	%rd12, %rd17, %rd11;
	setp.lt.u64 	%p25, %rd12, 2048;
	@%p25 bra 	$L__BB7_34;
	add.s64 	%rd27, %rd11, %rd5;
	shl.b64 	%rd28, %rd27, 2;
	add.s64 	%rd29, %rd1, %rd28;
	ld.global.u32 	%r459, [%rd29];
	ld.global.u32 	%r458, [%rd29+512];
	ld.global.u32 	%r457, [%rd29+1024];
	ld.global.u32 	%r456, [%rd29+1536];
	ld.global.u32 	%r455, [%rd29+2048];
	ld.global.u32 	%r454, [%rd29+2560];
	ld.global.u32 	%r453, [%rd29+3072];
	ld.global.u32 	%r452, [%rd29+3584];
	ld.global.u32 	%r451, [%rd29+4096];
	ld.global.u32 	%r450, [%rd29+4608];
	ld.global.u32 	%r449, [%rd29+5120];
	ld.global.u32 	%r448, [%rd29+5632];
	ld.global.u32 	%r447, [%rd29+6144];
	ld.global.u32 	%r446, [%rd29+6656];
	ld.global.u32 	%r445, [%rd29+7168];
	ld.global.u32 	%r444, [%rd29+7680];
	bra.uni 	$L__BB7_66;
$L__BB7_34:
	cvt.u32.u64 	%r202, %rd5;
	cvt.u32.u64 	%r55, %rd12;
	setp.ge.s32 	%p26, %r202, %r55;
	add.s64 	%rd25, %rd11, %rd5;
	shl.b64 	%rd26, %rd25, 2;
	add.s64 	%rd13, %rd1, %rd26;
	mov.b32 	%r459, -1;
	@%p26 bra 	$L__BB7_36;
	ld.global.u32 	%r459, [%rd13];
$L__BB7_36:
	setp.ge.s32 	%p27, %r8, %r55;
	mov.b32 	%r458, -1;
	@%p27 bra 	$L__BB7_38;
	ld.global.u32 	%r458, [%rd13+512];
$L__BB7_38:
	setp.ge.s32 	%p28, %r9, %r55;
	mov.b32 	%r457, -1;
	@%p28 bra 	$L__BB7_40;
	ld.global.u32 	%r457, [%rd13+1024];
$L__BB7_40:
	setp.ge.s32 	%p29, %r10, %r55;
	mov.b32 	%r456, -1;
	@%p29 bra 	$L__BB7_42;
	ld.global.u32 	%r456, [%rd13+1536];
$L__BB7_42:
	setp.ge.s32 	%p30, %r11, %r55;
	mov.b32 	%r455, -1;
	@%p30 bra 	$L__BB7_44;
	ld.global.u32 	%r455, [%rd13+2048];
$L__BB7_44:
	setp.ge.s32 	%p31, %r12, %r55;
	mov.b32 	%r454, -1;
	@%p31 bra 	$L__BB7_46;
	ld.global.u32 	%r454, [%rd13+2560];
$L__BB7_46:
	setp.ge.s32 	%p32, %r13, %r55;
	mov.b32 	%r453, -1;
	@%p32 bra 	$L__BB7_48;
	ld.global.u32 	%r453, [%rd13+3072];
$L__BB7_48:
	mov.u32 	%r210, %tid.x;
	add.s32 	%r211, %r210, 896;
	setp.ge.s32 	%p33, %r211, %r55;
	mov.b32 	%r452, -1;
	@%p33 bra 	$L__BB7_50;
	ld.global.u32 	%r452, [%rd13+3584];
$L__BB7_50:
	or.b32  	%r214, %r210, 1024;
	setp.ge.s32 	%p34, %r214, %r55;
	mov.b32 	%r451, -1;
	@%p34 bra 	$L__BB7_52;
	ld.global.u32 	%r451, [%rd13+4096];
$L__BB7_52:
	add.s32 	%r217, %r210, 1152;
	setp.ge.s32 	%p35, %r217, %r55;
	mov.b32 	%r450, -1;
	@%p35 bra 	$L__BB7_54;
	ld.global.u32 	%r450, [%rd13+4608];
$L__BB7_54:
	setp.ge.s32 	%p36, %r14, %r55;
	mov.b32 	%r449, -1;
	@%p36 bra 	$L__BB7_56;
	ld.global.u32 	%r449, [%rd13+5120];
$L__BB7_56:
	add.s32 	%r221, %r210, 1408;
	setp.ge.s32 	%p37, %r221, %r55;
	mov.b32 	%r448, -1;
	@%p37 bra 	$L__BB7_58;
	ld.global.u32 	%r448, [%rd13+5632];
$L__BB7_58:
	add.s32 	%r224, %r210, 1536;
	setp.ge.s32 	%p38, %r224, %r55;
	mov.b32 	%r447, -1;
	@%p38 bra 	$L__BB7_60;
	ld.global.u32 	%r447, [%rd13+6144];
$L__BB7_60:
	add.s32 	%r227, %r210, 1664;
	setp.ge.s32 	%p39, %r227, %r55;
	mov.b32 	%r446, -1;
	@%p39 bra 	$L__BB7_62;
	ld.global.u32 	%r446, [%rd13+6656];
$L__BB7_62:
	add.s32 	%r230, %r210, 1792;
	setp.ge.s32 	%p40, %r230, %r55;
	mov.b32 	%r445, -1;
	@%p40 bra 	$L__BB7_64;
	ld.global.u32 	%r445, [%rd13+7168];
$L__BB7_64:
	setp.ge.s32 	%p41, %r15, %r55;
	mov.b32 	%r444, -1;
	@%p41 bra 	$L__BB7_66;
	ld.global.u32 	%r444, [%rd13+7680];
$L__BB7_66:
	setp.le.s32 	%p42, %r159, %r158;
	@%p42 bra 	$L__BB7_69;
	mov.b32 	%r460, 0;
	mov.u32 	%r461, %r158;
$L__BB7_68:
	sub.s32 	%r233, %r159, %r461;
	shl.b32 	%r234, %r460, 10;
	mov.u32 	%r235, _ZZN3cub18CUB_300001_SM_10006detail10radix_sort30DeviceRadixSortHistogramKernelINS1_5radix10policy_hubIjNS0_8NullTypeEyE10Policy1000ELNS0_9SortOrderE0EjyNS1_21identity_decomposer_tEEEvPT2_PKT1_SB_iiT3_E12temp_storage;
	add.s32 	%r236, %r235, %r234;
	min.s32 	%r237, %r233, 8;
	mov.b32 	%r238, -1;
	shl.b32 	%r239, %r238, %r237;
	not.b32 	%r240, %r239;
	shr.u32 	%r241, %r459, %r461;
	and.b32  	%r242, %r241, %r240;
	shl.b32 	%r243, %r242, 2;
	add.s32 	%r244, %r236, %r243;
	atom.shared.add.u32 	%r245, [%r244], 1;
	shr.u32 	%r246, %r458, %r461;
	and.b32  	%r247, %r246, %r240;
	shl.b32 	%r248, %r247, 2;
	add.s32 	%r249, %r236, %r248;
	atom.shared.add.u32 	%r250, [%r249], 1;
	shr.u32 	%r251, %r457, %r461;
	and.b32  	%r252, %r251, %r240;
	shl.b32 	%r253, %r252, 2;
	add.s32 	%r254, %r236, %r253;
	atom.shared.add.u32 	%r255, [%r254], 1;
	shr.u32 	%r256, %r456, %r461;
	and.b32  	%r257, %r256, %r240;
	shl.b32 	%r258, %r257, 2;
	add.s32 	%r259, %r236, %r258;
	atom.shared.add.u32 	%r260, [%r259], 1;
	shr.u32 	%r261, %r455, %r461;
	and.b32  	%r262, %r261, %r240;
	shl.b32 	%r263, %r262, 2;
	add.s32 	%r264, %r236, %r263;
	atom.shared.add.u32 	%r265, [%r264], 1;
	shr.u32 	%r266, %r454, %r461;
	and.b32  	%r267, %r266, %r240;
	shl.b32 	%r268, %r267, 2;
	add.s32 	%r269, %r236, %r268;
	atom.shared.add.u32 	%r270, [%r269], 1;
	shr.u32 	%r271, %r453, %r461;
	and.b32  	%r272, %r271, %r240;
	shl.b32 	%r273, %r272, 2;
	add.s32 	%r274, %r236, %r273;
	atom.shared.add.u32 	%r275, [%r274], 1;
	shr.u32 	%r276, %r452, %r461;
	and.b32  	%r277, %r276, %r240;
	shl.b32 	%r278, %r277, 2;
	add.s32 	%r279, %r236, %r278;
	atom.shared.add.u32 	%r280, [%r279], 1;
	shr.u32 	%r281, %r451, %r461;
	and.b32  	%r282, %r281, %r240;
	shl.b32 	%r283, %r282, 2;
	add.s32 	%r284, %r236, %r283;
	atom.shared.add.u32 	%r285, [%r284], 1;
	shr.u32 	%r286, %r450, %r461;
	and.b32  	%r287, %r286, %r240;
	shl.b32 	%r288, %r287, 2;
	add.s32 	%r289, %r236, %r288;
	atom.shared.add.u32 	%r290, [%r289], 1;
	shr.u32 	%r291, %r449, %r461;
	and.b32  	%r292, %r291, %r240;
	shl.b32 	%r293, %r292, 2;
	add.s32 	%r294, %r236, %r293;
	atom.shared.add.u32 	%r295, [%r294], 1;
	shr.u32 	%r296, %r448, %r461;
	and.b32  	%r297, %r296, %r240;
	shl.b32 	%r298, %r297, 2;
	add.s32 	%r299, %r236, %r298;
	atom.shared.add.u32 	%r300, [%r299], 1;
	shr.u32 	%r301, %r447, %r461;
	and.b32  	%r302, %r301, %r240;
	shl.b32 	%r303, %r302, 2;
	add.s32 	%r304, %r236, %r303;
	atom.shared.add.u32 	%r305, [%r304], 1;
	shr.u32 	%r306, %r446, %r461;
	and.b32  	%r307, %r306, %r240;
	shl.b32 	%r308, %r307, 2;
	add.s32 	%r309, %r236, %r308;
	atom.shared.add.u32 	%r310, [%r309], 1;
	shr.u32 	%r311, %r445, %r461;
	and.b32  	%r312, %r311, %r240;
	shl.b32 	%r313, %r312, 2;
	add.s32 	%r314, %r236, %r313;
	atom.shared.add.u32 	%r315, [%r314], 1;
	shr.u32 	%r316, %r444, %r461;
	and.b32  	%r317, %r316, %r240;
	shl.b32 	%r318, %r317, 2;
	add.s32 	%r319, %r236, %r318;
	atom.shared.add.u32 	%r320, [%r319], 1;
	add.s32 	%r461, %r461, 8;
	add.s32 	%r460, %r460, 1;
	setp.lt.s32 	%p43, %r461, %r159;
	@%p43 bra 	$L__BB7_68;
$L__BB7_69:
	add.s64 	%rd136, %rd136, %rd4;
	setp.lt.u64 	%p44, %rd136, %rd9;
	@%p44 bra 	$L__BB7_32;
$L__BB7_70:
	bar.sync 	0;
	@%p1 bra 	$L__BB7_152;
	setp.lt.u32 	%p45, %r1, 7;
	mov.b32 	%r464, 0;
	@%p45 bra 	$L__BB7_90;
	mov.b32 	%r462, 0;
$L__BB7_73:
	.pragma "nounroll";
	shl.b32 	%r323, %r462, 10;
	add.s32 	%r108, %r6, %r323;
	ld.shared.u32 	%r109, [%r108];
	setp.eq.s32 	%p46, %r109, 0;
	@%p46 bra 	$L__BB7_75;
	cvt.u32.u64 	%r324, %rd5;
	shl.b32 	%r325, %r462, 8;
	add.s32 	%r326, %r325, %r324;
	mul.wide.u32 	%rd30, %r326, 8;
	add.s64 	%rd31, %rd2, %rd30;
	cvt.u64.u32 	%rd32, %r109;
	atom.global.add.u64 	%rd33, [%rd31], %rd32;
$L__BB7_75:
	ld.shared.u32 	%r110, [%r108+1024];
	setp.eq.s32 	%p47, %r110, 0;
	@%p47 bra 	$L__BB7_77;
	cvt.u32.u64 	%r327, %rd5;
	shl.b32 	%r328, %r462, 8;
	add.s32 	%r329, %r328, %r327;
	add.s32 	%r330, %r329, 256;
	mul.wide.u32 	%rd34, %r330, 8;
	add.s64 	%rd35, %rd2, %rd34;
	cvt.u64.u32 	%rd36, %r110;
	atom.global.add.u64 	%rd37, [%rd35], %rd36;
$L__BB7_77:
	ld.shared.u32 	%r111, [%r108+2048];
	setp.eq.s32 	%p48, %r111, 0;
	@%p48 bra 	$L__BB7_79;
	cvt.u32.u64 	%r331, %rd5;
	shl.b32 	%r332, %r462, 8;
	add.s32 	%r333, %r332, %r331;
	add.s32 	%r334, %r333, 512;
	mul.wide.u32 	%rd38, %r334, 8;
	add.s64 	%rd39, %rd2, %rd38;
	cvt.u64.u32 	%rd40, %r111;
	atom.global.add.u64 	%rd41, [%rd39], %rd40;
$L__BB7_79:
	ld.shared.u32 	%r112, [%r108+3072];
	setp.eq.s32 	%p49, %r112, 0;
	@%p49 bra 	$L__BB7_81;
	cvt.u32.u64 	%r335, %rd5;
	shl.b32 	%r336, %r462, 8;
	add.s32 	%r337, %r336, %r335;
	add.s32 	%r338, %r337, 768;
	mul.wide.u32 	%rd42, %r338, 8;
	add.s64 	%rd43, %rd2, %rd42;
	cvt.u64.u32 	%rd44, %r112;
	atom.global.add.u64 	%rd45, [%rd43], %rd44;
$L__BB7_81:
	ld.shared.u32 	%r113, [%r108+4096];
	setp.eq.s32 	%p50, %r113, 0;
	@%p50 bra 	$L__BB7_83;
	cvt.u32.u64 	%r339, %rd5;
	shl.b32 	%r340, %r462, 8;
	add.s32 	%r341, %r340, %r339;
	add.s32 	%r342, %r341, 1024;
	mul.wide.u32 	%rd46, %r342, 8;
	add.s64 	%rd47, %rd2, %rd46;
	cvt.u64.u32 	%rd48, %r113;
	atom.global.add.u64 	%rd49, [%rd47], %rd48;
$L__BB7_83:
	ld.shared.u32 	%r114, [%r108+5120];
	setp.eq.s32 	%p51, %r114, 0;
	@%p51 bra 	$L__BB7_85;
	cvt.u32.u64 	%r343, %rd5;
	shl.b32 	%r344, %r462, 8;
	add.s32 	%r345, %r344, %r343;
	add.s32 	%r346, %r345, 1280;
	mul.wide.u32 	%rd50, %r346, 8;
	add.s64 	%rd51, %rd2, %rd50;
	cvt.u64.u32 	%rd52, %r114;
	atom.global.add.u64 	%rd53, [%rd51], %rd52;
$L__BB7_85:
	ld.shared.u32 	%r115, [%r108+6144];
	setp.eq.s32 	%p52, %r115, 0;
	@%p52 bra 	$L__BB7_87;
	cvt.u32.u64 	%r347, %rd5;
	shl.b32 	%r348, %r462, 8;
	add.s32 	%r349, %r348, %r347;
	add.s32 	%r350, %r349, 1536;
	mul.wide.u32 	%rd54, %r350, 8;
	add.s64 	%rd55, %rd2, %rd54;
	cvt.u64.u32 	%rd56, %r115;
	atom.global.add.u64 	%rd57, [%rd55], %rd56;
$L__BB7_87:
	ld.shared.u32 	%r116, [%r108+7168];
	setp.eq.s32 	%p53, %r116, 0;
	@%p53 bra 	$L__BB7_89;
	cvt.u32.u64 	%r351, %rd5;
	shl.b32 	%r352, %r462, 8;
	add.s32 	%r353, %r352, %r351;
	add.s32 	%r354, %r353, 1792;
	mul.wide.u32 	%rd58, %r354, 8;
	add.s64 	%rd59, %rd2, %rd58;
	cvt.u64.u32 	%rd60, %r116;
	atom.global.add.u64 	%rd61, [%rd59], %rd60;
$L__BB7_89:
	add.s32 	%r462, %r462, 8;
	setp.ne.s32 	%p54, %r462, %r16;
	mov.u32 	%r464, %r16;
	@%p54 bra 	$L__BB7_73;
$L__BB7_90:
	add.s32 	%r119, %r5, -1;
	setp.eq.s32 	%p55, %r3, 0;
	@%p55 bra 	$L__BB7_111;
	setp.lt.u32 	%p56, %r4, 3;
	@%p56 bra 	$L__BB7_101;
	shl.b32 	%r355, %r464, 10;
	add.s32 	%r120, %r6, %r355;
	ld.shared.u32 	%r121, [%r120];
	setp.eq.s32 	%p57, %r121, 0;
	@%p57 bra 	$L__BB7_94;
	cvt.u32.u64 	%r356, %rd5;
	shl.b32 	%r357, %r464, 8;
	add.s32 	%r358, %r357, %r356;
	mul.wide.u32 	%rd62, %r358, 8;
	add.s64 	%rd63, %rd2, %rd62;
	cvt.u64.u32 	%rd64, %r121;
	atom.global.add.u64 	%rd65, [%rd63], %rd64;
$L__BB7_94:
	ld.shared.u32 	%r122, [%r120+1024];
	setp.eq.s32 	%p58, %r122, 0;
	@%p58 bra 	$L__BB7_96;
	cvt.u32.u64 	%r359, %rd5;
	shl.b32 	%r360, %r464, 8;
	add.s32 	%r361, %r360, %r359;
	add.s32 	%r362, %r361, 256;
	mul.wide.u32 	%rd66, %r362, 8;
	add.s64 	%rd67, %rd2, %rd66;
	cvt.u64.u32 	%rd68, %r122;
	atom.global.add.u64 	%rd69, [%rd67], %rd68;
$L__BB7_96:
	ld.shared.u32 	%r123, [%r120+2048];
	setp.eq.s32 	%p59, %r123, 0;
	@%p59 bra 	$L__BB7_98;
	cvt.u32.u64 	%r363, %rd5;
	shl.b32 	%r364, %r464, 8;
	add.s32 	%r365, %r364, %r363;
	add.s32 	%r366, %r365, 512;
	mul.wide.u32 	%rd70, %r366, 8;
	add.s64 	%rd71, %rd2, %rd70;
	cvt.u64.u32 	%rd72, %r123;
	atom.global.add.u64 	%rd73, [%rd71], %rd72;
$L__BB7_98:
	ld.shared.u32 	%r124, [%r120+3072];
	setp.eq.s32 	%p60, %r124, 0;
	@%p60 bra 	$L__BB7_100;
	cvt.u32.u64 	%r367, %rd5;
	shl.b32 	%r368, %r464, 8;
	add.s32 	%r369, %r368, %r367;
	add.s32 	%r370, %r369, 768;
	mul.wide.u32 	%rd74, %r370, 8;
	add.s64 	%rd75, %rd2, %rd74;
	cvt.u64.u32 	%rd76, %r124;
	atom.global.add.u64 	%rd77, [%rd75], %rd76;
$L__BB7_100:
	add.s32 	%r464, %r464, 4;
$L__BB7_101:
	setp.eq.s32 	%p61, %r5, 0;
	@%p61 bra 	$L__BB7_111;
	setp.eq.s32 	%p62, %r119, 0;
	@%p62 bra 	$L__BB7_108;
	shl.b32 	%r371, %r464, 10;
	add.s32 	%r127, %r6, %r371;
	ld.shared.u32 	%r128, [%r127];
	setp.eq.s32 	%p63, %r128, 0;
	@%p63 bra 	$L__BB7_105;
	cvt.u32.u64 	%r372, %rd5;
	shl.b32 	%r373, %r464, 8;
	add.s32 	%r374, %r373, %r372;
	mul.wide.u32 	%rd78, %r374, 8;
	add.s64 	%rd79, %rd2, %rd78;
	cvt.u64.u32 	%rd80, %r128;
	atom.global.add.u64 	%rd81, [%rd79], %rd80;
$L__BB7_105:
	ld.shared.u32 	%r129, [%r127+1024];
	setp.eq.s32 	%p64, %r129, 0;
	@%p64 bra 	$L__BB7_107;
	cvt.u32.u64 	%r375, %rd5;
	shl.b32 	%r376, %r464, 8;
	add.s32 	%r377, %r376, %r375;
	add.s32 	%r378, %r377, 256;
	mul.wide.u32 	%rd82, %r378, 8;
	add.s64 	%rd83, %rd2, %rd82;
	cvt.u64.u32 	%rd84, %r129;
	atom.global.add.u64 	%rd85, [%rd83], %rd84;
$L__BB7_107:
	add.s32 	%r464, %r464, 2;
$L__BB7_108:
	setp.eq.s32 	%p65, %r17, 0;
	@%p65 bra 	$L__BB7_111;
	shl.b32 	%r379, %r464, 10;
	add.s32 	%r380, %r6, %r379;
	ld.shared.u32 	%r132, [%r380];
	setp.eq.s32 	%p66, %r132, 0;
	@%p66 bra 	$L__BB7_111;
	cvt.u32.u64 	%r381, %rd5;
	shl.b32 	%r382, %r464, 8;
	add.s32 	%r383, %r382, %r381;
	mul.wide.u32 	%rd86, %r383, 8;
	add.s64 	%rd87, %rd2, %rd86;
	cvt.u64.u32 	%rd88, %r132;
	atom.global.add.u64 	%rd89, [%rd87], %rd88;
$L__BB7_111:
	cvt.u32.u64 	%r384, %rd5;
	setp.gt.u32 	%p67, %r384, 127;
	@%p67 bra 	$L__BB7_152;
	setp.lt.u32 	%p68, %r1, 7;
	mov.b32 	%r468, 0;
	@%p68 bra 	$L__BB7_131;
	mov.b32 	%r466, 0;
$L__BB7_114:
	.pragma "nounroll";
	shl.b32 	%r388, %r466, 10;
	add.s32 	%r134, %r6, %r388;
	ld.shared.u32 	%r135, [%r134+512];
	setp.eq.s32 	%p69, %r135, 0;
	shl.b32 	%r389, %r466, 8;
	add.s32 	%r390, %r389, %r384;
	mul.wide.u32 	%rd90, %r390, 8;
	add.s64 	%rd15, %rd2, %rd90;
	@%p69 bra 	$L__BB7_116;
	cvt.u64.u32 	%rd91, %r135;
	atom.global.add.u64 	%rd92, [%rd15+1024], %rd91;
$L__BB7_116:
	ld.shared.u32 	%r136, [%r134+1536];
	setp.eq.s32 	%p70, %r136, 0;
	@%p70 bra 	$L__BB7_118;
	cvt.u64.u32 	%rd93, %r136;
	atom.global.add.u64 	%rd94, [%rd15+3072], %rd93;
$L__BB7_118:
	ld.shared.u32 	%r137, [%r134+2560];
	setp.eq.s32 	%p71, %r137, 0;
	@%p71 bra 	$L__BB7_120;
	cvt.u64.u32 	%rd95, %r137;
	atom.global.add.u64 	%rd96, [%rd15+5120], %rd95;
$L__BB7_120:
	ld.shared.u32 	%r138, [%r134+3584];
	setp.eq.s32 	%p72, %r138, 0;
	@%p72 bra 	$L__BB7_122;
	cvt.u64.u32 	%rd97, %r138;
	atom.global.add.u64 	%rd98, [%rd15+7168], %rd97;
$L__BB7_122:
	ld.shared.u32 	%r139, [%r134+4608];
	setp.eq.s32 	%p73, %r139, 0;
	@%p73 bra 	$L__BB7_124;
	cvt.u64.u32 	%rd99, %r139;
	atom.global.add.u64 	%rd100, [%rd15+9216], %rd99;
$L__BB7_124:
	ld.shared.u32 	%r140, [%r134+5632];
	setp.eq.s32 	%p74, %r140, 0;
	@%p74 bra 	$L__BB7_126;
	cvt.u64.u32 	%rd101, %r140;
	atom.global.add.u64 	%rd102, [%rd15+11264], %rd101;
$L__BB7_126:
	ld.shared.u32 	%r141, [%r134+6656];
	setp.eq.s32 	%p75, %r141, 0;
	@%p75 bra 	$L__BB7_128;
	cvt.u64.u32 	%rd103, %r141;
	atom.global.add.u64 	%rd104, [%rd15+13312], %rd103;
$L__BB7_128:
	ld.shared.u32 	%r142, [%r134+7680];
	setp.eq.s32 	%p76, %r142, 0;
	@%p76 bra 	$L__BB7_130;
	cvt.u64.u32 	%rd105, %r142;
	atom.global.add.u64 	%rd106, [%rd15+15360], %rd105;
$L__BB7_130:
	add.s32 	%r466, %r466, 8;
	setp.ne.s32 	%p77, %r466, %r16;
	mov.u32 	%r468, %r16;
	@%p77 bra 	$L__BB7_114;
$L__BB7_131:
	setp.eq.s32 	%p78, %r3, 0;
	@%p78 bra 	$L__BB7_152;
	setp.lt.u32 	%p79, %r4, 3;
	@%p79 bra 	$L__BB7_142;
	shl.b32 	%r391, %r468, 10;
	add.s32 	%r145, %r6, %r391;
	ld.shared.u32 	%r146, [%r145+512];
	setp.eq.s32 	%p80, %r146, 0;
	@%p80 bra 	$L__BB7_135;
	shl.b32 	%r393, %r468, 8;
	add.s32 	%r394, %r393, %r384;
	mul.wide.u32 	%rd107, %r394, 8;
	add.s64 	%rd108, %rd2, %rd107;
	cvt.u64.u32 	%rd109, %r146;
	atom.global.add.u64 	%rd110, [%rd108+1024], %rd109;
$L__BB7_135:
	ld.shared.u32 	%r147, [%r145+1536];
	setp.eq.s32 	%p81, %r147, 0;
	@%p81 bra 	$L__BB7_137;
	shl.b32 	%r396, %r468, 8;
	add.s32 	%r397, %r396, %r384;
	add.s32 	%r398, %r397, 256;
	mul.wide.u32 	%rd111, %r398, 8;
	add.s64 	%rd112, %rd2, %rd111;
	cvt.u64.u32 	%rd113, %r147;
	atom.global.add.u64 	%rd114, [%rd112+1024], %rd113;
$L__BB7_137:
	ld.shared.u32 	%r148, [%r145+2560];
	setp.eq.s32 	%p82, %r148, 0;
	@%p82 bra 	$L__BB7_139;
	shl.b32 	%r400, %r468, 8;
	add.s32 	%r401, %r400, %r384;
	add.s32 	%r402, %r401, 512;
	mul.wide.u32 	%rd115, %r402, 8;
	add.s64 	%rd116, %rd2, %rd115;
	cvt.u64.u32 	%rd117, %r148;
	atom.global.add.u64 	%rd118, [%rd116+1024], %rd117;
$L__BB7_139:
	ld.shared.u32 	%r149, [%r145+3584];
	setp.eq.s32 	%p83, %r149, 0;
	@%p83 bra 	$L__BB7_141;
	shl.b32 	%r404, %r468, 8;
	add.s32 	%r405, %r404, %r384;
	add.s32 	%r406, %r405, 768;
	mul.wide.u32 	%rd119, %r406, 8;
	add.s64 	%rd120, %rd2, %rd119;
	cvt.u64.u32 	%rd121, %r149;
	atom.global.add.u64 	%rd122, [%rd120+1024], %rd121;
$L__BB7_141:
	add.s32 	%r468, %r468, 4;
$L__BB7_142:
	setp.eq.s32 	%p84, %r5, 0;
	@%p84 bra 	$L__BB7_152;
	setp.eq.s32 	%p85, %r119, 0;
	@%p85 bra 	$L__BB7_149;
	shl.b32 	%r407, %r468, 10;
	add.s32 	%r152, %r6, %r407;
	ld.shared.u32 	%r153, [%r152+512];
	setp.eq.s32 	%p86, %r153, 0;
	@%p86 bra 	$L__BB7_146;
	shl.b32 	%r409, %r468, 8;
	add.s32 	%r410, %r409, %r384;
	mul.wide.u32 	%rd123, %r410, 8;
	add.s64 	%rd124, %rd2, %rd123;
	cvt.u64.u32 	%rd125, %r153;
	atom.global.add.u64 	%rd126, [%rd124+1024], %rd125;
$L__BB7_146:
	ld.shared.u32 	%r154, [%r152+1536];
	setp.eq.s32 	%p87, %r154, 0;
	@%p87 bra 	$L__BB7_148;
	shl.b32 	%r412, %r468, 8;
	add.s32 	%r413, %r412, %r384;
	add.s32 	%r414, %r413, 256;
	mul.wide.u32 	%rd127, %r414, 8;
	add.s64 	%rd128, %rd2, %rd127;
	cvt.u64.u32 	%rd129, %r154;
	atom.global.add.u64 	%rd130, [%rd128+1024], %rd129;
$L__BB7_148:
	add.s32 	%r468, %r468, 2;
$L__BB7_149:
	setp.eq.s32 	%p88, %r17, 0;
	@%p88 bra 	$L__BB7_152;
	shl.b32 	%r415, %r468, 10;
	add.s32 	%r416, %r6, %r415;
	ld.shared.u32 	%r157, [%r416+512];
	setp.eq.s32 	%p89, %r157, 0;
	@%p89 bra 	$L__BB7_152;
	shl.b32 	%r418, %r468, 8;
	add.s32 	%r419, %r418, %r384;
	mul.wide.u32 	%rd131, %r419, 8;
	add.s64 	%rd132, %rd2, %rd131;
	cvt.u64.u32 	%rd133, %r157;
	atom.global.add.u64 	%rd134, [%rd132+1024], %rd133;
$L__BB7_152:
	bar.sync 	0;
	add.s64 	%rd135, %rd135, 1;
	setp.ne.s64 	%p90, %rd135, %rd6;
	@%p90 bra 	$L__BB7_2;
$L__BB7_153:
	ret;

}
	// .globl	_ZN3cub18CUB_300001_SM_10006detail10radix_sort33DeviceRadixSortExclusiveSumKernelINS1_5radix10policy_hubIjNS0_8NullTypeEyE10Policy1000EyEEvPT0_
.visible .entry _ZN3cub18CUB_300001_SM_10006detail10radix_sort33DeviceRadixSortExclusiveSumKernelINS1_5radix10policy_hubIjNS0_8NullTypeEyE10Policy1000EyEEvPT0_(
	.param .u64 .ptr .align 1 _ZN3cub18CUB_300001_SM_10006detail10radix_sort33DeviceRadixSortExclusiveSumKernelINS1_5radix10policy_hubIjNS0_8NullTypeEyE10Policy1000EyEEvPT0__param_0
)
{
	.reg .pred 	%p<4>;
	.reg .b32 	%r<28>;
	.reg .b64 	%rd<54>;
	// demoted variable
	.shared .align 16 .b8 _ZZN3cub18CUB_300001_SM_10006detail10radix_sort33DeviceRadixSortExclusiveSumKernelINS1_5radix10policy_hubIjNS0_8NullTypeEyE10Policy1000EyEEvPT0_E12temp_storage[2336];
	ld.param.u64 	%rd5, [_ZN3cub18CUB_300001_SM_10006detail10radix_sort33DeviceRadixSortExclusiveSumKernelINS1_5radix10policy_hubIjNS0_8NullTypeEyE10Policy1000EyEEvPT0__param_0];
	cvta.to.global.u64 	%rd6, %rd5;
	mov.u32 	%r3, %ctaid.x;
	shl.b32 	%r4, %r3, 8;
	mov.u32 	%r1, %tid.x;
	setp.gt.u32 	%p1, %r1, 255;
	add.s32 	%r5, %r4, %r1;
	mul.wide.s32 	%rd7, %r5, 8;
	add.s64 	%rd1, %rd6, %rd7;
	@%p1 bra 	$L__BB8_2;
	ld.global.u64 	%rd53, [%rd1];
$L__BB8_2:
	shr.u32 	%r6, %r1, 3;
	add.s32 	%r7, %r6, %r1;
	shl.b32 	%r8, %r7, 3;
	mov.u32 	%r9, _ZZN3cub18CUB_300001_SM_10006detail10radix_sort33DeviceRadixSortExclusiveSumKernelINS1_5radix10policy_hubIjNS0_8NullTypeEyE10Policy1000EyEEvPT0_E12temp_storage;
	add.s32 	%r10, %r9, %r8;
	add.s32 	%r2, %r10, 16;
	st.shared.u64 	[%r10+16], %rd53;
	bar.sync 	0;
	setp.gt.u32 	%p2, %r1, 31;
	@%p2 bra 	$L__BB8_4;
	mad.lo.s32 	%r27, %r1, 72, %r9;
	ld.shared.u64 	%rd23, [%r27+16];
	ld.shared.u64 	%rd24, [%r27+24];
	ld.shared.u64 	%rd25, [%r27+32];
	ld.shared.u64 	%rd26, [%r27+40];
	ld.shared.u64 	%rd27, [%r27+48];
	ld.shared.u64 	%rd28, [%r27+56];
	ld.shared.u64 	%rd29, [%r27+64];
	ld.shared.u64 	%rd30, [%r27+72];
	add.s64 	%rd31, %rd24, %rd23;
	add.s64 	%rd32, %rd31, %rd25;
	add.s64 	%rd33, %rd32, %rd26;
	add.s64 	%rd34, %rd33, %rd27;
	add.s64 	%rd35, %rd34, %rd28;
	add.s64 	%rd36, %rd35, %rd29;
	add.s64 	%rd10, %rd36, %rd30;
	mov.b32 	%r11, 1;
	mov.b32 	%r24, 0;
	mov.b32 	%r25, -1;
	// begin inline asm
	{  .reg .u64 r0;  .reg .u32 lo;  .reg .u32 hi;  .reg .pred p;  mov.b64 {lo, hi}, %rd10;  shfl.sync.up.b32 lo|p, lo, %r11, %r24, %r25;  shfl.sync.up.b32 hi|p, hi, %r11, %r24, %r25;  mov.b64 r0, {lo, hi};  @p add.u64 r0, r0, %rd10;  mov.u64 %rd8, r0;}
	// end inline asm
	mov.b32 	%r14, 2;
	// begin inline asm
	{  .reg .u64 r0;  .reg .u32 lo;  .reg .u32 hi;  .reg .pred p;  mov.b64 {lo, hi}, %rd8;  shfl.sync.up.b32 lo|p, lo, %r14, %r24, %r25;  shfl.sync.up.b32 hi|p, hi, %r14, %r24, %r25;  mov.b64 r0, {lo, hi};  @p add.u64 r0, r0, %rd8;  mov.u64 %rd11, r0;}
	// end inline asm
	mov.b32 	%r17, 4;
	// begin inline asm
	{  .reg .u64 r0;  .reg .u32 lo;  .reg .u32 hi;  .reg .pred p;  mov.b64 {lo, hi}, %rd11;  shfl.sync.up.b32 lo|p, lo, %r17, %r24, %r25;  shfl.sync.up.b32 hi|p, hi, %r17, %r24, %r25;  mov.b64 r0, {lo, hi};  @p add.u64 r0, r0, %rd11;  mov.u64 %rd14, r0;}
	// end inline asm
	mov.b32 	%r20, 8;
	// begin inline asm
	{  .reg .u64 r0;  .reg .u32 lo;  .reg .u32 hi;  .reg .pred p;  mov.b64 {lo, hi}, %rd14;  shfl.sync.up.b32 lo|p, lo, %r20, %r24, %r25;  shfl.sync.up.b32 hi|p, hi, %r20, %r24, %r25;  mov.b64 r0, {lo, hi};  @p add.u64 r0, r0, %rd14;  mov.u64 %rd17, r0;}
	// end inline asm
	mov.b32 	%r23, 16;
	// begin inline asm
	{  .reg .u64 r0;  .reg .u32 lo;  .reg .u32 hi;  .reg .pred p;  mov.b64 {lo, hi}, %rd17;  shfl.sync.up.b32 lo|p, lo, %r23, %r24, %r25;  shfl.sync.up.b32 hi|p, hi, %r23, %r24, %r25;  mov.b64 r0, {lo, hi};  @p add.u64 r0, r0, %rd17;  mov.u64 %rd20, r0;}
	// end inline asm
	sub.s64 	%rd37, %rd20, %rd10;
	ld.shared.u64 	%rd38, [%r27+16];
	ld.shared.u64 	%rd39, [%r27+24];
	ld.shared.u64 	%rd40, [%r27+32];
	ld.shared.u64 	%rd41, [%r27+40];
	ld.shared.u64 	%rd42, [%r27+48];
	ld.shared.u64 	%rd43, [%r27+56];
	ld.shared.u64 	%rd44, [%r27+64];
	add.s64 	%rd45, %rd38, %rd37;
	add.s64 	%rd46, %rd39, %rd45;
	add.s64 	%rd47, %rd40, %rd46;
	add.s64 	%rd48, %rd41, %rd47;
	add.s64 	%rd49, %rd42, %rd48;
	add.s64 	%rd50, %rd43, %rd49;
	add.s64 	%rd51, %rd44, %rd50;
	st.shared.u64 	[%r27+16], %rd37;
	st.shared.u64 	[%r27+24], %rd45;
	st.shared.u64 	[%r27+32], %rd46;
	st.shared.u64 	[%r27+40], %rd47;
	st.shared.u64 	[%r27+48], %rd48;
	st.shared.u64 	[%r27+56], %rd49;
	st.shared.u64 	[%r27+64], %rd50;
	st.shared.u64 	[%r27+72], %rd51;
$L__BB8_4:
	setp.gt.u32 	%p3, %r1, 255;
	bar.sync 	0;
	@%p3 bra 	$L__BB8_6;
	ld.shared.u64 	%rd52, [%r2];
	st.global.u64 	[%rd1], %rd52;
$L__BB8_6:
	ret;

}
	// .globl	_ZN3cub18CUB_300001_SM_10006detail10radix_sort29DeviceRadixSortOnesweepKernelINS1_5radix10policy_hubIjNS0_8NullTypeEyE10Policy1000ELNS0_9SortOrderE0EjS6_yiiNS1_21identity_decomposer_tEEEvPT5_SC_PT3_PKSD_PT1_PKSH_PT2_PKSL_T4_iiT6_
.visible .entry _ZN3cub18CUB_300001_SM_10006detail10radix_sort29DeviceRadixSortOnesweepKernelINS1_5radix10policy_hubIjNS0_8NullTypeEyE10Policy1000ELNS0_9SortOrderE0EjS6_yiiNS1_21identity_decomposer_tEEEvPT5_SC_PT3_PKSD_PT1_PKSH_PT2_PKSL_T4_iiT6_(
	.param .u64 .ptr .align 1 _ZN3cub18CUB_300001_SM_10006detail10radix_sort29DeviceRadixSortOnesweepKernelINS1_5radix10policy_hubIjNS0_8NullTypeEyE10Policy1000ELNS0_9SortOrderE0EjS6_yiiNS1_21identity_decomposer_tEEEvPT5_SC_PT3_PKSD_PT1_PKSH_PT2_PKSL_T4_iiT6__param_0,
	.param .u64 .ptr .align 1 _ZN3cub18CUB_300001_SM_10006detail10radix_sort29DeviceRadixSortOnesweepKernelINS1_5radix10policy_hubIjNS0_8NullTypeEyE10Policy1000ELNS0_9SortOrderE0EjS6_yiiNS1_21identity_decomposer_tEEEvPT5_SC_PT3_PKSD_PT1_PKSH_PT2_PKSL_T4_iiT6__param_1,
	.param .u64 .ptr .align 1 _ZN3cub18CUB_300001_SM_10006detail10radix_sort29DeviceRadixSortOnesweepKernelINS1_5radix10policy_hubIjNS0_8NullTypeEyE10Policy1000ELNS0_9SortOrderE0EjS6_yiiNS1_21identity_decomposer_tEEEvPT5_SC_PT3_PKSD_PT1_PKSH_PT2_PKSL_T4_iiT6__param_2,
	.param .u64 .ptr .align 1 _ZN3cub18CUB_300001_SM_10006detail10radix_sort29DeviceRadixSortOnesweepKernelINS1_5radix10policy_hubIjNS0_8NullTypeEyE10Policy1000ELNS0_9SortOrderE0EjS6_yiiNS1_21identity_decomposer_tEEEvPT5_SC_PT3_PKSD_PT1_PKSH_PT2_PKSL_T4_iiT6__param_3,
	.param .u64 .ptr .align 1 _ZN3cub18CUB_300001_SM_10006detail10radix_sort29DeviceRadixSortOnesweepKernelINS1_5radix10policy_hubIjNS0_8NullTypeEyE10Policy1000ELNS0_9SortOrderE0EjS6_yiiNS1_21identity_decomposer_tEEEvPT5_SC_PT3_PKSD_PT1_PKSH_PT2_PKSL_T4_iiT6__param_4,
	.param .u64 .ptr .align 1 _ZN3cub18CUB_300001_SM_10006detail10radix_sort29DeviceRadixSortOnesweepKernelINS1_5radix10policy_hubIjNS0_8NullTypeEyE10Policy1000ELNS0_9SortOrderE0EjS6_yiiNS1_21identity_decomposer_tEEEvPT5_SC_PT3_PKSD_PT1_PKSH_PT2_PKSL_T4_iiT6__param_5,
	.param .u64 .ptr .align 1 _ZN3cub18CUB_300001_SM_10006detail10radix_sort29DeviceRadixSortOnesweepKernelINS1_5radix10policy_hubIjNS0_8NullTypeEyE10Policy1000ELNS0_9SortOrderE0EjS6_yiiNS1_21identity_decomposer_tEEEvPT5_SC_PT3_PKSD_PT1_PKSH_PT2_PKSL_T4_iiT6__param_6,
	.param .u64 .ptr .align 1 _ZN3cub18CUB_300001_SM_10006detail10radix_sort29DeviceRadixSortOnesweepKernelINS1_5radix10policy_hubIjNS0_8NullTypeEyE10Policy1000ELNS0_9SortOrderE0EjS6_yiiNS1_21identity_decomposer_tEEEvPT5_SC_PT3_PKSD_PT1_PKSH_PT2_PKSL_T4_iiT6__param_7,
	.param .u32 _ZN3cub18CUB_300001_SM_10006detail10radix_sort29DeviceRadixSortOnesweepKernelINS1_5radix10policy_hubIjNS0_8NullTypeEyE10Policy1000ELNS0_9SortOrderE0EjS6_yiiNS1_21identity_decomposer_tEEEvPT5_SC_PT3_PKSD_PT1_PKSH_PT2_PKSL_T4_iiT6__param_8,
	.param .u32 _ZN3cub18CUB_300001_SM_10006detail10radix_sort29DeviceRadixSortOnesweepKernelINS1_5radix10policy_hubIjNS0_8NullTypeEyE10Policy1000ELNS0_9SortOrderE0EjS6_yiiNS1_21identity_decomposer_tEEEvPT5_SC_PT3_PKSD_PT1_PKSH_PT2_PKSL_T4_iiT6__param_9,
	.param .u32 _ZN3cub18CUB_300001_SM_10006detail10radix_sort29DeviceRadixSortOnesweepKernelINS1_5radix10policy_hubIjNS0_8NullTypeEyE10Policy1000ELNS0_9SortOrderE0EjS6_yiiNS1_21identity_decomposer_tEEEvPT5_SC_PT3_PKSD_PT1_PKSH_PT2_PKSL_T4_iiT6__param_10,
	.param .align 1 .b8 _ZN3cub18CUB_300001_SM_10006detail10radix_sort29DeviceRadixSortOnesweepKernelINS1_5radix10policy_hubIjNS0_8NullTypeEyE10Policy1000ELNS0_9SortOrderE0EjS6_yiiNS1_21identity_decomposer_tEEEvPT5_SC_PT3_PKSD_PT1_PKSH_PT2_PKSL_T4_iiT6__param_11[1]
)
.maxntid 384
{
	.reg .pred 	%p<143>;
	.reg .b32 	%r<1708>;
	.reg .b64 	%rd<242>;
	// demoted variable
	.shared .align 16 .b8 _ZZN3cub18CUB_300001_SM_10006detail10radix_sort29DeviceRadixSortOnesweepKernelINS1_5radix10policy_hubIjNS0_8NullTypeEyE10Policy1000ELNS0_9SortOrderE0EjS6_yiiNS1_21identity_decomposer_tEEEvPT5_SC_PT3_PKSD_PT1_PKSH_PT2_PKSL_T4_iiT6_E1s[31232];
	ld.param.u64 	%rd18, [_ZN3cub18CUB_300001_SM_10006detail10radix_sort29DeviceRadixSortOnesweepKernelINS1_5radix10policy_hubIjNS0_8NullTypeEyE10Policy1000ELNS0_9SortOrderE0EjS6_yiiNS1_21identity_decomposer_tEEEvPT5_SC_PT3_PKSD_PT1_PKSH_PT2_PKSL_T4_iiT6__param_1];
	ld.param.u64 	%rd22, [_ZN3cub18CUB_300001_SM_10006detail10radix_sort29DeviceRadixSortOnesweepKernelINS1_5radix10policy_hubIjNS0_8NullTypeEyE10Policy1000ELNS0_9SortOrderE0EjS6_yiiNS1_21identity_decomposer_tEEEvPT5_SC_PT3_PKSD_PT1_PKSH_PT2_PKSL_T4_iiT6__param_5];
	ld.param.u32 	%r247, [_ZN3cub18CUB_300001_SM_10006detail10radix_sort29DeviceRadixSortOnesweepKernelINS1_5radix10policy_hubIjNS0_8NullTypeEyE10Policy1000ELNS0_9SortOrderE0EjS6_yiiNS1_21identity_decomposer_tEEEvPT5_SC_PT3_PKSD_PT1_PKSH_PT2_PKSL_T4_iiT6__param_10];
	cvta.to.global.u64 	%rd1, %rd22;
	mov.u32 	%r1, %tid.x;
	shr.u32 	%r2, %r1, 5;
	// begin inline asm
	mov.u32 %r248, %laneid;
	// end inline asm
	setp.ne.s32 	%p1, %r1, 0;
	@%p1 bra 	$L__BB9_2;
	cvta.to.global.u64 	%rd23, %rd18;
	atom.global.add.u32 	%r249, [%rd23], 1;
	st.shared.u32 	[_ZZN3cub18CUB_300001_SM_10006detail10radix_sort29DeviceRadixSortOnesweepKernelINS1_5radix10policy_hubIjNS0_8NullTypeEyE10Policy1000ELNS0_9SortOrderE0EjS6_yiiNS1_21identity_decomposer_tEEEvPT5_SC_PT3_PKSD_PT1_PKSH_PT2_PKSL_T4_iiT6_E1s+29184], %r249;
$L__BB9_2:
	ld.param.u32 	%r1582, [_ZN3cub18CUB_300001_SM_10006detail10radix_sort29DeviceRadixSortOnesweepKernelINS1_5radix10policy_hubIjNS0_8NullTypeEyE10Policy1000ELNS0_9SortOrderE0EjS6_yiiNS1_21identity_decomposer_tEEEvPT5_SC_PT3_PKSD_PT1_PKSH_PT2_PKSL_T4_iiT6__param_8];
	bar.sync 	0;
	ld.shared.u32 	%r4, [_ZZN3cub18CUB_300001_SM_10006detail10radix_sort29DeviceRadixSortOnesweepKernelINS1_5radix10policy_hubIjNS0_8NullTypeEyE10Policy1000ELNS0_9SortOrderE0EjS6_yiiNS1_21identity_decomposer_tEEEvPT5_SC_PT3_PKSD_PT1_PKSH_PT2_PKSL_T4_iiT6_E1s+29184];
	mul.lo.s32 	%r250, %r4, 7296;
	add.s32 	%r251, %r250, 7296;
	setp.gt.s32 	%p2, %r251, %r1582;
	cvt.s64.s32 	%rd2, %r250;
	@%p2 bra 	$L__BB9_4;
	and.b32  	%r252, %r1, 31;
	and.b32  	%r253, %r1, 992;
	mul.lo.s32 	%r254, %r253, 19;
	or.b32  	%r255, %r254, %r252;
	cvt.u64.u32 	%rd24, %r255;
	add.s64 	%rd25, %rd24, %rd2;
	shl.b64 	%rd26, %rd25, 2;
	add.s64 	%rd27, %rd1, %rd26;
	ld.global.u32 	%r1653, [%rd27];
	ld.global.u32 	%r1654, [%rd27+128];
	ld.global.u32 	%r1655, [%rd27+256];
	ld.global.u32 	%r1656, [%rd27+384];
	ld.global.u32 	%r1657, [%rd27+512];
	ld.global.u32 	%r1658, [%rd27+640];
	ld.global.u32 	%r1659, [%rd27+768];
	ld.global.u32 	%r1660, [%rd27+896];
	ld.global.u32 	%r1661, [%rd27+1024];
	ld.global.u32 	%r1662, [%rd27+1152];
	ld.global.u32 	%r1663, [%rd27+1280];
	ld.global.u32 	%r1664, [%rd27+1408];
	ld.global.u32 	%r1665, [%rd27+1536];
	ld.global.u32 	%r1666, [%rd27+1664];
	ld.global.u32 	%r1667, [%rd27+1792];
	ld.global.u32 	%r1668, [%rd27+1920];
	ld.global.u32 	%r1669, [%rd27+2048];
	ld.global.u32 	%r1670, [%rd27+2176];
	ld.global.u32 	%r1671, [%rd27+2304];
	bra.uni 	$L__BB9_42;
$L__BB9_4:
	ld.param.u32 	%r1583, [_ZN3cub18CUB_300001_SM_10006detail10radix_sort29DeviceRadixSortOnesweepKernelINS1_5radix10policy_hubIjNS0_8NullTypeEyE10Policy1000ELNS0_9SortOrderE0EjS6_yiiNS1_21identity_decomposer_tEEEvPT5_SC_PT3_PKSD_PT1_PKSH_PT2_PKSL_T4_iiT6__param_8];
	cvt.u32.u64 	%r257, %rd2;
	sub.s32 	%r24, %r1583, %r257;
	and.b32  	%r258, %r1, 31;
	and.b32  	%r259, %r1, 992;
	mul.lo.s32 	%r260, %r259, 19;
	or.b32  	%r25, %r260, %r258;
	setp.ge.s32 	%p3, %r25, %r24;
	cvt.u64.u32 	%rd28, %r25;
	add.s64 	%rd29, %rd28, %rd2;
	shl.b64 	%rd30, %rd29, 2;
	add.s64 	%rd3, %rd1, %rd30;
	mov.b32 	%r1653, -1;
	@%p3 bra 	$L__BB9_6;
	ld.global.u32 	%r1653, [%rd3];
$L__BB9_6:
	add.s32 	%r262, %r25, 32;
	setp.ge.s32 	%p4, %r262, %r24;
	mov.b32 	%r1654, -1;
	@%p4 bra 	$L__BB9_8;
	ld.global.u32 	%r1654, [%rd3+128];
$L__BB9_8:
	add.s32 	%r264, %r25, 64;
	setp.ge.s32 	%p5, %r264, %r24;
	mov.b32 	%r1655, -1;
	@%p5 bra 	$L__BB9_10;
	ld.global.u32 	%r1655, [%rd3+256];
$L__BB9_10:
	add.s32 	%r266, %r25, 96;
	setp.ge.s32 	%p6, %r266, %r24;
	mov.b32 	%r1656, -1;
	@%p6 bra 	$L__BB9_12;
	ld.global.u32 	%r1656, [%rd3+384];
$L__BB9_12:
	add.s32 	%r268, %r25, 128;
	setp.ge.s32 	%p7, %r268, %r24;
	mov.b32 	%r1657, -1;
	@%p7 bra 	$L__BB9_14;
	ld.global.u32 	%r1657, [%rd3+512];
$L__BB9_14:
	add.s32 	%r270, %r25, 160;
	setp.ge.s32 	%p8, %r270, %r24;
	mov.b32 	%r1658, -1;
	@%p8 bra 	$L__BB9_16;
	ld.global.u32 	%r1658, [%rd3+640];
$L__BB9_16:
	add.s32 	%r272, %r25, 192;
	setp.ge.s32 	%p9, %r272, %r24;
	mov.b32 	%r1659, -1;
	@%p9 bra 	$L__BB9_18;
	ld.global.u32 	%r1659, [%rd3+768];
$L__BB9_18:
	add.s32 	%r274, %r25, 224;
	setp.ge.s32 	%p10, %r274, %r24;
	mov.b32 	%r1660, -1;
	@%p10 bra 	$L__BB9_20;
	ld.global.u32 	%r1660, [%rd3+896];
$L__BB9_20:
	add.s32 	%r276, %r25, 256;
	setp.ge.s32 	%p11, %r276, %r24;
	mov.b32 	%r1661, -1;
	@%p11 bra 	$L__BB9_22;
	ld.global.u32 	%r1661, [%rd3+1024];
$L__BB9_22:
	add.s32 	%r278, %r25, 288;
	setp.ge.s32 	%p12, %r278, %r24;
	mov.b32 	%r1662, -1;
	@%p12 bra 	$L__BB9_24;
	ld.global.u32 	%r1662, [%rd3+1152];
$L__BB9_24:
	add.s32 	%r280, %r25, 320;
	setp.ge.s32 	%p13, %r280, %r24;
	mov.b32 	%r1663, -1;
	@%p13 bra 	$L__BB9_26;
	ld.global.u32 	%r1663, [%rd3+1280];
$L__BB9_26:
	add.s32 	%r282, %r25, 352;
	setp.ge.s32 	%p14, %r282, %r24;
	mov.b32 	%r1664, -1;
	@%p14 bra 	$L__BB9_28;
	ld.global.u32 	%r1664, [%rd3+1408];
$L__BB9_28:
	add.s32 	%r284, %r25, 384;
	setp.ge.s32 	%p15, %r284, %r24;
	mov.b32 	%r1665, -1;
	@%p15 bra 	$L__BB9_30;
	ld.global.u32 	%r1665, [%rd3+1536];
$L__BB9_30:
	add.s32 	%r286, %r25, 416;
	setp.ge.s32 	%p16, %r286, %r24;
	mov.b32 	%r1666, -1;
	@%p16 bra 	$L__BB9_32;
	ld.global.u32 	%r1666, [%rd3+1664];
$L__BB9_32:
	add.s32 	%r288, %r25, 448;
	setp.ge.s32 	%p17, %r288, %r24;
	mov.b32 	%r1667, -1;
	@%p17 bra 	$L__BB9_34;
	ld.global.u32 	%r1667, [%rd3+1792];
$L__BB9_34:
	add.s32 	%r290, %r25, 480;
	setp.ge.s32 	%p18, %r290, %r24;
	mov.b32 	%r1668, -1;
	@%p18 bra 	$L__BB9_36;
	ld.global.u32 	%r1668, [%rd3+1920];
$L__BB9_36:
	add.s32 	%r292, %r25, 512;
	setp.ge.s32 	%p19, %r292, %r24;
	mov.b32 	%r1669, -1;
	@%p19 bra 	$L__BB9_38;
	ld.global.u32 	%r1669, [%rd3+2048];
$L__BB9_38:
	add.s32 	%r294, %r25, 544;
	setp.ge.s32 	%p20, %r294, %r24;
	mov.b32 	%r1670, -1;
	@%p20 bra 	$L__BB9_40;
	ld.global.u32 	%r1670, [%rd3+2176];
$L__BB9_40:
	add.s32 	%r296, %r25, 576;
	setp.ge.s32 	%p21, %r296, %r24;
	mov.b32 	%r1671, -1;
	@%p21 bra 	$L__BB9_42;
	ld.global.u32 	%r1671, [%rd3+2304];
$L__BB9_42:
	mov.b32 	%r297, -1;
	shl.b32 	%r298, %r297, %r247;
	not.b32 	%r82, %r298;
	shl.b32 	%r299, %r2, 10;
	mov.u32 	%r300, _ZZN3cub18CUB_300001_SM_10006detail10radix_sort29DeviceRadixSortOnesweepKernelINS1_5radix10policy_hubIjNS0_8NullTypeEyE10Policy1000ELNS0_9SortOrderE0EjS6_yiiNS1_21identity_decomposer_tEEEvPT5_SC_PT3_PKSD_PT1_PKSH_PT2_PKSL_T4_iiT6_E1s;
	add.s32 	%r83, %r300, %r299;
	setp.gt.s32 	%p22, %r248, 255;
	@%p22 bra 	$L__BB9_55;
	max.s32 	%r301, %r248, 224;
	sub.s32 	%r302, %r301, %r248;
	add.s32 	%r303, %r302, 31;
	shr.u32 	%r304, %r303, 5;
	add.s32 	%r84, %r304, 1;
	and.b32  	%r85, %r84, 15;
	setp.lt.u32 	%p23, %r303, 480;
	mov.u32 	%r1675, %r248;
	@%p23 bra 	$L__BB9_46;
	and.b32  	%r305, %r84, 268435440;
	neg.s32 	%r1673, %r305;
	shl.b32 	%r307, %r248, 2;
	add.s32 	%r308, %r299, %r307;
	add.s32 	%r310, %r308, %r300;
	add.s32 	%r1672, %r310, 1024;
	mov.u32 	%r1675, %r248;
$L__BB9_45:
	.pragma "nounroll";
	mov.b32 	%r311, 0;
	st.shared.u32 	[%r1672+-1024], %r311;
	st.shared.u32 	[%r1672+-896], %r311;
	st.shared.u32 	[%r1672+-768], %r311;
	st.shared.u32 	[%r1672+-640], %r311;
	st.shared.u32 	[%r1672+-512], %r311;
	st.shared.u32 	[%r1672+-384], %r311;
	st.shared.u32 	[%r1672+-256], %r311;
	st.shared.u32 	[%r1672+-128], %r311;
	st.shared.u32 	[%r1672], %r311;
	st.shared.u32 	[%r1672+128], %r311;
	st.shared.u32 	[%r1672+256], %r311;
	st.shared.u32 	[%r1672+384], %r311;
	st.shared.u32 	[%r1672+512], %r311;
	st.shared.u32 	[%r1672+640], %r311;
	st.shared.u32 	[%r1672+768], %r311;
	st.shared.u32 	[%r1672+896], %r311;
	add.s32 	%r1675, %r1675, 512;
	add.s32 	%r1673, %r1673, 16;
	add.s32 	%r1672, %r1672, 2048;
	setp.ne.s32 	%p24, %r1673, 0;
	@%p24 bra 	$L__BB9_45;
$L__BB9_46:
	setp.eq.s32 	%p25, %r85, 0;
	@%p25 bra 	$L__BB9_55;
	and.b32  	%r95, %r84, 7;
	setp.lt.u32 	%p26, %r85, 8;
	@%p26 bra 	$L__BB9_49;
	shl.b32 	%r312, %r1675, 2;
	add.s32 	%r313, %r83, %r312;
	mov.b32 	%r314, 0;
	st.shared.u32 	[%r313], %r314;
	st.shared.u32 	[%r313+128], %r314;
	st.shared.u32 	[%r313+256], %r314;
	st.shared.u32 	[%r313+384], %r314;
	st.shared.u32 	[%r313+512], %r314;
	st.shared.u32 	[%r313+640], %r314;
	st.shared.u32 	[%r313+768], %r314;
	st.shared.u32 	[%r313+896], %r314;
	add.s32 	%r1675, %r1675, 256;
$L__BB9_49:
	setp.eq.s32 	%p27, %r95, 0;
	@%p27 bra 	$L__BB9_55;
	and.b32  	%r98, %r84, 3;
	setp.lt.u32 	%p28, %r95, 4;
	@%p28 bra 	$L__BB9_52;
	shl.b32 	%r315, %r1675, 2;
	add.s32 	%r316, %r83, %r315;
	mov.b32 	%r317, 0;
	st.shared.u32 	[%r316], %r317;
	st.shared.u32 	[%r316+128], %r317;
	st.shared.u32 	[%r316+256], %r317;
	st.shared.u32 	[%r316+384], %r317;
	add.s32 	%r1675, %r1675, 128;
$L__BB9_52:
	setp.eq.s32 	%p29, %r98, 0;
	@%p29 bra 	$L__BB9_55;
	shl.b32 	%r319, %r1675, 2;
	add.s32 	%r320, %r299, %r319;
	add.s32 	%r1679, %r300, %r320;
	neg.s32 	%r1678, %r98;
$L__BB9_54:
	.pragma "nounroll";
	mov.b32 	%r322, 0;
	st.shared.u32 	[%r1679], %r322;
	add.s32 	%r1679, %r1679, 128;
	add.s32 	%r1678, %r1678, 1;
	setp.ne.s32 	%p30, %r1678, 0;
	@%p30 bra 	$L__BB9_54;
$L__BB9_55:
	ld.param.u32 	%r1590, [_ZN3cub18CUB_300001_SM_10006detail10radix_sort29DeviceRadixSortOnesweepKernelINS1_5radix10policy_hubIjNS0_8NullTypeEyE10Policy1000ELNS0_9SortOrderE0EjS6_yiiNS1_21identity_decomposer_tEEEvPT5_SC_PT3_PKSD_PT1_PKSH_PT2_PKSL_T4_iiT6__param_9];
	bar.warp.sync 	-1;
	shr.u32 	%r324, %r1653, %r1590;
	and.b32  	%r107, %r324, %r82;
	shl.b32 	%r325, %r1, 5;
	and.b32  	%r326, %r325, 31744;
	mov.u32 	%r327, _ZZN3cub18CUB_300001_SM_10006detail10radix_sort29DeviceRadixSortOnesweepKernelINS1_5radix10policy_hubIjNS0_8NullTypeEyE10Policy1000ELNS0_9SortOrderE0EjS6_yiiNS1_21identity_decomposer_tEEEvPT5_SC_PT3_PKSD_PT1_PKSH_PT2_PKSL_T4_iiT6_E1s;
	add.s32 	%r328, %r327, %r326;
	shl.b32 	%r329, %r107, 2;
	add.s32 	%r108, %r328, %r329;
	atom.shared.add.u32 	%r330, [%r108], 1;
	shr.u32 	%r331, %r1654, %r1590;
	and.b32  	%r332, %r331, %r82;
	shl.b32 	%r333, %r332, 2;
	add.s32 	%r109, %r328, %r333;
	atom.shared.add.u32 	%r334, [%r109], 1;
	shr.u32 	%r335, %r1655, %r1590;
	and.b32  	%r336, %r335, %r82;
	shl.b32 	%r337, %r336, 2;
	add.s32 	%r110, %r328, %r337;
	atom.shared.add.u32 	%r338, [%r110], 1;
	shr.u32 	%r339, %r1656, %r1590;
	and.b32  	%r340, %r339, %r82;
	shl.b32 	%r341, %r340, 2;
	add.s32 	%r111, %r328, %r341;
	atom.shared.add.u32 	%r342, [%r111], 1;
	shr.u32 	%r343, %r1657, %r1590;
	and.b32  	%r344, %r343, %r82;
	shl.b32 	%r345, %r344, 2;
	add.s32 	%r112, %r328, %r345;
	atom.shared.add.u32 	%r346, [%r112], 1;
	shr.u32 	%r347, %r1658, %r1590;
	and.b32  	%r348, %r347, %r82;
	shl.b32 	%r349, %r348, 2;
	add.s32 	%r113, %r328, %r349;
	atom.shared.add.u32 	%r350, [%r113], 1;
	shr.u32 	%r351, %r1659, %r1590;
	and.b32  	%r352, %r351, %r82;
	shl.b32 	%r353, %r352, 2;
	add.s32 	%r114, %r328, %r353;
	atom.shared.add.u32 	%r354, [%r114], 1;
	shr.u32 	%r355, %r1660, %r1590;
	and.b32  	%r356, %r355, %r82;
	shl.b32 	%r357, %r356, 2;
	add.s32 	%r358, %r328, %r357;
	atom.shared.add.u32 	%r359, [%r358], 1;
	shr.u32 	%r360, %r1661, %r1590;
	and.b32  	%r361, %r360, %r82;
	shl.b32 	%r362, %r361, 2;
	add.s32 	%r363, %r328, %r362;
	atom.shared.add.u32 	%r364, [%r363], 1;
	shr.u32 	%r365, %r1662, %r1590;
	and.b32  	%r366, %r365, %r82;
	shl.b32 	%r367, %r366, 2;
	add.s32 	%r115, %r328, %r367;
	atom.shared.add.u32 	%r368, [%r115], 1;
	shr.u32 	%r369, %r1663, %r1590;
	and.b32  	%r370, %r369, %r82;
	shl.b32 	%r371, %r370, 2;
	add.s32 	%r116, %r328, %r371;
	atom.shared.add.u32 	%r372, [%r116], 1;
	shr.u32 	%r373, %r1664, %r1590;
	and.b32  	%r374, %r373, %r82;
	shl.b32 	%r375, %r374, 2;
	add.s32 	%r117, %r328, %r375;
	atom.shared.add.u32 	%r376, [%r117], 1;
	shr.u32 	%r377, %r1665, %r1590;
	and.b32  	%r378, %r377, %r82;
	shl.b32 	%r379, %r378, 2;
	add.s32 	%r118, %r328, %r379;
	atom.shared.add.u32 	%r380, [%r118], 1;
	shr.u32 	%r381, %r1666, %r1590;
	and.b32  	%r382, %r381, %r82;
	shl.b32 	%r383, %r382, 2;
	add.s32 	%r119, %r328, %r383;
	atom.shared.add.u32 	%r384, [%r119], 1;
	shr.u32 	%r385, %r1667, %r1590;
	and.b32  	%r386, %r385, %r82;
	shl.b32 	%r387, %r386, 2;
	add.s32 	%r120, %r328, %r387;
	atom.shared.add.u32 	%r388, [%r120], 1;
	shr.u32 	%r389, %r1668, %r1590;
	and.b32  	%r390, %r389, %r82;
	shl.b32 	%r391, %r390, 2;
	add.s32 	%r392, %r328, %r391;
	atom.shared.add.u32 	%r393, [%r392], 1;
	shr.u32 	%r394, %r1669, %r1590;
	and.b32  	%r395, %r394, %r82;
	shl.b32 	%r396, %r395, 2;
	add.s32 	%r397, %r328, %r396;
	atom.shared.add.u32 	%r398, [%r397], 1;
	shr.u32 	%r399, %r1670, %r1590;
	and.b32  	%r400, %r399, %r82;
	shl.b32 	%r401, %r400, 2;
	add.s32 	%r402, %r328, %r401;
	atom.shared.add.u32 	%r403, [%r402], 1;
	shr.u32 	%r404, %r1671, %r1590;
	and.b32  	%r405, %r404, %r82;
	shl.b32 	%r406, %r405, 2;
	add.s32 	%r407, %r328, %r406;
	atom.shared.add.u32 	%r408, [%r407], 1;
	bar.sync 	0;
	setp.gt.u32 	%p31, %r1, 255;
	shl.b32 	%r409, %r1, 2;
	add.s32 	%r121, %r327, %r409;
	mov.b32 	%r1680, 0;
	@%p31 bra 	$L__BB9_57;
	ld.shared.u32 	%r410, [%r121];
	mov.b32 	%r411, 0;
	st.shared.u32 	[%r121], %r411;
	ld.shared.u32 	%r412, [%r121+1024];
	st.shared.u32 	[%r121+1024], %r410;
	add.s32 	%r413, %r412, %r410;
	ld.shared.u32 	%r414, [%r121+2048];
	st.shared.u32 	[%r121+2048], %r413;
	add.s32 	%r415, %r414, %r413;
	ld.shared.u32 	%r416, [%r121+3072];
	st.shared.u32 	[%r121+3072], %r415;
	add.s32 	%r417, %r416, %r415;
	ld.shared.u32 	%r418, [%r121+4096];
	st.shared.u32 	[%r121+4096], %r417;
	add.s32 	%r419, %r418, %r417;
	ld.shared.u32 	%r420, [%r121+5120];
	st.shared.u32 	[%r121+5120], %r419;
	add.s32 	%r421, %r420, %r419;
	ld.shared.u32 	%r422, [%r121+6144];
	st.shared.u32 	[%r121+6144], %r421;
	add.s32 	%r423, %r422, %r421;
	ld.shared.u32 	%r424, [%r121+7168];
	st.shared.u32 	[%r121+7168], %r423;
	add.s32 	%r425, %r424, %r423;
	ld.shared.u32 	%r426, [%r121+8192];
	st.shared.u32 	[%r121+8192], %r425;
	add.s32 	%r427, %r426, %r425;
	ld.shared.u32 	%r428, [%r121+9216];
	st.shared.u32 	[%r121+9216], %r427;
	add.s32 	%r429, %r428, %r427;
	ld.shared.u32 	%r430, [%r121+10240];
	st.shared.u32 	[%r121+10240], %r429;
	add.s32 	%r431, %r430, %r429;
	ld.shared.u32 	%r432, [%r121+11264];
	st.shared.u32 	[%r121+11264], %r431;
	add.s32 	%r1680, %r432, %r431;
$L__BB9_57:
	ld.param.u64 	%rd230, [_ZN3cub18CUB_300001_SM_10006detail10radix_sort29DeviceRadixSortOnesweepKernelINS1_5radix10policy_hubIjNS0_8NullTypeEyE10Policy1000ELNS0_9SortOrderE0EjS6_yiiNS1_21identity_decomposer_tEEEvPT5_SC_PT3_PKSD_PT1_PKSH_PT2_PKSL_T4_iiT6__param_0];
	cvta.to.global.u64 	%rd4, %rd230;
	setp.gt.u32 	%p32, %r1, 255;
	@%p32 bra 	$L__BB9_59;
	or.b32  	%r433, %r1680, 1073741824;
	shl.b32 	%r434, %r4, 8;
	add.s32 	%r435, %r434, %r1;
	mul.wide.s32 	%rd31, %r435, 4;
	add.s64 	%rd32, %rd4, %rd31;
	st.volatile.global.u32 	[%rd32], %r433;
$L__BB9_59:
	ld.param.u64 	%rd239, [_ZN3cub18CUB_300001_SM_10006detail10radix_sort29DeviceRadixSortOnesweepKernelINS1_5radix10policy_hubIjNS0_8NullTypeEyE10Policy1000ELNS0_9SortOrderE0EjS6_yiiNS1_21identity_decomposer_tEEEvPT5_SC_PT3_PKSD_PT1_PKSH_PT2_PKSL_T4_iiT6__param_4];
	cvta.to.global.u64 	%rd5, %rd239;
	setp.lt.u32 	%p33, %r1, 256;
	setp.eq.s32 	%p34, %r1680, 7296;
	and.pred  	%p35, %p33, %p34;
	selp.u32 	%r436, 1, 0, %p35;
	{ 
	.reg .pred 	%p1; 
	.reg .pred 	%p2; 
	setp.ne.u32 	%p1, %r436, 0; 
	bar.red.or.pred 	%p2, 0, %p1; 
	selp.u32 	%r437, 1, 0, %p2; 
	}
	setp.eq.s32 	%p36, %r437, 0;
	cvt.u64.u32 	%rd6, %r1;
	@%p36 bra 	$L__BB9_111;
	shl.b32 	%r438, %r1, 3;
	add.s32 	%r440, %r327, %r438;
	add.s32 	%r124, %r440, 29184;
	@%p32 bra 	$L__BB9_68;
	ld.param.u64 	%rd237, [_ZN3cub18CUB_300001_SM_10006detail10radix_sort29DeviceRadixSortOnesweepKernelINS1_5radix10policy_hubIjNS0_8NullTypeEyE10Policy1000ELNS0_9SortOrderE0EjS6_yiiNS1_21identity_decomposer_tEEEvPT5_SC_PT3_PKSD_PT1_PKSH_PT2_PKSL_T4_iiT6__param_3];
	cvta.to.global.u64 	%rd33, %rd237;
	shl.b64 	%rd34, %rd6, 3;
	add.s64 	%rd35, %rd33, %rd34;
	ld.global.u64 	%rd36, [%rd35];
	setp.gt.u32 	%p38, %r1, %r107;
	selp.b64 	%rd37, 7296, 0, %p38;
	sub.s64 	%rd240, %rd36, %rd37;
	st.shared.u64 	[%r124], %rd240;
	setp.lt.s32 	%p39, %r4, 1;
	mov.u32 	%r1684, %r1680;
	@%p39 bra 	$L__BB9_67;
	mov.b32 	%r1682, -1;
	mov.u32 	%r1681, %r4;
	mov.u32 	%r1684, %r1680;
$L__BB9_63:
	add.s32 	%r128, %r1681, -1;
$L__BB9_64:
	membar.cta;
	shl.b32 	%r442, %r128, 8;
	add.s32 	%r443, %r442, %r1;
	mul.wide.s32 	%rd38, %r443, 4;
	add.s64 	%rd39, %rd4, %rd38;
	ld.volatile.global.u32 	%r129, [%rd39];
	setp.eq.s32 	%p40, %r129, 0;
	@%p40 bra 	$L__BB9_64;
	and.b32  	%r444, %r129, 1073741823;
	add.s32 	%r1684, %r444, %r1684;
	setp.gt.s32 	%p41, %r129, -1;
	vote.sync.ballot.b32 	%r1682, %p41, %r1682;
	setp.gt.u32 	%p43, %r1681, 1;
	and.pred  	%p44, %p41, %p43;
	mov.u32 	%r1681, %r128;
	@%p44 bra 	$L__BB9_63;
	ld.shared.u64 	%rd240, [%r124];
$L__BB9_67:
	or.b32  	%r445, %r1684, -2147483648;
	shl.b32 	%r446, %r4, 8;
	add.s32 	%r447, %r446, %r1;
	mul.wide.s32 	%rd40, %r447, 4;
	add.s64 	%rd41, %rd4, %rd40;
	st.volatile.global.u32 	[%rd41], %r445;
	sub.s32 	%r448, %r1684, %r1680;
	cvt.s64.s32 	%rd42, %r448;
	add.s64 	%rd43, %rd240, %rd42;
	st.shared.u64 	[%r124], %rd43;
$L__BB9_68:
	ld.param.u32 	%r1584, [_ZN3cub18CUB_300001_SM_10006detail10radix_sort29DeviceRadixSortOnesweepKernelINS1_5radix10policy_hubIjNS0_8NullTypeEyE10Policy1000ELNS0_9SortOrderE0EjS6_yiiNS1_21identity_decomposer_tEEEvPT5_SC_PT3_PKSD_PT1_PKSH_PT2_PKSL_T4_iiT6__param_8];
	ld.param.u64 	%rd233, [_ZN3cub18CUB_300001_SM_10006detail10radix_sort29DeviceRadixSortOnesweepKernelINS1_5radix10policy_hubIjNS0_8NullTypeEyE10Policy1000ELNS0_9SortOrderE0EjS6_yiiNS1_21identity_decomposer_tEEEvPT5_SC_PT3_PKSD_PT1_PKSH_PT2_PKSL_T4_iiT6__param_2];
	mad.lo.s32 	%r133, %r4, 7296, 7296;
	setp.lt.s32 	%p46, %r133, %r1584;
	setp.eq.s64 	%p47, %rd233, 0;
	or.pred  	%p48, %p47, %p46;
	or.pred  	%p49, %p32, %p48;
	@%p49 bra 	$L__BB9_70;
	ld.param.u64 	%rd234, [_ZN3cub18CUB_300001_SM_10006detail10radix_sort29DeviceRadixSortOnesweepKernelINS1_5radix10policy_hubIjNS0_8NullTypeEyE10Policy1000ELNS0_9SortOrderE0EjS6_yiiNS1_21identity_decomposer_tEEEvPT5_SC_PT3_PKSD_PT1_PKSH_PT2_PKSL_T4_iiT6__param_2];
	ld.shared.u64 	%rd44, [%r124];
	setp.gt.u32 	%p50, %r1, %r107;
	selp.b64 	%rd45, 7296, 0, %p50;
	cvt.s64.s32 	%rd46, %r1680;
	add.s64 	%rd47, %rd45, %rd46;
	add.s64 	%rd48, %rd47, %rd44;
	cvta.to.global.u64 	%rd49, %rd234;
	shl.b64 	%rd50, %rd6, 3;
	add.s64 	%rd51, %rd49, %rd50;
	st.global.u64 	[%rd51], %rd48;
$L__BB9_70:
	ld.param.u32 	%r1585, [_ZN3cub18CUB_300001_SM_10006detail10radix_sort29DeviceRadixSortOnesweepKernelINS1_5radix10policy_hubIjNS0_8NullTypeEyE10Policy1000ELNS0_9SortOrderE0EjS6_yiiNS1_21identity_decomposer_tEEEvPT5_SC_PT3_PKSD_PT1_PKSH_PT2_PKSL_T4_iiT6__param_8];
	setp.gt.s32 	%p51, %r133, %r1585;
	bar.sync 	0;
	shl.b32 	%r449, %r107, 3;
	add.s32 	%r451, %r327, %r449;
	ld.shared.u64 	%rd10, [%r451+29184];
	@%p51 bra 	$L__BB9_72;
	and.b32  	%r452, %r1, 31;
	and.b32  	%r453, %r1, 992;
	mul.lo.s32 	%r454, %r453, 19;
	or.b32  	%r455, %r454, %r452;
	cvt.u64.u32 	%rd52, %r455;
	add.s64 	%rd53, %rd10, %rd52;
	shl.b64 	%rd54, %rd53, 2;
	add.s64 	%rd55, %rd5, %rd54;
	st.global.u32 	[%rd55], %r1653;
	st.global.u32 	[%rd55+128], %r1654;
	st.global.u32 	[%rd55+256], %r1655;
	st.global.u32 	[%rd55+384], %r1656;
	st.global.u32 	[%rd55+512], %r1657;
	st.global.u32 	[%rd55+640], %r1658;
	st.global.u32 	[%rd55+768], %r1659;
	st.global.u32 	[%rd55+896], %r1660;
	st.global.u32 	[%rd55+1024], %r1661;
	st.global.u32 	[%rd55+1152], %r1662;
	st.global.u32 	[%rd55+1280], %r1663;
	st.global.u32 	[%rd55+1408], %r1664;
	st.global.u32 	[%rd55+1536], %r1665;
	st.global.u32 	[%rd55+1664], %r1666;
	st.global.u32 	[%rd55+1792], %r1667;
	st.global.u32 	[%rd55+1920], %r1668;
	st.global.u32 	[%rd55+2048], %r1669;
	st.global.u32 	[%rd55+2176], %r1670;
	st.global.u32 	[%rd55+2304], %r1671;
	bra.uni 	$L__BB9_110;
$L__BB9_72:
	ld.param.u32 	%r1586, [_ZN3cub18CUB_300001_SM_10006detail10radix_sort29DeviceRadixSortOnesweepKernelINS1_5radix10policy_hubIjNS0_8NullTypeEyE10Policy1000ELNS0_9SortOrderE0EjS6_yiiNS1_21identity_decomposer_tEEEvPT5_SC_PT3_PKSD_PT1_PKSH_PT2_PKSL_T4_iiT6__param_8];
	mad.lo.s32 	%r134, %r4, -7296, %r1586;
	and.b32  	%r456, %r1, 31;
	and.b32  	%r457, %r1, 992;
	mul.lo.s32 	%r458, %r457, 19;
	or.b32  	%r135, %r458, %r456;
	setp.ge.s32 	%p52, %r135, %r134;
	cvt.u64.u32 	%rd56, %r135;
	add.s64 	%rd57, %rd10, %rd56;
	shl.b64 	%rd58, %rd57, 2;
	add.s64 	%rd11, %rd5, %rd58;
	@%p52 bra 	$L__BB9_74;
	st.global.u32 	[%rd11], %r1653;
$L__BB9_74:
	add.s32 	%r459, %r135, 32;
	setp.ge.s32 	%p53, %r459, %r134;
	@%p53 bra 	$L__BB9_76;
	st.global.u32 	[%rd11+128], %r1654;
$L__BB9_76:
	add.s32 	%r460, %r135, 64;
	setp.ge.s32 	%p54, %r460, %r134;
	@%p54 bra 	$L__BB9_78;
	st.global.u32 	[%rd11+256], %r1655;
$L__BB9_78:
	add.s32 	%r461, %r135, 96;
	setp.ge.s32 	%p55, %r461, %r134;
	@%p55 bra 	$L__BB9_80;
	st.global.u32 	[%rd11+384], %r1656;
$L__BB9_80:
	add.s32 	%r462, %r135, 128;
	setp.ge.s32 	%p56, %r462, %r134;
	@%p56 bra 	$L__BB9_82;
	st.global.u32 	[%rd11+512], %r1657;
$L__BB9_82:
	add.s32 	%r463, %r135, 160;
	setp.ge.s32 	%p57, %r463, %r134;
	@%p57 bra 	$L__BB9_84;
	st.global.u32 	[%rd11+640], %r1658;
$L__BB9_84:
	add.s32 	%r464, %r135, 192;
	setp.ge.s32 	%p58, %r464, %r134;
	@%p58 bra 	$L__BB9_86;
	st.global.u32 	[%rd11+768], %r1659;
$L__BB9_86:
	add.s32 	%r465, %r135, 224;
	setp.ge.s32 	%p59, %r465, %r134;
	@%p59 bra 	$L__BB9_88;
	st.global.u32 	[%rd11+896], %r1660;
$L__BB9_88:
	add.s32 	%r466, %r135, 256;
	setp.ge.s32 	%p60, %r466, %r134;
	@%p60 bra 	$L__BB9_90;
	st.global.u32 	[%rd11+1024], %r1661;
$L__BB9_90:
	add.s32 	%r467, %r135, 288;
	setp.ge.s32 	%p61, %r467, %r134;
	@%p61 bra 	$L__BB9_92;
	st.global.u32 	[%rd11+1152], %r1662;
$L__BB9_92:
	add.s32 	%r468, %r135, 320;
	setp.ge.s32 	%p62, %r468, %r134;
	@%p62 bra 	$L__BB9_94;
	st.global.u32 	[%rd11+1280], %r1663;
$L__BB9_94:
	add.s32 	%r469, %r135, 352;
	setp.ge.s32 	%p63, %r469, %r134;
	@%p63 bra 	$L__BB9_96;
	st.global.u32 	[%rd11+1408], %r1664;
$L__BB9_96:
	add.s32 	%r470, %r135, 384;
	setp.ge.s32 	%p64, %r470, %r134;
	@%p64 bra 	$L__BB9_98;
	st.global.u32 	[%rd11+1536], %r1665;
$L__BB9_98:
	add.s32 	%r471, %r135, 416;
	setp.ge.s32 	%p65, %r471, %r134;
	@%p65 bra 	$L__BB9_100;
	st.global.u32 	[%rd11+1664], %r1666;
$L__BB9_100:
	add.s32 	%r472, %r135, 448;
	setp.ge.s32 	%p66, %r472, %r134;
	@%p66 bra 	$L__BB9_102;
	st.global.u32 	[%rd11+1792], %r1667;
$L__BB9_102:
	add.s32 	%r473, %r135, 480;
	setp.ge.s32 	%p67, %r473, %r134;
	@%p67 bra 	$L__BB9_104;
	st.global.u32 	[%rd11+1920], %r1668;
$L__BB9_104:
	add.s32 	%r474, %r135, 512;
	setp.ge.s32 	%p68, %r474, %r134;
	@%p68 bra 	$L__BB9_106;
	st.global.u32 	[%rd11+2048], %r1669;
$L__BB9_106:
	add.s32 	%r475, %r135, 544;
	setp.ge.s32 	%p69, %r475, %r134;
	@%p69 bra 	$L__BB9_108;
	st.global.u32 	[%rd11+2176], %r1670;
$L__BB9_108:
	add.s32 	%r476, %r135, 576;
	setp.ge.s32 	%p70, %r476, %r134;
	@%p70 bra 	$L__BB9_110;
	st.global.u32 	[%rd11+2304], %r1671;
$L__BB9_110:
	// begin inline asm
	exit;
	// end inline asm
$L__BB9_111:
	mul.hi.u32 	%r477, %r1, 357913942;
	add.s32 	%r478, %r477, %r1;
	shl.b32 	%r479, %r478, 2;
	add.s32 	%r481, %r327, %r479;
	add.s32 	%r136, %r481, 13328;
	st.shared.u32 	[%r481+13328], %r1680;
	bar.sync 	0;
	setp.gt.u32 	%p71, %r1, 31;
	@%p71 bra 	$L__BB9_113;
	mov.u32 	%r512, _ZZN3cub18CUB_300001_SM_10006detail10radix_sort29DeviceRadixSortOnesweepKernelINS1_5radix10policy_hubIjNS0_8NullTypeEyE10Policy1000ELNS0_9SortOrderE0EjS6_yiiNS1_21identity_decomposer_tEEEvPT5_SC_PT3_PKSD_PT1_PKSH_PT2_PKSL_T4_iiT6_E1s;
	mad.lo.s32 	%r513, %r1, 52, %r512;
	ld.shared.u32 	%r514, [%r513+13328];
	ld.shared.u32 	%r515, [%r513+13332];
	ld.shared.u32 	%r516, [%r513+13336];
	ld.shared.u32 	%r517, [%r513+13340];
	ld.shared.u32 	%r518, [%r513+13344];
	ld.shared.u32 	%r519, [%r513+13348];
	ld.shared.u32 	%r520, [%r513+13352];
	ld.shared.u32 	%r521, [%r513+13356];
	ld.shared.u32 	%r522, [%r513+13360];
	ld.shared.u32 	%r523, [%r513+13364];
	ld.shared.u32 	%r524, [%r513+13368];
	ld.shared.u32 	%r525, [%r513+13372];
	add.s32 	%r526, %r515, %r514;
	add.s32 	%r527, %r526, %r516;
	add.s32 	%r528, %r527, %r517;
	add.s32 	%r529, %r528, %r518;
	add.s32 	%r530, %r529, %r519;
	add.s32 	%r531, %r530, %r520;
	add.s32 	%r532, %r531, %r521;
	add.s32 	%r533, %r532, %r522;
	add.s32 	%r534, %r533, %r523;
	add.s32 	%r535, %r534, %r524;
	add.s32 	%r486, %r535, %r525;
	mov.b32 	%r484, 1;
	mov.b32 	%r509, 0;
	mov.b32 	%r511, -1;
	// begin inline asm
	{  .reg .s32 r0;  .reg .pred p;  shfl.sync.up.b32 r0|p, %r486, %r484, %r509, %r511;  @p add.s32 r0, r0, %r486;  mov.s32 %r482, r0;}
	// end inline asm
	mov.b32 	%r490, 2;
	// begin inline asm
	{  .reg .s32 r0;  .reg .pred p;  shfl.sync.up.b32 r0|p, %r482, %r490, %r509, %r511;  @p add.s32 r0, r0, %r482;  mov.s32 %r488, r0;}
	// end inline asm
	mov.b32 	%r496, 4;
	// begin inline asm
	{  .reg .s32 r0;  .reg .pred p;  shfl.sync.up.b32 r0|p, %r488, %r496, %r509, %r511;  @p add.s32 r0, r0, %r488;  mov.s32 %r494, r0;}
	// end inline asm
	mov.b32 	%r502, 8;
	// begin inline asm
	{  .reg .s32 r0;  .reg .pred p;  shfl.sync.up.b32 r0|p, %r494, %r502, %r509, %r511;  @p add.s32 r0, r0, %r494;  mov.s32 %r500, r0;}
	// end inline asm
	mov.b32 	%r508, 16;
	// begin inline asm
	{  .reg .s32 r0;  .reg .pred p;  shfl.sync.up.b32 r0|p, %r500, %r508, %r509, %r511;  @p add.s32 r0, r0, %r500;  mov.s32 %r506, r0;}
	// end inline asm
	sub.s32 	%r536, %r506, %r486;
	add.s32 	%r537, %r514, %r536;
	add.s32 	%r538, %r515, %r537;
	add.s32 	%r539, %r516, %r538;
	add.s32 	%r540, %r517, %r539;
	add.s32 	%r541, %r518, %r540;
	add.s32 	%r542, %r519, %r541;
	add.s32 	%r543, %r520, %r542;
	add.s32 	%r544, %r521, %r543;
	add.s32 	%r545, %r522, %r544;
	add.s32 	%r546, %r523, %r545;
	add.s32 	%r547, %r524, %r546;
	st.shared.u32 	[%r513+13328], %r536;
	st.shared.u32 	[%r513+13332], %r537;
	st.shared.u32 	[%r513+13336], %r538;
	st.shared.u32 	[%r513+13340], %r539;
	st.shared.u32 	[%r513+13344], %r540;
	st.shared.u32 	[%r513+13348], %r541;
	st.shared.u32 	[%r513+13352], %r542;
	st.shared.u32 	[%r513+13356], %r543;
	st.shared.u32 	[%r513+13360], %r544;
	st.shared.u32 	[%r513+13364], %r545;
	st.shared.u32 	[%r513+13368], %r546;
	st.shared.u32 	[%r513+13372], %r547;
$L__BB9_113:
	setp.gt.u32 	%p72, %r1, 255;
	bar.sync 	0;
	ld.shared.u32 	%r137, [%r136];
	@%p72 bra 	$L__BB9_115;
	ld.shared.u32 	%r548, [%r121];
	add.s32 	%r549, %r548, %r137;
	st.shared.u32 	[%r121], %r549;
	ld.shared.u32 	%r550, [%r121+1024];
	add.s32 	%r551, %r550, %r137;
	st.shared.u32 	[%r121+1024], %r551;
	ld.shared.u32 	%r552, [%r121+2048];
	add.s32 	%r553, %r552, %r137;
	st.shared.u32 	[%r121+2048], %r553;
	ld.shared.u32 	%r554, [%r121+3072];
	add.s32 	%r555, %r554, %r137;
	st.shared.u32 	[%r121+3072], %r555;
	ld.shared.u32 	%r556, [%r121+4096];
	add.s32 	%r557, %r556, %r137;
	st.shared.u32 	[%r121+4096], %r557;
	ld.shared.u32 	%r558, [%r121+5120];
	add.s32 	%r559, %r558, %r137;
	st.shared.u32 	[%r121+5120], %r559;
	ld.shared.u32 	%r560, [%r121+6144];
	add.s32 	%r561, %r560, %r137;
	st.shared.u32 	[%r121+6144], %r561;
	ld.shared.u32 	%r562, [%r121+7168];
	add.s32 	%r563, %r562, %r137;
	st.shared.u32 	[%r121+7168], %r563;
	ld.shared.u32 	%r564, [%r121+8192];
	add.s32 	%r565, %r564, %r137;
	st.shared.u32 	[%r121+8192], %r565;
	ld.shared.u32 	%r566, [%r121+9216];
	add.s32 	%r567, %r566, %r137;
	st.shared.u32 	[%r121+9216], %r567;
	ld.shared.u32 	%r568, [%r121+10240];
	add.s32 	%r569, %r568, %r137;
	st.shared.u32 	[%r121+10240], %r569;
	ld.shared.u32 	%r570, [%r121+11264];
	add.s32 	%r571, %r570, %r137;
	st.shared.u32 	[%r121+11264], %r571;
$L__BB9_115:
	bar.sync 	0;
	// begin inline asm
	mov.u32 %r572, %lanemask_le;
	// end inline asm
	mov.b32 	%r575, 1;
	// begin inline asm
	{
    .reg .pred p;
    and.b32 %r573, %r107, %r575;    setp.ne.u32 p, %r573, 0;
    vote.ballot.sync.b32 %r573, p, 0xffffffff;
    @!p not.b32 %r573, %r573;
}

	// end inline asm
	mov.b32 	%r578, 2;
	// begin inline asm
	{
    .reg .pred p;
    and.b32 %r576, %r107, %r578;    setp.ne.u32 p, %r576, 0;
    vote.ballot.sync.b32 %r576, p, 0xffffffff;
    @!p not.b32 %r576, %r576;
}

	// end inline asm
	and.b32  	%r598, %r576, %r573;
	mov.b32 	%r581, 4;
	// begin inline asm
	{
    .reg .pred p;
    and.b32 %r579, %r107, %r581;    setp.ne.u32 p, %r579, 0;
    vote.ballot.sync.b32 %r579, p, 0xffffffff;
    @!p not.b32 %r579, %r579;
}

	// end inline asm
	and.b32  	%r599, %r579, %r598;
	mov.b32 	%r584, 8;
	// begin inline asm
	{
    .reg .pred p;
    and.b32 %r582, %r107, %r584;    setp.ne.u32 p, %r582, 0;
    vote.ballot.sync.b32 %r582, p, 0xffffffff;
    @!p not.b32 %r582, %r582;
}

	// end inline asm
	and.b32  	%r600, %r582, %r599;
	mov.b32 	%r587, 16;
	// begin inline asm
	{
    .reg .pred p;
    and.b32 %r585, %r107, %r587;    setp.ne.u32 p, %r585, 0;
    vote.ballot.sync.b32 %r585, p, 0xffffffff;
    @!p not.b32 %r585, %r585;
}

	// end inline asm
	and.b32  	%r601, %r585, %r600;
	mov.b32 	%r590, 32;
	// begin inline asm
	{
    .reg .pred p;
    and.b32 %r588, %r107, %r590;    setp.ne.u32 p, %r588, 0;
    vote.ballot.sync.b32 %r588, p, 0xffffffff;
    @!p not.b32 %r588, %r588;
}

	// end inline asm
	and.b32  	%r602, %r588, %r601;
	mov.b32 	%r593, 64;
	// begin inline asm
	{
    .reg .pred p;
    and.b32 %r591, %r107, %r593;    setp.ne.u32 p, %r591, 0;
    vote.ballot.sync.b32 %r591, p, 0xffffffff;
    @!p not.b32 %r591, %r591;
}

	// end inline asm
	and.b32  	%r603, %r591, %r602;
	mov.b32 	%r596, 128;
	// begin inline asm
	{
    .reg .pred p;
    and.b32 %r594, %r107, %r596;    setp.ne.u32 p, %r594, 0;
    vote.ballot.sync.b32 %r594, p, 0xffffffff;
    @!p not.b32 %r594, %r594;
}

	// end inline asm
	and.b32  	%r604, %r594, %r603;
	clz.b32 	%r605, %r604;
	sub.s32 	%r139, 31, %r605;
	and.b32  	%r606, %r572, %r604;
	popc.b32 	%r140, %r606;
	setp.ne.s32 	%p73, %r248, %r139;
	mov.b32 	%r1685, 0;
	@%p73 bra 	$L__BB9_117;
	atom.shared.add.u32 	%r1685, [%r108], %r140;
$L__BB9_117:
	ld.param.u32 	%r1591, [_ZN3cub18CUB_300001_SM_10006detail10radix_sort29DeviceRadixSortOnesweepKernelINS1_5radix10policy_hubIjNS0_8NullTypeEyE10Policy1000ELNS0_9SortOrderE0EjS6_yiiNS1_21identity_decomposer_tEEEvPT5_SC_PT3_PKSD_PT1_PKSH_PT2_PKSL_T4_iiT6__param_9];
	shfl.sync.idx.b32	%r632|%p74, %r1685, %r139, 31, -1;
	add.s32 	%r143, %r140, %r632;
	shr.u32 	%r633, %r1654, %r1591;
	and.b32  	%r629, %r633, %r82;
	mov.b32 	%r609, 1;
	// begin inline asm
	{
    .reg .pred p;
    and.b32 %r607, %r629, %r609;    setp.ne.u32 p, %r607, 0;
    vote.ballot.sync.b32 %r607, p, 0xffffffff;
    @!p not.b32 %r607, %r607;
}

	// end inline asm
	mov.b32 	%r612, 2;
	// begin inline asm
	{
    .reg .pred p;
    and.b32 %r610, %r629, %r612;    setp.ne.u32 p, %r610, 0;
    vote.ballot.sync.b32 %r610, p, 0xffffffff;
    @!p not.b32 %r610, %r610;
}

	// end inline asm
	and.b32  	%r634, %r610, %r607;
	mov.b32 	%r615, 4;
	// begin inline asm
	{
    .reg .pred p;
    and.b32 %r613, %r629, %r615;    setp.ne.u32 p, %r613, 0;
    vote.ballot.sync.b32 %r613, p, 0xffffffff;
    @!p not.b32 %r613, %r613;
}

	// end inline asm
	and.b32  	%r635, %r613, %r634;
	mov.b32 	%r618, 8;
	// begin inline asm
	{
    .reg .pred p;
    and.b32 %r616, %r629, %r618;    setp.ne.u32 p, %r616, 0;
    vote.ballot.sync.b32 %r616, p, 0xffffffff;
    @!p not.b32 %r616, %r616;
}

	// end inline asm
	and.b32  	%r636, %r616, %r635;
	mov.b32 	%r621, 16;
	// begin inline asm
	{
    .reg .pred p;
    and.b32 %r619, %r629, %r621;    setp.ne.u32 p, %r619, 0;
    vote.ballot.sync.b32 %r619, p, 0xffffffff;
    @!p not.b32 %r619, %r619;
}

	// end inline asm
	and.b32  	%r637, %r619, %r636;
	mov.b32 	%r624, 32;
	// begin inline asm
	{
    .reg .pred p;
    and.b32 %r622, %r629, %r624;    setp.ne.u32 p, %r622, 0;
    vote.ballot.sync.b32 %r622, p, 0xffffffff;
    @!p not.b32 %r622, %r622;
}

	// end inline asm
	and.b32  	%r638, %r622, %r637;
	mov.b32 	%r627, 64;
	// begin inline asm
	{
    .reg .pred p;
    and.b32 %r625, %r629, %r627;    setp.ne.u32 p, %r625, 0;
    vote.ballot.sync.b32 %r625, p, 0xffffffff;
    @!p not.b32 %r625, %r625;
}

	// end inline asm
	and.b32  	%r639, %r625, %r638;
	mov.b32 	%r630, 128;
	// begin inline asm
	{
    .reg .pred p;
    and.b32 %r628, %r629, %r630;    setp.ne.u32 p, %r628, 0;
    vote.ballot.sync.b32 %r628, p, 0xffffffff;
    @!p not.b32 %r628, %r628;
}

	// end inline asm
	and.b32  	%r640, %r628, %r639;
	clz.b32 	%r641, %r640;
	sub.s32 	%r144, 31, %r641;
	and.b32  	%r642, %r572, %r640;
	popc.b32 	%r145, %r642;
	setp.ne.s32 	%p75, %r248, %r144;
	mov.b32 	%r1686, 0;
	@%p75 bra 	$L__BB9_119;
	atom.shared.add.u32 	%r1686, [%r109], %r145;
$L__BB9_119:
	ld.param.u32 	%r1592, [_ZN3cub18CUB_300001_SM_10006detail10radix_sort29DeviceRadixSortOnesweepKernelINS1_5radix10policy_hubIjNS0_8NullTypeEyE10Policy1000ELNS0_9SortOrderE0EjS6_yiiNS1_21identity_decomposer_tEEEvPT5_SC_PT3_PKSD_PT1_PKSH_PT2_PKSL_T4_iiT6__param_9];
	shfl.sync.idx.b32	%r668|%p76, %r1686, %r144, 31, -1;
	add.s32 	%r148, %r145, %r668;
	shr.u32 	%r669, %r1655, %r1592;
	and.b32  	%r665, %r669, %r82;
	mov.b32 	%r645, 1;
	// begin inline asm
	{
    .reg .pred p;
    and.b32 %r643, %r665, %r645;    setp.ne.u32 p, %r643, 0;
    vote.ballot.sync.b32 %r643, p, 0xffffffff;
    @!p not.b32 %r643, %r643;
}

	// end inline asm
	mov.b32 	%r648, 2;
	// begin inline asm
	{
    .reg .pred p;
    and.b32 %r646, %r665, %r648;    setp.ne.u32 p, %r646, 0;
    vote.ballot.sync.b32 %r646, p, 0xffffffff;
    @!p not.b32 %r646, %r646;
}

	// end inline asm
	and.b32  	%r670, %r646, %r643;
	mov.b32 	%r651, 4;
	// begin inline asm
	{
    .reg .pred p;
    and.b32 %r649, %r665, %r651;    setp.ne.u32 p, %r649, 0;
    vote.ballot.sync.b32 %r649, p, 0xffffffff;
    @!p not.b32 %r649, %r649;
}

	// end inline asm
	and.b32  	%r671, %r649, %r670;
	mov.b32 	%r654, 8;
	// begin inline asm
	{
    .reg .pred p;
    and.b32 %r652, %r665, %r654;    setp.ne.u32 p, %r652, 0;
    vote.ballot.sync.b32 %r652, p, 0xffffffff;
    @!p not.b32 %r652, %r652;
}

	// end inline asm
	and.b32  	%r672, %r652, %r671;
	mov.b32 	%r657, 16;
	// begin inline asm
	{
    .reg .pred p;
    and.b32 %r655, %r665, %r657;    setp.ne.u32 p, %r655, 0;
    vote.ballot.sync.b32 %r655, p, 0xffffffff;
    @!p not.b32 %r655, %r655;
}

	// end inline asm
	and.b32  	%r673, %r655, %r672;
	mov.b32 	%r660, 32;
	// begin inline asm
	{
    .reg .pred p;
    and.b32 %r658, %r665, %r660;    setp.ne.u32 p, %r658, 0;
    vote.ballot.sync.b32 %r658, p, 0xffffffff;
    @!p not.b32 %r658, %r658;
}

	// end inline asm
	and.b32  	%r674, %r658, %r673;
	mov.b32 	%r663, 64;
	// begin inline asm
	{
    .reg .pred p;
    and.b32 %r661, %r665, %r663;    setp.ne.u32 p, %r661, 0;
    vote.ballot.sync.b32 %r661, p, 0xffffffff;
    @!p not.b32 %r661, %r661;
}

	// end inline asm
	and.b32  	%r675, %r661, %r674;
	mov.b32 	%r666, 128;
	// begin inline asm
	{
    .reg .pred p;
    and.b32 %r664, %r665, %r666;    setp.ne.u32 p, %r664, 0;
    vote.ballot.sync.b32 %r664, p, 0xffffffff;
    @!p not.b32 %r664, %r664;
}

	// end inline asm
	and.b32  	%r676, %r664, %r675;
	clz.b32 	%r677, %r676;
	sub.s32 	%r149, 31, %r677;
	and.b32  	%r678, %r572, %r676;
	popc.b32 	%r150, %r678;
	setp.ne.s32 	%p77, %r248, %r149;
	mov.b32 	%r1687, 0;
	@%p77 bra 	$L__BB9_121;
	atom.shared.add.u32 	%r1687, [%r110], %r150;
$L__BB9_121:
	ld.param.u32 	%r1593, [_ZN3cub18CUB_300001_SM_10006detail10radix_sort29DeviceRadixSortOnesweepKernelINS1_5radix10policy_hubIjNS0_8NullTypeEyE10Policy1000ELNS0_9SortOrderE0EjS6_yiiNS1_21identity_decomposer_tEEEvPT5_SC_PT3_PKSD_PT1_PKSH_PT2_PKSL_T4_iiT6__param_9];
	shfl.sync.idx.b32	%r704|%p78, %r1687, %r149, 31, -1;
	add.s32 	%r153, %r150, %r704;
	shr.u32 	%r705, %r1656, %r1593;
	and.b32  	%r701, %r705, %r82;
	mov.b32 	%r681, 1;
	// begin inline asm
	{
    .reg .pred p;
    and.b32 %r679, %r701, %r681;    setp.ne.u32 p, %r679, 0;
    vote.ballot.sync.b32 %r679, p, 0xffffffff;
    @!p not.b32 %r679, %r679;
}

	// end inline asm
	mov.b32 	%r684, 2;
	// begin inline asm
	{
    .reg .pred p;
    and.b32 %r682, %r701, %r684;    setp.ne.u32 p, %r682, 0;
    vote.ballot.sync.b32 %r682, p, 0xffffffff;
    @!p not.b32 %r682, %r682;
}

	// end inline asm
	and.b32  	%r706, %r682, %r679;
	mov.b32 	%r687, 4;
	// begin inline asm
	{
    .reg .pred p;
    and.b32 %r685, %r701, %r687;    setp.ne.u32 p, %r685, 0;
    vote.ballot.sync.b32 %r685, p, 0xffffffff;
    @!p not.b32 %r685, %r685;
}

	// end inline asm
	and.b32  	%r707, %r685, %r706;
	mov.b32 	%r690, 8;
	// begin inline asm
	{
    .reg .pred p;
    and.b32 %r688, %r701, %r690;    setp.ne.u32 p, %r688, 0;
    vote.ballot.sync.b32 %r688, p, 0xffffffff;
    @!p not.b32 %r688, %r688;
}

	// end inline asm
	and.b32  	%r708, %r688, %r707;
	mov.b32 	%r693, 16;
	// begin inline asm
	{
    .reg .pred p;
    and.b32 %r691, %r701, %r693;    setp.ne.u32 p, %r691, 0;
    vote.ballot.sync.b32 %r691, p, 0xffffffff;
    @!p not.b32 %r691, %r691;
}

	// end inline asm
	and.b32  	%r709, %r691, %r708;
	mov.b32 	%r696, 32;
	// begin inline asm
	{
    .reg .pred p;
    and.b32 %r694, %r701, %r696;    setp.ne.u32 p, %r694, 0;
    vote.ballot.sync.b32 %r694, p, 0xffffffff;
    @!p not.b32 %r694, %r694;
}

	// end inline asm
	and.b32  	%r710, %r694, %r709;
	mov.b32 	%r699, 64;
	// begin inline asm
	{
    .reg .pred p;
    and.b32 %r697, %r701, %r699;    setp.ne.u32 p, %r697, 0;
    vote.ballot.sync.b32 %r697, p, 0xffffffff;
    @!p not.b32 %r697, %r697;
}

	// end inline asm
	and.b32  	%r711, %r697, %r710;
	mov.b32 	%r702, 128;
	// begin inline asm
	{
    .reg .pred p;
    and.b32 %r700, %r701, %r702;    setp.ne.u32 p, %r700, 0;
    vote.ballot.sync.b32 %r700, p, 0xffffffff;
    @!p not.b32 %r700, %r700;
}

	// end inline asm
	and.b32  	%r712, %r700, %r711;
	clz.b32 	%r713, %r712;
	sub.s32 	%r154, 31, %r713;
	and.b32  	%r714, %r572, %r712;
	popc.b32 	%r155, %r714;
	setp.ne.s32 	%p79, %r248, %r154;
	mov.b32 	%r1688, 0;
	@%p79 bra 	$L__BB9_123;
	atom.shared.add.u32 	%r1688, [%r111], %r155;
$L__BB9_123:
	ld.param.u32 	%r1594, [_ZN3cub18CUB_300001_SM_10006detail10radix_sort29DeviceRadixSortOnesweepKernelINS1_5radix10policy_hubIjNS0_8NullTypeEyE10Policy1000ELNS0_9SortOrderE0EjS6_yiiNS1_21identity_decomposer_tEEEvPT5_SC_PT3_PKSD_PT1_PKSH_PT2_PKSL_T4_iiT6__param_9];
	shfl.sync.idx.b32	%r740|%p80, %r1688, %r154, 31, -1;
	add.s32 	%r158, %r155, %r740;
	shr.u32 	%r741, %r1657, %r1594;
	and.b32  	%r737, %r741, %r82;
	mov.b32 	%r717, 1;
	// begin inline asm
	{
    .reg .pred p;
    and.b32 %r715, %r737, %r717;    setp.ne.u32 p, %r715, 0;
    vote.ballot.sync.b32 %r715, p, 0xffffffff;
    @!p not.b32 %r715, %r715;
}

	// end inline asm
	mov.b32 	%r720, 2;
	// begin inline asm
	{
    .reg .pred p;
    and.b32 %r718, %r737, %r720;    setp.ne.u32 p, %r718, 0;
    vote.ballot.sync.b32 %r718, p, 0xffffffff;
    @!p not.b32 %r718, %r718;
}

	// end inline asm
	and.b32  	%r742, %r718, %r715;
	mov.b32 	%r723, 4;
	// begin inline asm
	{
    .reg .pred p;
    and.b32 %r721, %r737, %r723;    setp.ne.u32 p, %r721, 0;
    vote.ballot.sync.b32 %r721, p, 0xffffffff;
    @!p not.b32 %r721, %r721;
}

	// end inline asm
	and.b32  	%r743, %r721, %r742;
	mov.b32 	%r726, 8;
	// begin inline asm
	{
    .reg .pred p;
    and.b32 %r724, %r737, %r726;    setp.ne.u32 p, %r724, 0;
    vote.ballot.sync.b32 %r724, p, 0xffffffff;
    @!p not.b32 %r724, %r724;
}

	// end inline asm
	and.b32  	%r744, %r724, %r743;
	mov.b32 	%r729, 16;
	// begin inline asm
	{
    .reg .pred p;
    and.b32 %r727, %r737, %r729;    setp.ne.u32 p, %r727, 0;
    vote.ballot.sync.b32 %r727, p, 0xffffffff;
    @!p not.b32 %r727, %r727;
}

	// end inline asm
	and.b32  	%r745, %r727, %r744;
	mov.b32 	%r732, 32;
	// begin inline asm
	{
    .reg .pred p;
    and.b32 %r730, %r737, %r732;    setp.ne.u32 p, %r730, 0;
    vote.ballot.sync.b32 %r730, p, 0xffffffff;
    @!p not.b32 %r730, %r730;
}

	// end inline asm
	and.b32  	%r746, %r730, %r745;
	mov.b32 	%r735, 64;
	// begin inline asm
	{
    .reg .pred p;
    and.b32 %r733, %r737, %r735;    setp.ne.u32 p, %r733, 0;
    vote.ballot.sync.b32 %r733, p, 0xffffffff;
    @!p not.b32 %r733, %r733;
}

	// end inline asm
	and.b32  	%r747, %r733, %r746;
	mov.b32 	%r738, 128;
	// begin inline asm
	{
    .reg .pred p;
    and.b32 %r736, %r737, %r738;    setp.ne.u32 p, %r736, 0;
    vote.ballot.sync.b32 %r736, p, 0xffffffff;
    @!p not.b32 %r736, %r736;
}

	// end inline asm
	and.b32  	%r748, %r736, %r747;
	clz.b32 	%r749, %r748;
	sub.s32 	%r159, 31, %r749;
	and.b32  	%r750, %r572, %r748;
	popc.b32 	%r160, %r750;
	setp.ne.s32 	%p81, %r248, %r159;
	mov.b32 	%r1689, 0;
	@%p81 bra 	$L__BB9_125;
	atom.shared.add.u32 	%r1689, [%r112], %r160;
$L__BB9_125:
	ld.param.u32 	%r1595, [_ZN3cub18CUB_300001_SM_10006detail10radix_sort29DeviceRadixSortOnesweepKernelINS1_5radix10policy_hubIjNS0_8NullTypeEyE10Policy1000ELNS0_9SortOrderE0EjS6_yiiNS1_21identity_decomposer_tEEEvPT5_SC_PT3_PKSD_PT1_PKSH_PT2_PKSL_T4_iiT6__param_9];
	shfl.sync.idx.b32	%r776|%p82, %r1689, %r159, 31, -1;
	add.s32 	%r163, %r160, %r776;
	shr.u32 	%r777, %r1658, %r1595;
	and.b32  	%r773, %r777, %r82;
	mov.b32 	%r753, 1;
	// begin inline asm
	{
    .reg .pred p;
    and.b32 %r751, %r773, %r753;    setp.ne.u32 p, %r751, 0;
    vote.ballot.sync.b32 %r751, p, 0xffffffff;
    @!p not.b32 %r751, %r751;
}

	// end inline asm
	mov.b32 	%r756, 2;
	// begin inline asm
	{
    .reg .pred p;
    and.b32 %r754, %r773, %r756;    setp.ne.u32 p, %r754, 0;
    vote.ballot.sync.b32 %r754, p, 0xffffffff;
    @!p not.b32 %r754, %r754;
}

	// end inline asm
	and.b32  	%r778, %r754, %r751;
	mov.b32 	%r759, 4;
	// begin inline asm
	{
    .reg .pred p;
    and.b32 %r757, %r773, %r759;    setp.ne.u32 p, %r757, 0;
    vote.ballot.sync.b32 %r757, p, 0xffffffff;
    @!p not.b32 %r757, %r757;
}

	// end inline asm
	and.b32  	%r779, %r757, %r778;
	mov.b32 	%r762, 8;
	// begin inline asm
	{
    .reg .pred p;
    and.b32 %r760, %r773, %r762;    setp.ne.u32 p, %r760, 0;
    vote.ballot.sync.b32 %r760, p, 0xffffffff;
    @!p not.b32 %r760, %r760;
}

	// end inline asm
	and.b32  	%r780, %r760, %r779;
	mov.b32 	%r765, 16;
	// begin inline asm
	{
    .reg .pred p;
    and.b32 %r763, %r773, %r765;    setp.ne.u32 p, %r763, 0;
    vote.ballot.sync.b32 %r763, p, 0xffffffff;
    @!p not.b32 %r763, %r763;
}

	// end inline asm
	and.b32  	%r781, %r763, %r780;
	mov.b32 	%r768, 32;
	// begin inline asm
	{
    .reg .pred p;
    and.b32 %r766, %r773, %r768;    setp.ne.u32 p, %r766, 0;
    vote.ballot.sync.b32 %r766, p, 0xffffffff;
    @!p not.b32 %r766, %r766;
}

	// end inline asm
	and.b32  	%r782, %r766, %r781;
	mov.b32 	%r771, 64;
	// begin inline asm
	{
    .reg .pred p;
    and.b32 %r769, %r773, %r771;    setp.ne.u32 p, %r769, 0;
    vote.ballot.sync.b32 %r769, p, 0xffffffff;
    @!p not.b32 %r769, %r769;
}

	// end inline asm
	and.b32  	%r783, %r769, %r782;
	mov.b32 	%r774, 128;
	// begin inline asm
	{
    .reg .pred p;
    and.b32 %r772, %r773, %r774;    setp.ne.u32 p, %r772, 0;
    vote.ballot.sync.b32 %r772, p, 0xffffffff;
    @!p not.b32 %r772, %r772;
}

	// end inline asm
	and.b32  	%r784, %r772, %r783;
	clz.b32 	%r785, %r784;
	sub.s32 	%r164, 31, %r785;
	and.b32  	%r786, %r572, %r784;
	popc.b32 	%r165, %r786;
	setp.ne.s32 	%p83, %r248, %r164;
	mov.b32 	%r1690, 0;
	@%p83 bra 	$L__BB9_127;
	atom.shared.add.u32 	%r1690, [%r113], %r165;
$L__BB9_127:
	ld.param.u32 	%r1596, [_ZN3cub18CUB_300001_SM_10006detail10radix_sort29DeviceRadixSortOnesweepKernelINS1_5radix10policy_hubIjNS0_8NullTypeEyE10Policy1000ELNS0_9SortOrderE0EjS6_yiiNS1_21identity_decomposer_tEEEvPT5_SC_PT3_PKSD_PT1_PKSH_PT2_PKSL_T4_iiT6__param_9];
	shfl.sync.idx.b32	%r812|%p84, %r1690, %r164, 31, -1;
	add.s32 	%r168, %r165, %r812;
	shr.u32 	%r813, %r1659, %r1596;
	and.b32  	%r809, %r813, %r82;
	mov.b32 	%r789, 1;
	// begin inline asm
	{
    .reg .pred p;
    and.b32 %r787, %r809, %r789;    setp.ne.u32 p, %r787, 0;
    vote.ballot.sync.b32 %r787, p, 0xffffffff;
    @!p not.b32 %r787, %r787;
}

	// end inline asm
	mov.b32 	%r792, 2;
	// begin inline asm
	{
    .reg .pred p;
    and.b32 %r790, %r809, %r792;    setp.ne.u32 p, %r790, 0;
    vote.ballot.sync.b32 %r790, p, 0xffffffff;
    @!p not.b32 %r790, %r790;
}

	// end inline asm
	and.b32  	%r814, %r790, %r787;
	mov.b32 	%r795, 4;
	// begin inline asm
	{
    .reg .pred p;
    and.b32 %r793, %r809, %r795;    setp.ne.u32 p, %r793, 0;
    vote.ballot.sync.b32 %r793, p, 0xffffffff;
    @!p not.b32 %r793, %r793;
}

	// end inline asm
	and.b32  	%r815, %r793, %r814;
	mov.b32 	%r798, 8;
	// begin inline asm
	{
    .reg .pred p;
    and.b32 %r796, %r809, %r798;    setp.ne.u32 p, %r796, 0;
    vote.ballot.sync.b32 %r796, p, 0xffffffff;
    @!p not.b32 %r796, %r796;
}

	// end inline asm
	and.b32  	%r816, %r796, %r815;
	mov.b32 	%r801, 16;
	// begin inline asm
	{
    .reg .pred p;
    and.b32 %r799, %r809, %r801;    setp.ne.u32 p, %r799, 0;
    vote.ballot.sync.b32 %r799, p, 0xffffffff;
    @!p not.b32 %r799, %r799;
}

	// end inline asm
	and.b32  	%r817, %r799, %r816;
	mov.b32 	%r804, 32;
	// begin inline asm
	{
    .reg .pred p;
    and.b32 %r802, %r809, %r804;    setp.ne.u32 p, %r802, 0;
    vote.ballot.sync.b32 %r802, p, 0xffffffff;
    @!p not.b32 %r802, %r802;
}

	// end inline asm
	and.b32  	%r818, %r802, %r817;
	mov.b32 	%r807, 64;
	// begin inline asm
	{
    .reg .pred p;
    and.b32 %r805, %r809, %r807;    setp.ne.u32 p, %r805, 0;
    vote.ballot.sync.b32 %r805, p, 0xffffffff;
    @!p not.b32 %r805, %r805;
}

	// end inline asm
	and.b32  	%r819, %r805, %r818;
	mov.b32 	%r810, 128;
	// begin inline asm
	{
    .reg .pred p;
    and.b32 %r808, %r809, %r810;    setp.ne.u32 p, %r808, 0;
    vote.ballot.sync.b32 %r808, p, 0xffffffff;
    @!p not.b32 %r808, %r808;
}

	// end inline asm
	and.b32  	%r820, %r808, %r819;
	clz.b32 	%r821, %r820;
	sub.s32 	%r169, 31, %r821;
	and.b32  	%r822, %r572, %r820;
	popc.b32 	%r170, %r822;
	setp.ne.s32 	%p85, %r248, %r169;
	mov.b32 	%r1691, 0;
	@%p85 bra 	$L__BB9_129;
	atom.shared.add.u32 	%r1691, [%r114], %r170;
$L__BB9_129:
	ld.param.u32 	%r1597, [_ZN3cub18CUB_300001_SM_10006detail10radix_sort29DeviceRadixSortOnesweepKernelINS1_5radix10policy_hubIjNS0_8NullTypeEyE10Policy1000ELNS0_9SortOrderE0EjS6_yiiNS1_21identity_decomposer_tEEEvPT5_SC_PT3_PKSD_PT1_PKSH_PT2_PKSL_T4_iiT6__param_9];
	shfl.sync.idx.b32	%r848|%p86, %r1691, %r169, 31, -1;
	add.s32 	%r173, %r170, %r848;
	shr.u32 	%r849, %r1660, %r1597;
	and.b32  	%r845, %r849, %r82;
	mov.b32 	%r825, 1;
	// begin inline asm
	{
    .reg .pred p;
    and.b32 %r823, %r845, %r825;    setp.ne.u32 p, %r823, 0;
    vote.ballot.sync.b32 %r823, p, 0xffffffff;
    @!p not.b32 %r823, %r823;
}

	// end inline asm
	mov.b32 	%r828, 2;
	// begin inline asm
	{
    .reg .pred p;
    and.b32 %r826, %r845, %r828;    setp.ne.u32 p, %r826, 0;
    vote.ballot.sync.b32 %r826, p, 0xffffffff;
    @!p not.b32 %r826, %r826;
}

	// end inline asm
	and.b32  	%r850, %r826, %r823;
	mov.b32 	%r831, 4;
	// begin inline asm
	{
    .reg .pred p;
    and.b32 %r829, %r845, %r831;    setp.ne.u32 p, %r829, 0;
    vote.ballot.sync.b32 %r829, p, 0xffffffff;
    @!p not.b32 %r829, %r829;
}

	// end inline asm
	and.b32  	%r851, %r829, %r850;
	mov.b32 	%r834, 8;
	// begin inline asm
	{
    .reg .pred p;
    and.b32 %r832, %r845, %r834;    setp.ne.u32 p, %r832, 0;
    vote.ballot.sync.b32 %r832, p, 0xffffffff;
    @!p not.b32 %r832, %r832;
}

	// end inline asm
	and.b32  	%r852, %r832, %r851;
	mov.b32 	%r837, 16;
	// begin inline asm
	{
    .reg .pred p;
    and.b32 %r835, %r845, %r837;    setp.ne.u32 p, %r835, 0;
    vote.ballot.sync.b32 %r835, p, 0xffffffff;
    @!p not.b32 %r835, %r835;
}

	// end inline asm
	and.b32  	%r853, %r835, %r852;
	mov.b32 	%r840, 32;
	// begin inline asm
	{
    .reg .pred p;
    and.b32 %r838, %r845, %r840;    setp.ne.u32 p, %r838, 0;
    vote.ballot.sync.b32 %r838, p, 0xffffffff;
    @!p not.b32 %r838, %r838;
}

	// end inline asm
	and.b32  	%r854, %r838, %r853;
	mov.b32 	%r843, 64;
	// begin inline asm
	{
    .reg .pred p;
    and.b32 %r841, %r845, %r843;    setp.ne.u32 p, %r841, 0;
    vote.ballot.sync.b32 %r841, p, 0xffffffff;
    @!p not.b32 %r841, %r841;
}

	// end inline asm
	and.b32  	%r855, %r841, %r854;
	mov.b32 	%r846, 128;
	// begin inline asm
	{
    .reg .pred p;
    and.b32 %r844, %r845, %r846;    setp.ne.u32 p, %r844, 0;
    vote.ballot.sync.b32 %r844, p, 0xffffffff;
    @!p not.b32 %r844, %r844;
}

	// end inline asm
	and.b32  	%r856, %r844, %r855;
	clz.b32 	%r857, %r856;
	sub.s32 	%r174, 31, %r857;
	and.b32  	%r858, %r572, %r856;
	popc.b32 	%r175, %r858;
	setp.ne.s32 	%p87, %r248, %r174;
	mov.b32 	%r1692, 0;
	@%p87 bra 	$L__BB9_131;
	ld.param.u32 	%r1598, [_ZN3cub18CUB_300001_SM_10006detail10radix_sort29DeviceRadixSortOnesweepKernelINS1_5radix10policy_hubIjNS0_8NullTypeEyE10Policy1000ELNS0_9SortOrderE0EjS6_yiiNS1_21identity_decomposer_tEEEvPT5_SC_PT3_PKSD_PT1_PKSH_PT2_PKSL_T4_iiT6__param_9];
	shl.b32 	%r859, %r1, 5;
	and.b32  	%r860, %r859, 31744;
	mov.u32 	%r861, _ZZN3cub18CUB_300001_SM_10006detail10radix_sort29DeviceRadixSortOnesweepKernelINS1_5radix10policy_hubIjNS0_8NullTypeEyE10Policy1000ELNS0_9SortOrderE0EjS6_yiiNS1_21identity_decomposer_tEEEvPT5_SC_PT3_PKSD_PT1_PKSH_PT2_PKSL_T4_iiT6_E1s;
	add.s32 	%r862, %r861, %r860;
	shr.u32 	%r863, %r1660, %r1598;
	and.b32  	%r864, %r863, %r82;
	shl.b32 	%r865, %r864, 2;
	add.s32 	%r866, %r862, %r865;
	atom.shared.add.u32 	%r1692, [%r866], %r175;
$L__BB9_131:
	ld.param.u32 	%r1599, [_ZN3cub18CUB_300001_SM_10006detail10radix_sort29DeviceRadixSortOnesweepKernelINS1_5radix10policy_hubIjNS0_8NullTypeEyE10Policy1000ELNS0_9SortOrderE0EjS6_yiiNS1_21identity_decomposer_tEEEvPT5_SC_PT3_PKSD_PT1_PKSH_PT2_PKSL_T4_iiT6__param_9];
	shfl.sync.idx.b32	%r892|%p88, %r1692, %r174, 31, -1;
	add.s32 	%r178, %r175, %r892;
	shr.u32 	%r893, %r1661, %r1599;
	and.b32  	%r889, %r893, %r82;
	mov.b32 	%r869, 1;
	// begin inline asm
	{
    .reg .pred p;
    and.b32 %r867, %r889, %r869;    setp.ne.u32 p, %r867, 0;
    vote.ballot.sync.b32 %r867, p, 0xffffffff;
    @!p not.b32 %r867, %r867;
}

	// end inline asm
	mov.b32 	%r872, 2;
	// begin inline asm
	{
    .reg .pred p;
    and.b32 %r870, %r889, %r872;    setp.ne.u32 p, %r870, 0;
    vote.ballot.sync.b32 %r870, p, 0xffffffff;
    @!p not.b32 %r870, %r870;
}

	// end inline asm
	and.b32  	%r894, %r870, %r867;
	mov.b32 	%r875, 4;
	// begin inline asm
	{
    .reg .pred p;
    and.b32 %r873, %r889, %r875;    setp.ne.u32 p, %r873, 0;
    vote.ballot.sync.b32 %r873, p, 0xffffffff;
    @!p not.b32 %r873, %r873;
}

	// end inline asm
	and.b32  	%r895, %r873, %r894;
	mov.b32 	%r878, 8;
	// begin inline asm
	{
    .reg .pred p;
    and.b32 %r876, %r889, %r878;    setp.ne.u32 p, %r876, 0;
    vote.ballot.sync.b32 %r876, p, 0xffffffff;
    @!p not.b32 %r876, %r876;
}

	// end inline asm
	and.b32  	%r896, %r876, %r895;
	mov.b32 	%r881, 16;
	// begin inline asm
	{
    .reg .pred p;
    and.b32 %r879, %r889, %r881;    setp.ne.u32 p, %r879, 0;
    vote.ballot.sync.b32 %r879, p, 0xffffffff;
    @!p not.b32 %r879, %r879;
}

	// end inline asm
	and.b32  	%r897, %r879, %r896;
	mov.b32 	%r884, 32;
	// begin inline asm
	{
    .reg .pred p;
    and.b32 %r882, %r889, %r884;    setp.ne.u32 p, %r882, 0;
    vote.ballot.sync.b32 %r882, p, 0xffffffff;
    @!p not.b32 %r882, %r882;
}

	// end inline asm
	and.b32  	%r898, %r882, %r897;
	mov.b32 	%r887, 64;
	// begin inline asm
	{
    .reg .pred p;
    and.b32 %r885, %r889, %r887;    setp.ne.u32 p, %r885, 0;
    vote.ballot.sync.b32 %r885, p, 0xffffffff;
    @!p not.b32 %r885, %r885;
}

	// end inline asm
	and.b32  	%r899, %r885, %r898;
	mov.b32 	%r890, 128;
	// begin inline asm
	{
    .reg .pred p;
    and.b32 %r888, %r889, %r890;    setp.ne.u32 p, %r888, 0;
    vote.ballot.sync.b32 %r888, p, 0xffffffff;
    @!p not.b32 %r888, %r888;
}

	// end inline asm
	and.b32  	%r900, %r888, %r899;
	clz.b32 	%r901, %r900;
	sub.s32 	%r179, 31, %r901;
	and.b32  	%r902, %r572, %r900;
	popc.b32 	%r180, %r902;
	setp.ne.s32 	%p89, %r248, %r179;
	mov.b32 	%r1693, 0;
	@%p89 bra 	$L__BB9_133;
	ld.param.u32 	%r1600, [_ZN3cub18CUB_300001_SM_10006detail10radix_sort29DeviceRadixSortOnesweepKernelINS1_5radix10policy_hubIjNS0_8NullTypeEyE10Policy1000ELNS0_9SortOrderE0EjS6_yiiNS1_21identity_decomposer_tEEEvPT5_SC_PT3_PKSD_PT1_PKSH_PT2_PKSL_T4_iiT6__param_9];
	shl.b32 	%r903, %r1, 5;
	and.b32  	%r904, %r903, 31744;
	mov.u32 	%r905, _ZZN3cub18CUB_300001_SM_10006detail10radix_sort29DeviceRadixSortOnesweepKernelINS1_5radix10policy_hubIjNS0_8NullTypeEyE10Policy1000ELNS0_9SortOrderE0EjS6_yiiNS1_21identity_decomposer_tEEEvPT5_SC_PT3_PKSD_PT1_PKSH_PT2_PKSL_T4_iiT6_E1s;
	add.s32 	%r906, %r905, %r904;
	shr.u32 	%r907, %r1661, %r1600;
	and.b32  	%r908, %r907, %r82;
	shl.b32 	%r909, %r908, 2;
	add.s32 	%r910, %r906, %r909;
	atom.shared.add.u32 	%r1693, [%r910], %r180;
$L__BB9_133:
	ld.param.u32 	%r1601, [_ZN3cub18CUB_300001_SM_10006detail10radix_sort29DeviceRadixSortOnesweepKernelINS1_5radix10policy_hubIjNS0_8NullTypeEyE10Policy1000ELNS0_9SortOrderE0EjS6_yiiNS1_21identity_decomposer_tEEEvPT5_SC_PT3_PKSD_PT1_PKSH_PT2_PKSL_T4_iiT6__param_9];
	shfl.sync.idx.b32	%r936|%p90, %r1693, %r179, 31, -1;
	add.s32 	%r183, %r180, %r936;
	shr.u32 	%r937, %r1662, %r1601;
	and.b32  	%r933, %r937, %r82;
	mov.b32 	%r913, 1;
	// begin inline asm
	{
    .reg .pred p;
    and.b32 %r911, %r933, %r913;    setp.ne.u32 p, %r911, 0;
    vote.ballot.sync.b32 %r911, p, 0xffffffff;
    @!p not.b32 %r911, %r911;
}

	// end inline asm
	mov.b32 	%r916, 2;
	// begin inline asm
	{
    .reg .pred p;
    and.b32 %r914, %r933, %r916;    setp.ne.u32 p, %r914, 0;
    vote.ballot.sync.b32 %r914, p, 0xffffffff;
    @!p not.b32 %r914, %r914;
}

	// end inline asm
	and.b32  	%r938, %r914, %r911;
	mov.b32 	%r919, 4;
	// begin inline asm
	{
    .reg .pred p;
    and.b32 %r917, %r933, %r919;    setp.ne.u32 p, %r917, 0;
    vote.ballot.sync.b32 %r917, p, 0xffffffff;
    @!p not.b32 %r917, %r917;
}

	// end inline asm
	and.b32  	%r939, %r917, %r938;
	mov.b32 	%r922, 8;
	// begin inline asm
	{
    .reg .pred p;
    and.b32 %r920, %r933, %r922;    setp.ne.u32 p, %r920, 0;
    vote.ballot.sync.b32 %r920, p, 0xffffffff;
    @!p not.b32 %r920, %r920;
}

	// end inline asm
	and.b32  	%r940, %r920, %r939;
	mov.b32 	%r925, 16;
	// begin inline asm
	{
    .reg .pred p;
    and.b32 %r923, %r933, %r925;    setp.ne.u32 p, %r923, 0;
    vote.ballot.sync.b32 %r923, p, 0xffffffff;
    @!p not.b32 %r923, %r923;
}

	// end inline asm
	and.b32  	%r941, %r923, %r940;
	mov.b32 	%r928, 32;
	// begin inline asm
	{
    .reg .pred p;
    and.b32 %r926, %r933, %r928;    setp.ne.u32 p, %r926, 0;
    vote.ballot.sync.b32 %r926, p, 0xffffffff;
    @!p not.b32 %r926, %r926;
}

	// end inline asm
	and.b32  	%r942, %r926, %r941;
	mov.b32 	%r931, 64;
	// begin inline asm
	{
    .reg .pred p;
    and.b32 %r929, %r933, %r931;    setp.ne.u32 p, %r929, 0;
    vote.ballot.sync.b32 %r929, p, 0xffffffff;
    @!p not.b32 %r929, %r929;
}

	// end inline asm
	and.b32  	%r943, %r929, %r942;
	mov.b32 	%r934, 128;
	// begin inline asm
	{
    .reg .pred p;
    and.b32 %r932, %r933, %r934;    setp.ne.u32 p, %r932, 0;
    vote.ballot.sync.b32 %r932, p, 0xffffffff;
    @!p not.b32 %r932, %r932;
}

	// end inline asm
	and.b32  	%r944, %r932, %r943;
	clz.b32 	%r945, %r944;
	sub.s32 	%r184, 31, %r945;
	and.b32  	%r946, %r572, %r944;
	popc.b32 	%r185, %r946;
	setp.ne.s32 	%p91, %r248, %r184;
	mov.b32 	%r1694, 0;
	@%p91 bra 	$L__BB9_135;
	atom.shared.add.u32 	%r1694, [%r115], %r185;
$L__BB9_135:
	ld.param.u32 	%r1602, [_ZN3cub18CUB_300001_SM_10006detail10radix_sort29DeviceRadixSortOnesweepKernelINS1_5radix10policy_hubIjNS0_8NullTypeEyE10Policy1000ELNS0_9SortOrderE0EjS6_yiiNS1_21identity_decomposer_tEEEvPT5_SC_PT3_PKSD_PT1_PKSH_PT2_PKSL_T4_iiT6__param_9];
	shfl.sync.idx.b32	%r972|%p92, %r1694, %r184, 31, -1;
	add.s32 	%r188, %r185, %r972;
	shr.u32 	%r973, %r1663, %r1602;
	and.b32  	%r969, %r973, %r82;
	mov.b32 	%r949, 1;
	// begin inline asm
	{
    .reg .pred p;
    and.b32 %r947, %r969, %r949;    setp.ne.u32 p, %r947, 0;
    vote.ballot.sync.b32 %r947, p, 0xffffffff;
    @!p not.b32 %r947, %r947;
}

	// end inline asm
	mov.b32 	%r952, 2;
	// begin inline asm
	{
    .reg .pred p;
    and.b32 %r950, %r969, %r952;    setp.ne.u32 p, %r950, 0;
    vote.ballot.sync.b32 %r950, p, 0xffffffff;
    @!p not.b32 %r950, %r950;
}

	// end inline asm
	and.b32  	%r974, %r950, %r947;
	mov.b32 	%r955, 4;
	// begin inline asm
	{
    .reg .pred p;
    and.b32 %r953, %r969, %r955;    setp.ne.u32 p, %r953, 0;
    vote.ballot.sync.b32 %r953, p, 0xffffffff;
    @!p not.b32 %r953, %r953;
}

	// end inline asm
	and.b32  	%r975, %r953, %r974;
	mov.b32 	%r958, 8;
	// begin inline asm
	{
    .reg .pred p;
    and.b32 %r956, %r969, %r958;    setp.ne.u32 p, %r956, 0;
    vote.ballot.sync.b32 %r956, p, 0xffffffff;
    @!p not.b32 %r956, %r956;
}

	// end inline asm
	and.b32  	%r976, %r956, %r975;
	mov.b32 	%r961, 16;
	// begin inline asm
	{
    .reg .pred p;
    and.b32 %r959, %r969, %r961;    setp.ne.u32 p, %r959, 0;
    vote.ballot.sync.b32 %r959, p, 0xffffffff;
    @!p not.b32 %r959, %r959;
}

	// end inline asm
	and.b32  	%r977, %r959, %r976;
	mov.b32 	%r964, 32;
	// begin inline asm
	{
    .reg .pred p;
    and.b32 %r962, %r969, %r964;    setp.ne.u32 p, %r962, 0;
    vote.ballot.sync.b32 %r962, p, 0xffffffff;
    @!p not.b32 %r962, %r962;
}

	// end inline asm
	and.b32  	%r978, %r962, %r977;
	mov.b32 	%r967, 64;
	// begin inline asm
	{
    .reg .pred p;
    and.b32 %r965, %r969, %r967;    setp.ne.u32 p, %r965, 0;
    vote.ballot.sync.b32 %r965, p, 0xffffffff;
    @!p not.b32 %r965, %r965;
}

	// end inline asm
	and.b32  	%r979, %r965, %r978;
	mov.b32 	%r970, 128;
	// begin inline asm
	{
    .reg .pred p;
    and.b32 %r968, %r969, %r970;    setp.ne.u32 p, %r968, 0;
    vote.ballot.sync.b32 %r968, p, 0xffffffff;
    @!p not.b32 %r968, %r968;
}

	// end inline asm
	and.b32  	%r980, %r968, %r979;
	clz.b32 	%r981, %r980;
	sub.s32 	%r189, 31, %r981;
	and.b32  	%r982, %r572, %r980;
	popc.b32 	%r190, %r982;
	setp.ne.s32 	%p93, %r248, %r189;
	mov.b32 	%r1695, 0;
	@%p93 bra 	$L__BB9_137;
	atom.shared.add.u32 	%r1695, [%r116], %r190;
$L__BB9_137:
	ld.param.u32 	%r1603, [_ZN3cub18CUB_300001_SM_10006detail10radix_sort29DeviceRadixSortOnesweepKernelINS1_5radix10policy_hubIjNS0_8NullTypeEyE10Policy1000ELNS0_9SortOrderE0EjS6_yiiNS1_21identity_decomposer_tEEEvPT5_SC_PT3_PKSD_PT1_PKSH_PT2_PKSL_T4_iiT6__param_9];
	shfl.sync.idx.b32	%r1008|%p94, %r1695, %r189, 31, -1;
	add.s32 	%r193, %r190, %r1008;
	shr.u32 	%r1009, %r1664, %r1603;
	and.b32  	%r1005, %r1009, %r82;
	mov.b32 	%r985, 1;
	// begin inline asm
	{
    .reg .pred p;
    and.b32 %r983, %r1005, %r985;    setp.ne.u32 p, %r983, 0;
    vote.ballot.sync.b32 %r983, p, 0xffffffff;
    @!p not.b32 %r983, %r983;
}

	// end inline asm
	mov.b32 	%r988, 2;
	// begin inline asm
	{
    .reg .pred p;
    and.b32 %r986, %r1005, %r988;    setp.ne.u32 p, %r986, 0;
    vote.ballot.sync.b32 %r986, p, 0xffffffff;
    @!p not.b32 %r986, %r986;
}

	// end inline asm
	and.b32  	%r1010, %r986, %r983;
	mov.b32 	%r991, 4;
	// begin inline asm
	{
    .reg .pred p;
    and.b32 %r989, %r1005, %r991;    setp.ne.u32 p, %r989, 0;
    vote.ballot.sync.b32 %r989, p, 0xffffffff;
    @!p not.b32 %r989, %r989;
}

	// end inline asm
	and.b32  	%r1011, %r989, %r1010;
	mov.b32 	%r994, 8;
	// begin inline asm
	{
    .reg .pred p;
    and.b32 %r992, %r1005, %r994;    setp.ne.u32 p, %r992, 0;
    vote.ballot.sync.b32 %r992, p, 0xffffffff;
    @!p not.b32 %r992, %r992;
}

	// end inline asm
	and.b32  	%r1012, %r992, %r1011;
	mov.b32 	%r997, 16;
	// begin inline asm
	{
    .reg .pred p;
    and.b32 %r995, %r1005, %r997;    setp.ne.u32 p, %r995, 0;
    vote.ballot.sync.b32 %r995, p, 0xffffffff;
    @!p not.b32 %r995, %r995;
}

	// end inline asm
	and.b32  	%r1013, %r995, %r1012;
	mov.b32 	%r1000, 32;
	// begin inline asm
	{
    .reg .pred p;
    and.b32 %r998, %r1005, %r1000;    setp.ne.u32 p, %r998, 0;
    vote.ballot.sync.b32 %r998, p, 0xffffffff;
    @!p not.b32 %r998, %r998;
}

	// end inline asm
	and.b32  	%r1014, %r998, %r1013;
	mov.b32 	%r1003, 64;
	// begin inline asm
	{
    .reg .pred p;
    and.b32 %r1001, %r1005, %r1003;    setp.ne.u32 p, %r1001, 0;
    vote.ballot.sync.b32 %r1001, p, 0xffffffff;
    @!p not.b32 %r1001, %r1001;
}

	// end inline asm
	and.b32  	%r1015, %r1001, %r1014;
	mov.b32 	%r1006, 128;
	// begin inline asm
	{
    .reg .pred p;
    and.b32 %r1004, %r1005, %r1006;    setp.ne.u32 p, %r1004, 0;
    vote.ballot.sync.b32 %r1004, p, 0xffffffff;
    @!p not.b32 %r1004, %r1004;
}

	// end inline asm
	and.b32  	%r1016, %r1004, %r1015;
	clz.b32 	%r1017, %r1016;
	sub.s32 	%r194, 31, %r1017;
	and.b32  	%r1018, %r572, %r1016;
	popc.b32 	%r195, %r1018;
	setp.ne.s32 	%p95, %r248, %r194;
	mov.b32 	%r1696, 0;
	@%p95 bra 	$L__BB9_139;
	atom.shared.add.u32 	%r1696, [%r117], %r195;
$L__BB9_139:
	ld.param.u32 	%r1604, [_ZN3cub18CUB_300001_SM_10006detail10radix_sort29DeviceRadixSortOnesweepKernelINS1_5radix10policy_hubIjNS0_8NullTypeEyE10Policy1000ELNS0_9SortOrderE0EjS6_yiiNS1_21identity_decomposer_tEEEvPT5_SC_PT3_PKSD_PT1_PKSH_PT2_PKSL_T4_iiT6__param_9];
	shfl.sync.idx.b32	%r1044|%p96, %r1696, %r194, 31, -1;
	add.s32 	%r198, %r195, %r1044;
	shr.u32 	%r1045, %r1665, %r1604;
	and.b32  	%r1041, %r1045, %r82;
	mov.b32 	%r1021, 1;
	// begin inline asm
	{
    .reg .pred p;
    and.b32 %r1019, %r1041, %r1021;    setp.ne.u32 p, %r1019, 0;
    vote.ballot.sync.b32 %r1019, p, 0xffffffff;
    @!p not.b32 %r1019, %r1019;
}

	// end inline asm
	mov.b32 	%r1024, 2;
	// begin inline asm
	{
    .reg .pred p;
    and.b32 %r1022, %r1041, %r1024;    setp.ne.u32 p, %r1022, 0;
    vote.ballot.sync.b32 %r1022, p, 0xffffffff;
    @!p not.b32 %r1022, %r1022;
}

	// end inline asm
	and.b32  	%r1046, %r1022, %r1019;
	mov.b32 	%r1027, 4;
	// begin inline asm
	{
    .reg .pred p;
    and.b32 %r1025, %r1041, %r1027;    setp.ne.u32 p, %r1025, 0;
    vote.ballot.sync.b32 %r1025, p, 0xffffffff;
    @!p not.b32 %r1025, %r1025;
}

	// end inline asm
	and.b32  	%r1047, %r1025, %r1046;
	mov.b32 	%r1030, 8;
	// begin inline asm
	{
    .reg .pred p;
    and.b32 %r1028, %r1041, %r1030;    setp.ne.u32 p, %r1028, 0;
    vote.ballot.sync.b32 %r1028, p, 0xffffffff;
    @!p not.b32 %r1028, %r1028;
}

	// end inline asm
	and.b32  	%r1048, %r1028, %r1047;
	mov.b32 	%r1033, 16;
	// begin inline asm
	{
    .reg .pred p;
    and.b32 %r1031, %r1041, %r1033;    setp.ne.u32 p, %r1031, 0;
    vote.ballot.sync.b32 %r1031, p, 0xffffffff;
    @!p not.b32 %r1031, %r1031;
}

	// end inline asm
	and.b32  	%r1049, %r1031, %r1048;
	mov.b32 	%r1036, 32;
	// begin inline asm
	{
    .reg .pred p;
    and.b32 %r1034, %r1041, %r1036;    setp.ne.u32 p, %r1034, 0;
    vote.ballot.sync.b32 %r1034, p, 0xffffffff;
    @!p not.b32 %r1034, %r1034;
}

	// end inline asm
	and.b32  	%r1050, %r1034, %r1049;
	mov.b32 	%r1039, 64;
	// begin inline asm
	{
    .reg .pred p;
    and.b32 %r1037, %r1041, %r1039;    setp.ne.u32 p, %r1037, 0;
    vote.ballot.sync.b32 %r1037, p, 0xffffffff;
    @!p not.b32 %r1037, %r1037;
}

	// end inline asm
	and.b32  	%r1051, %r1037, %r1050;
	mov.b32 	%r1042, 128;
	// begin inline asm
	{
    .reg .pred p;
    and.b32 %r1040, %r1041, %r1042;    setp.ne.u32 p, %r1040, 0;
    vote.ballot.sync.b32 %r1040, p, 0xffffffff;
    @!p not.b32 %r1040, %r1040;
}

	// end inline asm
	and.b32  	%r1052, %r1040, %r1051;
	clz.b32 	%r1053, %r1052;
	sub.s32 	%r199, 31, %r1053;
	and.b32  	%r1054, %r572, %r1052;
	popc.b32 	%r200, %r1054;
	setp.ne.s32 	%p97, %r248, %r199;
	mov.b32 	%r1697, 0;
	@%p97 bra 	$L__BB9_141;
	atom.shared.add.u32 	%r1697, [%r118], %r200;
$L__BB9_141:
	ld.param.u32 	%r1605, [_ZN3cub18CUB_300001_SM_10006detail10radix_sort29DeviceRadixSortOnesweepKernelINS1_5radix10policy_hubIjNS0_8NullTypeEyE10Policy1000ELNS0_9SortOrderE0EjS6_yiiNS1_21identity_decomposer_tEEEvPT5_SC_PT3_PKSD_PT1_PKSH_PT2_PKSL_T4_iiT6__param_9];
	shfl.sync.idx.b32	%r1080|%p98, %r1697, %r199, 31, -1;
	add.s32 	%r203, %r200, %r1080;
	shr.u32 	%r1081, %r1666, %r1605;
	and.b32  	%r1077, %r1081, %r82;
	mov.b32 	%r1057, 1;
	// begin inline asm
	{
    .reg .pred p;
    and.b32 %r1055, %r1077, %r1057;    setp.ne.u32 p, %r1055, 0;
    vote.ballot.sync.b32 %r1055, p, 0xffffffff;
    @!p not.b32 %r1055, %r1055;
}

	// end inline asm
	mov.b32 	%r1060, 2;
	// begin inline asm
	{
    .reg .pred p;
    and.b32 %r1058, %r1077, %r1060;    setp.ne.u32 p, %r1058, 0;
    vote.ballot.sync.b32 %r1058, p, 0xffffffff;
    @!p not.b32 %r1058, %r1058;
}

	// end inline asm
	and.b32  	%r1082, %r1058, %r1055;
	mov.b32 	%r1063, 4;
	// begin inline asm
	{
    .reg .pred p;
    and.b32 %r1061, %r1077, %r1063;    setp.ne.u32 p, %r1061, 0;
    vote.ballot.sync.b32 %r1061, p, 0xffffffff;
    @!p not.b32 %r1061, %r1061;
}

	// end inline asm
	and.b32  	%r1083, %r1061, %r1082;
	mov.b32 	%r1066, 8;
	// begin inline asm
	{
    .reg .pred p;
    and.b32 %r1064, %r1077, %r1066;    setp.ne.u32 p, %r1064, 0;
    vote.ballot.sync.b32 %r1064, p, 0xffffffff;
    @!p not.b32 %r1064, %r1064;
}

	// end inline asm
	and.b32  	%r1084, %r1064, %r1083;
	mov.b32 	%r1069, 16;
	// begin inline asm
	{
    .reg .pred p;
    and.b32 %r1067, %r1077, %r1069;    setp.ne.u32 p, %r1067, 0;
    vote.ballot.sync.b32 %r1067, p, 0xffffffff;
    @!p not.b32 %r1067, %r1067;
}

	// end inline asm
	and.b32  	%r1085, %r1067, %r1084;
	mov.b32 	%r1072, 32;
	// begin inline asm
	{
    .reg .pred p;
    and.b32 %r1070, %r1077, %r1072;    setp.ne.u32 p, %r1070, 0;
    vote.ballot.sync.b32 %r1070, p, 0xffffffff;
    @!p not.b32 %r1070, %r1070;
}

	// end inline asm
	and.b32  	%r1086, %r1070, %r1085;
	mov.b32 	%r1075, 64;
	// begin inline asm
	{
    .reg .pred p;
    and.b32 %r1073, %r1077, %r1075;    setp.ne.u32 p, %r1073, 0;
    vote.ballot.sync.b32 %r1073, p, 0xffffffff;
    @!p not.b32 %r1073, %r1073;
}

	// end inline asm
	and.b32  	%r1087, %r1073, %r1086;
	mov.b32 	%r1078, 128;
	// begin inline asm
	{
    .reg .pred p;
    and.b32 %r1076, %r1077, %r1078;    setp.ne.u32 p, %r1076, 0;
    vote.ballot.sync.b32 %r1076, p, 0xffffffff;
    @!p not.b32 %r1076, %r1076;
}

	// end inline asm
	and.b32  	%r1088, %r1076, %r1087;
	clz.b32 	%r1089, %r1088;
	sub.s32 	%r204, 31, %r1089;
	and.b32  	%r1090, %r572, %r1088;
	popc.b32 	%r205, %r1090;
	setp.ne.s32 	%p99, %r248, %r204;
	mov.b32 	%r1698, 0;
	@%p99 bra 	$L__BB9_143;
	atom.shared.add.u32 	%r1698, [%r119], %r205;
$L__BB9_143:
	ld.param.u32 	%r1606, [_ZN3cub18CUB_300001_SM_10006detail10radix_sort29DeviceRadixSortOnesweepKernelINS1_5radix10policy_hubIjNS0_8NullTypeEyE10Policy1000ELNS0_9SortOrderE0EjS6_yiiNS1_21identity_decomposer_tEEEvPT5_SC_PT3_PKSD_PT1_PKSH_PT2_PKSL_T4_iiT6__param_9];
	shfl.sync.idx.b32	%r1116|%p100, %r1698, %r204, 31, -1;
	add.s32 	%r208, %r205, %r1116;
	shr.u32 	%r1117, %r1667, %r1606;
	and.b32  	%r1113, %r1117, %r82;
	mov.b32 	%r1093, 1;
	// begin inline asm
	{
    .reg .pred p;
    and.b32 %r1091, %r1113, %r1093;    setp.ne.u32 p, %r1091, 0;
    vote.ballot.sync.b32 %r1091, p, 0xffffffff;
    @!p not.b32 %r1091, %r1091;
}

	// end inline asm
	mov.b32 	%r1096, 2;
	// begin inline asm
	{
    .reg .pred p;
    and.b32 %r1094, %r1113, %r1096;    setp.ne.u32 p, %r1094, 0;
    vote.ballot.sync.b32 %r1094, p, 0xffffffff;
    @!p not.b32 %r1094, %r1094;
}

	// end inline asm
	and.b32  	%r1118, %r1094, %r1091;
	mov.b32 	%r1099, 4;
	// begin inline asm
	{
    .reg .pred p;
    and.b32 %r1097, %r1113, %r1099;    setp.ne.u32 p, %r1097, 0;
    vote.ballot.sync.b32 %r1097, p, 0xffffffff;
    @!p not.b32 %r1097, %r1097;
}

	// end inline asm
	and.b32  	%r1119, %r1097, %r1118;
	mov.b32 	%r1102, 8;
	// begin inline asm
	{
    .reg .pred p;
    and.b32 %r1100, %r1113, %r1102;    setp.ne.u32 p, %r1100, 0;
    vote.ballot.sync.b32 %r1100, p, 0xffffffff;
    @!p not.b32 %r1100, %r1100;
}

	// end inline asm
	and.b32  	%r1120, %r1100, %r1119;
	mov.b32 	%r1105, 16;
	// begin inline asm
	{
    .reg .pred p;
    and.b32 %r1103, %r1113, %r1105;    setp.ne.u32 p, %r1103, 0;
    vote.ballot.sync.b32 %r1103, p, 0xffffffff;
    @!p not.b32 %r1103, %r1103;
}

	// end inline asm
	and.b32  	%r1121, %r1103, %r1120;
	mov.b32 	%r1108, 32;
	// begin inline asm
	{
    .reg .pred p;
    and.b32 %r1106, %r1113, %r1108;    setp.ne.u32 p, %r1106, 0;
    vote.ballot.sync.b32 %r1106, p, 0xffffffff;
    @!p not.b32 %r1106, %r1106;
}

	// end inline asm
	and.b32  	%r1122, %r1106, %r1121;
	mov.b32 	%r1111, 64;
	// begin inline asm
	{
    .reg .pred p;
    and.b32 %r1109, %r1113, %r1111;    setp.ne.u32 p, %r1109, 0;
    vote.ballot.sync.b32 %r1109, p, 0xffffffff;
    @!p not.b32 %r1109, %r1109;
}

	// end inline asm
	and.b32  	%r1123, %r1109, %r1122;
	mov.b32 	%r1114, 128;
	// begin inline asm
	{
    .reg .pred p;
    and.b32 %r1112, %r1113, %r1114;    setp.ne.u32 p, %r1112, 0;
    vote.ballot.sync.b32 %r1112, p, 0xffffffff;
    @!p not.b32 %r1112, %r1112;
}

	// end inline asm
	and.b32  	%r1124, %r1112, %r1123;
	clz.b32 	%r1125, %r1124;
	sub.s32 	%r209, 31, %r1125;
	and.b32  	%r1126, %r572, %r1124;
	popc.b32 	%r210, %r1126;
	setp.ne.s32 	%p101, %r248, %r209;
	mov.b32 	%r1699, 0;
	@%p101 bra 	$L__BB9_145;
	atom.shared.add.u32 	%r1699, [%r120], %r210;
$L__BB9_145:
	ld.param.u32 	%r1607, [_ZN3cub18CUB_300001_SM_10006detail10radix_sort29DeviceRadixSortOnesweepKernelINS1_5radix10policy_hubIjNS0_8NullTypeEyE10Policy1000ELNS0_9SortOrderE0EjS6_yiiNS1_21identity_decomposer_tEEEvPT5_SC_PT3_PKSD_PT1_PKSH_PT2_PKSL_T4_iiT6__param_9];
	shfl.sync.idx.b32	%r1152|%p102, %r1699, %r209, 31, -1;
	add.s32 	%r213, %r210, %r1152;
	shr.u32 	%r1153, %r1668, %r1607;
	and.b32  	%r1149, %r1153, %r82;
	mov.b32 	%r1129, 1;
	// begin inline asm
	{
    .reg .pred p;
    and.b32 %r1127, %r1149, %r1129;    setp.ne.u32 p, %r1127, 0;
    vote.ballot.sync.b32 %r1127, p, 0xffffffff;
    @!p not.b32 %r1127, %r1127;
}

	// end inline asm
	mov.b32 	%r1132, 2;
	// begin inline asm
	{
    .reg .pred p;
    and.b32 %r1130, %r1149, %r1132;    setp.ne.u32 p, %r1130, 0;
    vote.ballot.sync.b32 %r1130, p, 0xffffffff;
    @!p not.b32 %r1130, %r1130;
}

	// end inline asm
	and.b32  	%r1154, %r1130, %r1127;
	mov.b32 	%r1135, 4;
	// begin inline asm
	{
    .reg .pred p;
    and.b32 %r1133, %r1149, %r1135;    setp.ne.u32 p, %r1133, 0;
    vote.ballot.sync.b32 %r1133, p, 0xffffffff;
    @!p not.b32 %r1133, %r1133;
}

	// end inline asm
	and.b32  	%r1155, %r1133, %r1154;
	mov.b32 	%r1138, 8;
	// begin inline asm
	{
    .reg .pred p;
    and.b32 %r1136, %r1149, %r1138;    setp.ne.u32 p, %r1136, 0;
    vote.ballot.sync.b32 %r1136, p, 0xffffffff;
    @!p not.b32 %r1136, %r1136;
}

	// end inline asm
	and.b32  	%r1156, %r1136, %r1155;
	mov.b32 	%r1141, 16;
	// begin inline asm
	{
    .reg .pred p;
    and.b32 %r1139, %r1149, %r1141;    setp.ne.u32 p, %r1139, 0;
    vote.ballot.sync.b32 %r1139, p, 0xffffffff;
    @!p not.b32 %r1139, %r1139;
}

	// end inline asm
	and.b32  	%r1157, %r1139, %r1156;
	mov.b32 	%r1144, 32;
	// begin inline asm
	{
    .reg .pred p;
    and.b32 %r1142, %r1149, %r1144;    setp.ne.u32 p, %r1142, 0;
    vote.ballot.sync.b32 %r1142, p, 0xffffffff;
    @!p not.b32 %r1142, %r1142;
}

	// end inline asm
	and.b32  	%r1158, %r1142, %r1157;
	mov.b32 	%r1147, 64;
	// begin inline asm
	{
    .reg .pred p;
    and.b32 %r1145, %r1149, %r1147;    setp.ne.u32 p, %r1145, 0;
    vote.ballot.sync.b32 %r1145, p, 0xffffffff;
    @!p not.b32 %r1145, %r1145;
}

	// end inline asm
	and.b32  	%r1159, %r1145, %r1158;
	mov.b32 	%r1150, 128;
	// begin inline asm
	{
    .reg .pred p;
    and.b32 %r1148, %r1149, %r1150;    setp.ne.u32 p, %r1148, 0;
    vote.ballot.sync.b32 %r1148, p, 0xffffffff;
    @!p not.b32 %r1148, %r1148;
}

	// end inline asm
	and.b32  	%r1160, %r1148, %r1159;
	clz.b32 	%r1161, %r1160;
	sub.s32 	%r214, 31, %r1161;
	and.b32  	%r1162, %r572, %r1160;
	popc.b32 	%r215, %r1162;
	setp.ne.s32 	%p103, %r248, %r214;
	mov.b32 	%r1700, 0;
	@%p103 bra 	$L__BB9_147;
	ld.param.u32 	%r1608, [_ZN3cub18CUB_300001_SM_10006detail10radix_sort29DeviceRadixSortOnesweepKernelINS1_5radix10policy_hubIjNS0_8NullTypeEyE10Policy1000ELNS0_9SortOrderE0EjS6_yiiNS1_21identity_decomposer_tEEEvPT5_SC_PT3_PKSD_PT1_PKSH_PT2_PKSL_T4_iiT6__param_9];
	shl.b32 	%r1163, %r1, 5;
	and.b32  	%r1164, %r1163, 31744;
	mov.u32 	%r1165, _ZZN3cub18CUB_300001_SM_10006detail10radix_sort29DeviceRadixSortOnesweepKernelINS1_5radix10policy_hubIjNS0_8NullTypeEyE10Policy1000ELNS0_9SortOrderE0EjS6_yiiNS1_21identity_decomposer_tEEEvPT5_SC_PT3_PKSD_PT1_PKSH_PT2_PKSL_T4_iiT6_E1s;
	add.s32 	%r1166, %r1165, %r1164;
	shr.u32 	%r1167, %r1668, %r1608;
	and.b32  	%r1168, %r1167, %r82;
	shl.b32 	%r1169, %r1168, 2;
	add.s32 	%r1170, %r1166, %r1169;
	atom.shared.add.u32 	%r1700, [%r1170], %r215;
$L__BB9_147:
	ld.param.u32 	%r1609, [_ZN3cub18CUB_300001_SM_10006detail10radix_sort29DeviceRadixSortOnesweepKernelINS1_5radix10policy_hubIjNS0_8NullTypeEyE10Policy1000ELNS0_9SortOrderE0EjS6_yiiNS1_21identity_decomposer_tEEEvPT5_SC_PT3_PKSD_PT1_PKSH_PT2_PKSL_T4_iiT6__param_9];
	shfl.sync.idx.b32	%r1196|%p104, %r1700, %r214, 31, -1;
	add.s32 	%r218, %r215, %r1196;
	shr.u32 	%r1197, %r1669, %r1609;
	and.b32  	%r1193, %r1197, %r82;
	mov.b32 	%r1173, 1;
	// begin inline asm
	{
    .reg .pred p;
    and.b32 %r1171, %r1193, %r1173;    setp.ne.u32 p, %r1171, 0;
    vote.ballot.sync.b32 %r1171, p, 0xffffffff;
    @!p not.b32 %r1171, %r1171;
}

	// end inline asm
	mov.b32 	%r1176, 2;
	// begin inline asm
	{
    .reg .pred p;
    and.b32 %r1174, %r1193, %r1176;    setp.ne.u32 p, %r1174, 0;
    vote.ballot.sync.b32 %r1174, p, 0xffffffff;
    @!p not.b32 %r1174, %r1174;
}

	// end inline asm
	and.b32  	%r1198, %r1174, %r1171;
	mov.b32 	%r1179, 4;
	// begin inline asm
	{
    .reg .pred p;
    and.b32 %r1177, %r1193, %r1179;    setp.ne.u32 p, %r1177, 0;
    vote.ballot.sync.b32 %r1177, p, 0xffffffff;
    @!p not.b32 %r1177, %r1177;
}

	// end inline asm
	and.b32  	%r1199, %r1177, %r1198;
	mov.b32 	%r1182, 8;
	// begin inline asm
	{
    .reg .pred p;
    and.b32 %r1180, %r1193, %r1182;    setp.ne.u32 p, %r1180, 0;
    vote.ballot.sync.b32 %r1180, p, 0xffffffff;
    @!p not.b32 %r1180, %r1180;
}

	// end inline asm
	and.b32  	%r1200, %r1180, %r1199;
	mov.b32 	%r1185, 16;
	// begin inline asm
	{
    .reg .pred p;
    and.b32 %r1183, %r1193, %r1185;    setp.ne.u32 p, %r1183, 0;
    vote.ballot.sync.b32 %r1183, p, 0xffffffff;
    @!p not.b32 %r1183, %r1183;
}

	// end inline asm
	and.b32  	%r1201, %r1183, %r1200;
	mov.b32 	%r1188, 32;
	// begin inline asm
	{
    .reg .pred p;
    and.b32 %r1186, %r1193, %r1188;    setp.ne.u32 p, %r1186, 0;
    vote.ballot.sync.b32 %r1186, p, 0xffffffff;
    @!p not.b32 %r1186, %r1186;
}

	// end inline asm
	and.b32  	%r1202, %r1186, %r1201;
	mov.b32 	%r1191, 64;
	// begin inline asm
	{
    .reg .pred p;
    and.b32 %r1189, %r1193, %r1191;    setp.ne.u32 p, %r1189, 0;
    vote.ballot.sync.b32 %r1189, p, 0xffffffff;
    @!p not.b32 %r1189, %r1189;
}

	// end inline asm
	and.b32  	%r1203, %r1189, %r1202;
	mov.b32 	%r1194, 128;
	// begin inline asm
	{
    .reg .pred p;
    and.b32 %r1192, %r1193, %r1194;    setp.ne.u32 p, %r1192, 0;
    vote.ballot.sync.b32 %r1192, p, 0xffffffff;
    @!p not.b32 %r1192, %r1192;
}

	// end inline asm
	and.b32  	%r1204, %r1192, %r1203;
	clz.b32 	%r1205, %r1204;
	sub.s32 	%r219, 31, %r1205;
	and.b32  	%r1206, %r572, %r1204;
	popc.b32 	%r220, %r1206;
	setp.ne.s32 	%p105, %r248, %r219;
	mov.b32 	%r1701, 0;
	@%p105 bra 	$L__BB9_149;
	ld.param.u32 	%r1610, [_ZN3cub18CUB_300001_SM_10006detail10radix_sort29DeviceRadixSortOnesweepKernelINS1_5radix10policy_hubIjNS0_8NullTypeEyE10Policy1000ELNS0_9SortOrderE0EjS6_yiiNS1_21identity_decomposer_tEEEvPT5_SC_PT3_PKSD_PT1_PKSH_PT2_PKSL_T4_iiT6__param_9];
	shl.b32 	%r1207, %r1, 5;
	and.b32  	%r1208, %r1207, 31744;
	mov.u32 	%r1209, _ZZN3cub18CUB_300001_SM_10006detail10radix_sort29DeviceRadixSortOnesweepKernelINS1_5radix10policy_hubIjNS0_8NullTypeEyE10Policy1000ELNS0_9SortOrderE0EjS6_yiiNS1_21identity_decomposer_tEEEvPT5_SC_PT3_PKSD_PT1_PKSH_PT2_PKSL_T4_iiT6_E1s;
	add.s32 	%r1210, %r1209, %r1208;
	shr.u32 	%r1211, %r1669, %r1610;
	and.b32  	%r1212, %r1211, %r82;
	shl.b32 	%r1213, %r1212, 2;
	add.s32 	%r1214, %r1210, %r1213;
	atom.shared.add.u32 	%r1701, [%r1214], %r220;
$L__BB9_149:
	ld.param.u32 	%r1611, [_ZN3cub18CUB_300001_SM_10006detail10radix_sort29DeviceRadixSortOnesweepKernelINS1_5radix10policy_hubIjNS0_8NullTypeEyE10Policy1000ELNS0_9SortOrderE0EjS6_yiiNS1_21identity_decomposer_tEEEvPT5_SC_PT3_PKSD_PT1_PKSH_PT2_PKSL_T4_iiT6__param_9];
	shfl.sync.idx.b32	%r1240|%p106, %r1701, %r219, 31, -1;
	add.s32 	%r223, %r220, %r1240;
	shr.u32 	%r1241, %r1670, %r1611;
	and.b32  	%r1237, %r1241, %r82;
	mov.b32 	%r1217, 1;
	// begin inline asm
	{
    .reg .pred p;
    and.b32 %r1215, %r1237, %r1217;    setp.ne.u32 p, %r1215, 0;
    vote.ballot.sync.b32 %r1215, p, 0xffffffff;
    @!p not.b32 %r1215, %r1215;
}

	// end inline asm
	mov.b32 	%r1220, 2;
	// begin inline asm
	{
    .reg .pred p;
    and.b32 %r1218, %r1237, %r1220;    setp.ne.u32 p, %r1218, 0;
    vote.ballot.sync.b32 %r1218, p, 0xffffffff;
    @!p not.b32 %r1218, %r1218;
}

	// end inline asm
	and.b32  	%r1242, %r1218, %r1215;
	mov.b32 	%r1223, 4;
	// begin inline asm
	{
    .reg .pred p;
    and.b32 %r1221, %r1237, %r1223;    setp.ne.u32 p, %r1221, 0;
    vote.ballot.sync.b32 %r1221, p, 0xffffffff;
    @!p not.b32 %r1221, %r1221;
}

	// end inline asm
	and.b32  	%r1243, %r1221, %r1242;
	mov.b32 	%r1226, 8;
	// begin inline asm
	{
    .reg .pred p;
    and.b32 %r1224, %r1237, %r1226;    setp.ne.u32 p, %r1224, 0;
    vote.ballot.sync.b32 %r1224, p, 0xffffffff;
    @!p not.b32 %r1224, %r1224;
}

	// end inline asm
	and.b32  	%r1244, %r1224, %r1243;
	mov.b32 	%r1229, 16;
	// begin inline asm
	{
    .reg .pred p;
    and.b32 %r1227, %r1237, %r1229;    setp.ne.u32 p, %r1227, 0;
    vote.ballot.sync.b32 %r1227, p, 0xffffffff;
    @!p not.b32 %r1227, %r1227;
}

	// end inline asm
	and.b32  	%r1245, %r1227, %r1244;
	mov.b32 	%r1232, 32;
	// begin inline asm
	{
    .reg .pred p;
    and.b32 %r1230, %r1237, %r1232;    setp.ne.u32 p, %r1230, 0;
    vote.ballot.sync.b32 %r1230, p, 0xffffffff;
    @!p not.b32 %r1230, %r1230;
}

	// end inline asm
	and.b32  	%r1246, %r1230, %r1245;
	mov.b32 	%r1235, 64;
	// begin inline asm
	{
    .reg .pred p;
    and.b32 %r1233, %r1237, %r1235;    setp.ne.u32 p, %r1233, 0;
    vote.ballot.sync.b32 %r1233, p, 0xffffffff;
    @!p not.b32 %r1233, %r1233;
}

	// end inline asm
	and.b32  	%r1247, %r1233, %r1246;
	mov.b32 	%r1238, 128;
	// begin inline asm
	{
    .reg .pred p;
    and.b32 %r1236, %r1237, %r1238;    setp.ne.u32 p, %r1236, 0;
    vote.ballot.sync.b32 %r1236, p, 0xffffffff;
    @!p not.b32 %r1236, %r1236;
}

	// end inline asm
	and.b32  	%r1248, %r1236, %r1247;
	clz.b32 	%r1249, %r1248;
	sub.s32 	%r224, 31, %r1249;
	and.b32  	%r1250, %r572, %r1248;
	popc.b32 	%r225, %r1250;
	setp.ne.s32 	%p107, %r248, %r224;
	mov.b32 	%r1702, 0;
	@%p107 bra 	$L__BB9_151;
	ld.param.u32 	%r1612, [_ZN3cub18CUB_300001_SM_10006detail10radix_sort29DeviceRadixSortOnesweepKernelINS1_5radix10policy_hubIjNS0_8NullTypeEyE10Policy1000ELNS0_9SortOrderE0EjS6_yiiNS1_21identity_decomposer_tEEEvPT5_SC_PT3_PKSD_PT1_PKSH_PT2_PKSL_T4_iiT6__param_9];
	shl.b32 	%r1251, %r1, 5;
	and.b32  	%r1252, %r1251, 31744;
	mov.u32 	%r1253, _ZZN3cub18CUB_300001_SM_10006detail10radix_sort29DeviceRadixSortOnesweepKernelINS1_5radix10policy_hubIjNS0_8NullTypeEyE10Policy1000ELNS0_9SortOrderE0EjS6_yiiNS1_21identity_decomposer_tEEEvPT5_SC_PT3_PKSD_PT1_PKSH_PT2_PKSL_T4_iiT6_E1s;
	add.s32 	%r1254, %r1253, %r1252;
	shr.u32 	%r1255, %r1670, %r1612;
	and.b32  	%r1256, %r1255, %r82;
	shl.b32 	%r1257, %r1256, 2;
	add.s32 	%r1258, %r1254, %r1257;
	atom.shared.add.u32 	%r1702, [%r1258], %r225;
$L__BB9_151:
	ld.param.u32 	%r1613, [_ZN3cub18CUB_300001_SM_10006detail10radix_sort29DeviceRadixSortOnesweepKernelINS1_5radix10policy_hubIjNS0_8NullTypeEyE10Policy1000ELNS0_9SortOrderE0EjS6_yiiNS1_21identity_decomposer_tEEEvPT5_SC_PT3_PKSD_PT1_PKSH_PT2_PKSL_T4_iiT6__param_9];
	shfl.sync.idx.b32	%r1284|%p108, %r1702, %r224, 31, -1;
	add.s32 	%r228, %r225, %r1284;
	shr.u32 	%r1285, %r1671, %r1613;
	and.b32  	%r1281, %r1285, %r82;
	mov.b32 	%r1261, 1;
	// begin inline asm
	{
    .reg .pred p;
    and.b32 %r1259, %r1281, %r1261;    setp.ne.u32 p, %r1259, 0;
    vote.ballot.sync.b32 %r1259, p, 0xffffffff;
    @!p not.b32 %r1259, %r1259;
}

	// end inline asm
	mov.b32 	%r1264, 2;
	// begin inline asm
	{
    .reg .pred p;
    and.b32 %r1262, %r1281, %r1264;    setp.ne.u32 p, %r1262, 0;
    vote.ballot.sync.b32 %r1262, p, 0xffffffff;
    @!p not.b32 %r1262, %r1262;
}

	// end inline asm
	and.b32  	%r1286, %r1262, %r1259;
	mov.b32 	%r1267, 4;
	// begin inline asm
	{
    .reg .pred p;
    and.b32 %r1265, %r1281, %r1267;    setp.ne.u32 p, %r1265, 0;
    vote.ballot.sync.b32 %r1265, p, 0xffffffff;
    @!p not.b32 %r1265, %r1265;
}

	// end inline asm
	and.b32  	%r1287, %r1265, %r1286;
	mov.b32 	%r1270, 8;
	// begin inline asm
	{
    .reg .pred p;
    and.b32 %r1268, %r1281, %r1270;    setp.ne.u32 p, %r1268, 0;
    vote.ballot.sync.b32 %r1268, p, 0xffffffff;
    @!p not.b32 %r1268, %r1268;
}

	// end inline asm
	and.b32  	%r1288, %r1268, %r1287;
	mov.b32 	%r1273, 16;
	// begin inline asm
	{
    .reg .pred p;
    and.b32 %r1271, %r1281, %r1273;    setp.ne.u32 p, %r1271, 0;
    vote.ballot.sync.b32 %r1271, p, 0xffffffff;
    @!p not.b32 %r1271, %r1271;
}

	// end inline asm
	and.b32  	%r1289, %r1271, %r1288;
	mov.b32 	%r1276, 32;
	// begin inline asm
	{
    .reg .pred p;
    and.b32 %r1274, %r1281, %r1276;    setp.ne.u32 p, %r1274, 0;
    vote.ballot.sync.b32 %r1274, p, 0xffffffff;
    @!p not.b32 %r1274, %r1274;
}

	// end inline asm
	and.b32  	%r1290, %r1274, %r1289;
	mov.b32 	%r1279, 64;
	// begin inline asm
	{
    .reg .pred p;
    and.b32 %r1277, %r1281, %r1279;    setp.ne.u32 p, %r1277, 0;
    vote.ballot.sync.b32 %r1277, p, 0xffffffff;
    @!p not.b32 %r1277, %r1277;
}

	// end inline asm
	and.b32  	%r1291, %r1277, %r1290;
	mov.b32 	%r1282, 128;
	// begin inline asm
	{
    .reg .pred p;
    and.b32 %r1280, %r1281, %r1282;    setp.ne.u32 p, %r1280, 0;
    vote.ballot.sync.b32 %r1280, p, 0xffffffff;
    @!p not.b32 %r1280, %r1280;
}

	// end inline asm
	and.b32  	%r1292, %r1280, %r1291;
	clz.b32 	%r1293, %r1292;
	sub.s32 	%r229, 31, %r1293;
	and.b32  	%r1294, %r572, %r1292;
	popc.b32 	%r230, %r1294;
	setp.ne.s32 	%p109, %r248, %r229;
	mov.b32 	%r1703, 0;
	@%p109 bra 	$L__BB9_153;
	ld.param.u32 	%r1614, [_ZN3cub18CUB_300001_SM_10006detail10radix_sort29DeviceRadixSortOnesweepKernelINS1_5radix10policy_hubIjNS0_8NullTypeEyE10Policy1000ELNS0_9SortOrderE0EjS6_yiiNS1_21identity_decomposer_tEEEvPT5_SC_PT3_PKSD_PT1_PKSH_PT2_PKSL_T4_iiT6__param_9];
	shl.b32 	%r1295, %r1, 5;
	and.b32  	%r1296, %r1295, 31744;
	mov.u32 	%r1297, _ZZN3cub18CUB_300001_SM_10006detail10radix_sort29DeviceRadixSortOnesweepKernelINS1_5radix10policy_hubIjNS0_8NullTypeEyE10Policy1000ELNS0_9SortOrderE0EjS6_yiiNS1_21identity_decomposer_tEEEvPT5_SC_PT3_PKSD_PT1_PKSH_PT2_PKSL_T4_iiT6_E1s;
	add.s32 	%r1298, %r1297, %r1296;
	shr.u32 	%r1299, %r1671, %r1614;
	and.b32  	%r1300, %r1299, %r82;
	shl.b32 	%r1301, %r1300, 2;
	add.s32 	%r1302, %r1298, %r1301;
	atom.shared.add.u32 	%r1703, [%r1302], %r230;
$L__BB9_153:
	shfl.sync.idx.b32	%r1303|%p111, %r1703, %r229, 31, -1;
	add.s32 	%r1304, %r230, %r1303;
	bar.sync 	0;
	shl.b32 	%r1305, %r143, 2;
	mov.u32 	%r1306, _ZZN3cub18CUB_300001_SM_10006detail10radix_sort29DeviceRadixSortOnesweepKernelINS1_5radix10policy_hubIjNS0_8NullTypeEyE10Policy1000ELNS0_9SortOrderE0EjS6_yiiNS1_21identity_decomposer_tEEEvPT5_SC_PT3_PKSD_PT1_PKSH_PT2_PKSL_T4_iiT6_E1s;
	add.s32 	%r1307, %r1306, %r1305;
	st.shared.u32 	[%r1307+-4], %r1653;
	shl.b32 	%r1308, %r148, 2;
	add.s32 	%r1309, %r1306, %r1308;
	st.shared.u32 	[%r1309+-4], %r1654;
	shl.b32 	%r1310, %r153, 2;
	add.s32 	%r1311, %r1306, %r1310;
	st.shared.u32 	[%r1311+-4], %r1655;
	shl.b32 	%r1312, %r158, 2;
	add.s32 	%r1313, %r1306, %r1312;
	st.shared.u32 	[%r1313+-4], %r1656;
	shl.b32 	%r1314, %r163, 2;
	add.s32 	%r1315, %r1306, %r1314;
	st.shared.u32 	[%r1315+-4], %r1657;
	shl.b32 	%r1316, %r168, 2;
	add.s32 	%r1317, %r1306, %r1316;
	st.shared.u32 	[%r1317+-4], %r1658;
	shl.b32 	%r1318, %r173, 2;
	add.s32 	%r1319, %r1306, %r1318;
	st.shared.u32 	[%r1319+-4], %r1659;
	shl.b32 	%r1320, %r178, 2;
	add.s32 	%r1321, %r1306, %r1320;
	st.shared.u32 	[%r1321+-4], %r1660;
	shl.b32 	%r1322, %r183, 2;
	add.s32 	%r1323, %r1306, %r1322;
	st.shared.u32 	[%r1323+-4], %r1661;
	shl.b32 	%r1324, %r188, 2;
	add.s32 	%r1325, %r1306, %r1324;
	st.shared.u32 	[%r1325+-4], %r1662;
	shl.b32 	%r1326, %r193, 2;
	add.s32 	%r1327, %r1306, %r1326;
	st.shared.u32 	[%r1327+-4], %r1663;
	shl.b32 	%r1328, %r198, 2;
	add.s32 	%r1329, %r1306, %r1328;
	st.shared.u32 	[%r1329+-4], %r1664;
	shl.b32 	%r1330, %r203, 2;
	add.s32 	%r1331, %r1306, %r1330;
	st.shared.u32 	[%r1331+-4], %r1665;
	shl.b32 	%r1332, %r208, 2;
	add.s32 	%r1333, %r1306, %r1332;
	st.shared.u32 	[%r1333+-4], %r1666;
	shl.b32 	%r1334, %r213, 2;
	add.s32 	%r1335, %r1306, %r1334;
	st.shared.u32 	[%r1335+-4], %r1667;
	shl.b32 	%r1336, %r218, 2;
	add.s32 	%r1337, %r1306, %r1336;
	st.shared.u32 	[%r1337+-4], %r1668;
	shl.b32 	%r1338, %r223, 2;
	add.s32 	%r1339, %r1306, %r1338;
	st.shared.u32 	[%r1339+-4], %r1669;
	shl.b32 	%r1340, %r228, 2;
	add.s32 	%r1341, %r1306, %r1340;
	st.shared.u32 	[%r1341+-4], %r1670;
	shl.b32 	%r1342, %r1304, 2;
	add.s32 	%r1343, %r1306, %r1342;
	st.shared.u32 	[%r1343+-4], %r1671;
	shl.b32 	%r1344, %r1, 3;
	add.s32 	%r1345, %r1306, %r1344;
	add.s32 	%r233, %r1345, 29184;
	@%p72 bra 	$L__BB9_161;
	ld.param.u64 	%rd238, [_ZN3cub18CUB_300001_SM_10006detail10radix_sort29DeviceRadixSortOnesweepKernelINS1_5radix10policy_hubIjNS0_8NullTypeEyE10Policy1000ELNS0_9SortOrderE0EjS6_yiiNS1_21identity_decomposer_tEEEvPT5_SC_PT3_PKSD_PT1_PKSH_PT2_PKSL_T4_iiT6__param_3];
	cvta.to.global.u64 	%rd59, %rd238;
	shl.b64 	%rd60, %rd6, 3;
	add.s64 	%rd61, %rd59, %rd60;
	ld.global.u64 	%rd62, [%rd61];
	cvt.s64.s32 	%rd63, %r137;
	sub.s64 	%rd241, %rd62, %rd63;
	st.shared.u64 	[%r233], %rd241;
	setp.lt.s32 	%p112, %r4, 1;
	mov.u32 	%r1707, %r1680;
	@%p112 bra 	$L__BB9_160;
	mov.b32 	%r1705, -1;
	mov.u32 	%r1704, %r4;
	mov.u32 	%r1707, %r1680;
$L__BB9_156:
	ld.param.u64 	%rd231, [_ZN3cub18CUB_300001_SM_10006detail10radix_sort29DeviceRadixSortOnesweepKernelINS1_5radix10policy_hubIjNS0_8NullTypeEyE10Policy1000ELNS0_9SortOrderE0EjS6_yiiNS1_21identity_decomposer_tEEEvPT5_SC_PT3_PKSD_PT1_PKSH_PT2_PKSL_T4_iiT6__param_0];
	add.s32 	%r237, %r1704, -1;
	shl.b32 	%r1347, %r237, 8;
	add.s32 	%r1348, %r1347, %r1;
	cvta.to.global.u64 	%rd64, %rd231;
	mul.wide.s32 	%rd65, %r1348, 4;
	add.s64 	%rd13, %rd64, %rd65;
$L__BB9_157:
	membar.cta;
	ld.volatile.global.u32 	%r238, [%rd13];
	setp.eq.s32 	%p113, %r238, 0;
	@%p113 bra 	$L__BB9_157;
	and.b32  	%r1349, %r238, 1073741823;
	add.s32 	%r1707, %r1349, %r1707;
	setp.gt.s32 	%p114, %r238, -1;
	vote.sync.ballot.b32 	%r1705, %p114, %r1705;
	setp.gt.u32 	%p116, %r1704, 1;
	and.pred  	%p117, %p114, %p116;
	mov.u32 	%r1704, %r237;
	@%p117 bra 	$L__BB9_156;
	ld.shared.u64 	%rd241, [%r233];
$L__BB9_160:
	ld.param.u64 	%rd232, [_ZN3cub18CUB_300001_SM_10006detail10radix_sort29DeviceRadixSortOnesweepKernelINS1_5radix10policy_hubIjNS0_8NullTypeEyE10Policy1000ELNS0_9SortOrderE0EjS6_yiiNS1_21identity_decomposer_tEEEvPT5_SC_PT3_PKSD_PT1_PKSH_PT2_PKSL_T4_iiT6__param_0];
	or.b32  	%r1350, %r1707, -2147483648;
	cvta.to.global.u64 	%rd66, %rd232;
	shl.b32 	%r1351, %r4, 8;
	add.s32 	%r1352, %r1351, %r1;
	mul.wide.s32 	%rd67, %r1352, 4;
	add.s64 	%rd68, %rd66, %rd67;
	st.volatile.global.u32 	[%rd68], %r1350;
	sub.s32 	%r1353, %r1707, %r1680;
	cvt.s64.s32 	%rd69, %r1353;
	add.s64 	%rd70, %rd241, %rd69;
	st.shared.u64 	[%r233], %rd70;
$L__BB9_161:
	ld.param.u32 	%r1587, [_ZN3cub18CUB_300001_SM_10006detail10radix_sort29DeviceRadixSortOnesweepKernelINS1_5radix10policy_hubIjNS0_8NullTypeEyE10Policy1000ELNS0_9SortOrderE0EjS6_yiiNS1_21identity_decomposer_tEEEvPT5_SC_PT3_PKSD_PT1_PKSH_PT2_PKSL_T4_iiT6__param_8];
	ld.param.u64 	%rd235, [_ZN3cub18CUB_300001_SM_10006detail10radix_sort29DeviceRadixSortOnesweepKernelINS1_5radix10policy_hubIjNS0_8NullTypeEyE10Policy1000ELNS0_9SortOrderE0EjS6_yiiNS1_21identity_decomposer_tEEEvPT5_SC_PT3_PKSD_PT1_PKSH_PT2_PKSL_T4_iiT6__param_2];
	setp.gt.u32 	%p118, %r1, 255;
	mad.lo.s32 	%r242, %r4, 7296, 7296;
	setp.lt.s32 	%p119, %r242, %r1587;
	setp.eq.s64 	%p120, %rd235, 0;
	or.pred  	%p121, %p120, %p119;
	or.pred  	%p122, %p118, %p121;
	@%p122 bra 	$L__BB9_163;
	ld.param.u64 	%rd236, [_ZN3cub18CUB_300001_SM_10006detail10radix_sort29DeviceRadixSortOnesweepKernelINS1_5radix10policy_hubIjNS0_8NullTypeEyE10Policy1000ELNS0_9SortOrderE0EjS6_yiiNS1_21identity_decomposer_tEEEvPT5_SC_PT3_PKSD_PT1_PKSH_PT2_PKSL_T4_iiT6__param_2];
	ld.shared.u64 	%rd71, [%r233];
	cvt.s64.s32 	%rd72, %r1680;
	cvt.s64.s32 	%rd73, %r137;
	add.s64 	%rd74, %rd73, %rd72;
	add.s64 	%rd75, %rd74, %rd71;
	cvta.to.global.u64 	%rd76, %rd236;
	shl.b64 	%rd77, %rd6, 3;
	add.s64 	%rd78, %rd76, %rd77;
	st.global.u64 	[%rd78], %rd75;
$L__BB9_163:
	ld.param.u32 	%r1588, [_ZN3cub18CUB_300001_SM_10006detail10radix_sort29DeviceRadixSortOnesweepKernelINS1_5radix10policy_hubIjNS0_8NullTypeEyE10Policy1000ELNS0_9SortOrderE0EjS6_yiiNS1_21identity_decomposer_tEEEvPT5_SC_PT3_PKSD_PT1_PKSH_PT2_PKSL_T4_iiT6__param_8];
	setp.gt.s32 	%p123, %r242, %r1588;
	bar.sync 	0;
	@%p123 bra 	$L__BB9_165;
	ld.param.u32 	%r1615, [_ZN3cub18CUB_300001_SM_10006detail10radix_sort29DeviceRadixSortOnesweepKernelINS1_5radix10policy_hubIjNS0_8NullTypeEyE10Policy1000ELNS0_9SortOrderE0EjS6_yiiNS1_21identity_decomposer_tEEEvPT5_SC_PT3_PKSD_PT1_PKSH_PT2_PKSL_T4_iiT6__param_9];
	ld.shared.u32 	%r1354, [%r121];
	shr.u32 	%r1355, %r1354, %r1615;
	and.b32  	%r1356, %r1355, %r82;
	shl.b32 	%r1357, %r1356, 3;
	add.s32 	%r1359, %r1306, 29184;
	add.s32 	%r1360, %r1359, %r1357;
	ld.shared.u64 	%rd79, [%r1360];
	add.s64 	%rd80, %rd79, %rd6;
	shl.b64 	%rd81, %rd80, 2;
	add.s64 	%rd82, %rd5, %rd81;
	st.global.u32 	[%rd82], %r1354;
	bar.warp.sync 	-1;
	ld.shared.u32 	%r1361, [%r121+1536];
	shr.u32 	%r1362, %r1361, %r1615;
	and.b32  	%r1363, %r1362, %r82;
	shl.b32 	%r1364, %r1363, 3;
	add.s32 	%r1365, %r1359, %r1364;
	ld.shared.u64 	%rd83, [%r1365];
	add.s64 	%rd84, %rd83, %rd6;
	shl.b64 	%rd85, %rd84, 2;
	add.s64 	%rd86, %rd5, %rd85;
	st.global.u32 	[%rd86+1536], %r1361;
	bar.warp.sync 	-1;
	ld.shared.u32 	%r1366, [%r121+3072];
	shr.u32 	%r1367, %r1366, %r1615;
	and.b32  	%r1368, %r1367, %r82;
	shl.b32 	%r1369, %r1368, 3;
	add.s32 	%r1370, %r1359, %r1369;
	ld.shared.u64 	%rd87, [%r1370];
	add.s64 	%rd88, %rd87, %rd6;
	shl.b64 	%rd89, %rd88, 2;
	add.s64 	%rd90, %rd5, %rd89;
	st.global.u32 	[%rd90+3072], %r1366;
	bar.warp.sync 	-1;
	ld.shared.u32 	%r1371, [%r121+4608];
	shr.u32 	%r1372, %r1371, %r1615;
	and.b32  	%r1373, %r1372, %r82;
	shl.b32 	%r1374, %r1373, 3;
	add.s32 	%r1375, %r1359, %r1374;
	ld.shared.u64 	%rd91, [%r1375];
	add.s64 	%rd92, %rd91, %rd6;
	shl.b64 	%rd93, %rd92, 2;
	add.s64 	%rd94, %rd5, %rd93;
	st.global.u32 	[%rd94+4608], %r1371;
	bar.warp.sync 	-1;
	ld.shared.u32 	%r1376, [%r121+6144];
	shr.u32 	%r1377, %r1376, %r1615;
	and.b32  	%r1378, %r1377, %r82;
	shl.b32 	%r1379, %r1378, 3;
	add.s32 	%r1380, %r1359, %r1379;
	ld.shared.u64 	%rd95, [%r1380];
	add.s64 	%rd96, %rd95, %rd6;
	shl.b64 	%rd97, %rd96, 2;
	add.s64 	%rd98, %rd5, %rd97;
	st.global.u32 	[%rd98+6144], %r1376;
	bar.warp.sync 	-1;
	ld.shared.u32 	%r1381, [%r121+7680];
	shr.u32 	%r1382, %r1381, %r1615;
	and.b32  	%r1383, %r1382, %r82;
	shl.b32 	%r1384, %r1383, 3;
	add.s32 	%r1385, %r1359, %r1384;
	ld.shared.u64 	%rd99, [%r1385];
	add.s64 	%rd100, %rd99, %rd6;
	shl.b64 	%rd101, %rd100, 2;
	add.s64 	%rd102, %rd5, %rd101;
	st.global.u32 	[%rd102+7680], %r1381;
	bar.warp.sync 	-1;
	ld.shared.u32 	%r1386, [%r121+9216];
	shr.u32 	%r1387, %r1386, %r1615;
	and.b32  	%r1388, %r1387, %r82;
	shl.b32 	%r1389, %r1388, 3;
	add.s32 	%r1390, %r1359, %r1389;
	ld.shared.u64 	%rd103, [%r1390];
	add.s64 	%rd104, %rd103, %rd6;
	shl.b64 	%rd105, %rd104, 2;
	add.s64 	%rd106, %rd5, %rd105;
	st.global.u32 	[%rd106+9216], %r1386;
	bar.warp.sync 	-1;
	ld.shared.u32 	%r1391, [%r121+10752];
	shr.u32 	%r1392, %r1391, %r1615;
	and.b32  	%r1393, %r1392, %r82;
	shl.b32 	%r1394, %r1393, 3;
	add.s32 	%r1395, %r1359, %r1394;
	ld.shared.u64 	%rd107, [%r1395];
	add.s64 	%rd108, %rd107, %rd6;
	shl.b64 	%rd109, %rd108, 2;
	add.s64 	%rd110, %rd5, %rd109;
	st.global.u32 	[%rd110+10752], %r1391;
	bar.warp.sync 	-1;
	ld.shared.u32 	%r1396, [%r121+12288];
	shr.u32 	%r1397, %r1396, %r1615;
	and.b32  	%r1398, %r1397, %r82;
	shl.b32 	%r1399, %r1398, 3;
	add.s32 	%r1400, %r1359, %r1399;
	ld.shared.u64 	%rd111, [%r1400];
	add.s64 	%rd112, %rd111, %rd6;
	shl.b64 	%rd113, %rd112, 2;
	add.s64 	%rd114, %rd5, %rd113;
	st.global.u32 	[%rd114+12288], %r1396;
	bar.warp.sync 	-1;
	ld.shared.u32 	%r1401, [%r121+13824];
	shr.u32 	%r1402, %r1401, %r1615;
	and.b32  	%r1403, %r1402, %r82;
	shl.b32 	%r1404, %r1403, 3;
	add.s32 	%r1405, %r1359, %r1404;
	ld.shared.u64 	%rd115, [%r1405];
	add.s64 	%rd116, %rd115, %rd6;
	shl.b64 	%rd117, %rd116, 2;
	add.s64 	%rd118, %rd5, %rd117;
	st.global.u32 	[%rd118+13824], %r1401;
	bar.warp.sync 	-1;
	ld.shared.u32 	%r1406, [%r121+15360];
	shr.u32 	%r1407, %r1406, %r1615;
	and.b32  	%r1408, %r1407, %r82;
	shl.b32 	%r1409, %r1408, 3;
	add.s32 	%r1410, %r1359, %r1409;
	ld.shared.u64 	%rd119, [%r1410];
	add.s64 	%rd120, %rd119, %rd6;
	shl.b64 	%rd121, %rd120, 2;
	add.s64 	%rd122, %rd5, %rd121;
	st.global.u32 	[%rd122+15360], %r1406;
	bar.warp.sync 	-1;
	ld.shared.u32 	%r1411, [%r121+16896];
	shr.u32 	%r1412, %r1411, %r1615;
	and.b32  	%r1413, %r1412, %r82;
	shl.b32 	%r1414, %r1413, 3;
	add.s32 	%r1415, %r1359, %r1414;
	ld.shared.u64 	%rd123, [%r1415];
	add.s64 	%rd124, %rd123, %rd6;
	shl.b64 	%rd125, %rd124, 2;
	add.s64 	%rd126, %rd5, %rd125;
	st.global.u32 	[%rd126+16896], %r1411;
	bar.warp.sync 	-1;
	ld.shared.u32 	%r1416, [%r121+18432];
	shr.u32 	%r1417, %r1416, %r1615;
	and.b32  	%r1418, %r1417, %r82;
	shl.b32 	%r1419, %r1418, 3;
	add.s32 	%r1420, %r1359, %r1419;
	ld.shared.u64 	%rd127, [%r1420];
	add.s64 	%rd128, %rd127, %rd6;
	shl.b64 	%rd129, %rd128, 2;
	add.s64 	%rd130, %rd5, %rd129;
	st.global.u32 	[%rd130+18432], %r1416;
	bar.warp.sync 	-1;
	ld.shared.u32 	%r1421, [%r121+19968];
	shr.u32 	%r1422, %r1421, %r1615;
	and.b32  	%r1423, %r1422, %r82;
	shl.b32 	%r1424, %r1423, 3;
	add.s32 	%r1425, %r1359, %r1424;
	ld.shared.u64 	%rd131, [%r1425];
	add.s64 	%rd132, %rd131, %rd6;
	shl.b64 	%rd133, %rd132, 2;
	add.s64 	%rd134, %rd5, %rd133;
	st.global.u32 	[%rd134+19968], %r1421;
	bar.warp.sync 	-1;
	ld.shared.u32 	%r1426, [%r121+21504];
	shr.u32 	%r1427, %r1426, %r1615;
	and.b32  	%r1428, %r1427, %r82;
	shl.b32 	%r1429, %r1428, 3;
	add.s32 	%r1430, %r1359, %r1429;
	ld.shared.u64 	%rd135, [%r1430];
	add.s64 	%rd136, %rd135, %rd6;
	shl.b64 	%rd137, %rd136, 2;
	add.s64 	%rd138, %rd5, %rd137;
	st.global.u32 	[%rd138+21504], %r1426;
	bar.warp.sync 	-1;
	ld.shared.u32 	%r1431, [%r121+23040];
	shr.u32 	%r1432, %r1431, %r1615;
	and.b32  	%r1433, %r1432, %r82;
	shl.b32 	%r1434, %r1433, 3;
	add.s32 	%r1435, %r1359, %r1434;
	ld.shared.u64 	%rd139, [%r1435];
	add.s64 	%rd140, %rd139, %rd6;
	shl.b64 	%rd141, %rd140, 2;
	add.s64 	%rd142, %rd5, %rd141;
	st.global.u32 	[%rd142+23040], %r1431;
	bar.warp.sync 	-1;
	ld.shared.u32 	%r1436, [%r121+24576];
	shr.u32 	%r1437, %r1436, %r1615;
	and.b32  	%r1438, %r1437, %r82;
	shl.b32 	%r1439, %r1438, 3;
	add.s32 	%r1440, %r1359, %r1439;
	ld.shared.u64 	%rd143, [%r1440];
	add.s64 	%rd144, %rd143, %rd6;
	shl.b64 	%rd145, %rd144, 2;
	add.s64 	%rd146, %rd5, %rd145;
	st.global.u32 	[%rd146+24576], %r1436;
	bar.warp.sync 	-1;
	ld.shared.u32 	%r1441, [%r121+26112];
	shr.u32 	%r1442, %r1441, %r1615;
	and.b32  	%r1443, %r1442, %r82;
	shl.b32 	%r1444, %r1443, 3;
	add.s32 	%r1445, %r1359, %r1444;
	ld.shared.u64 	%rd147, [%r1445];
	add.s64 	%rd148, %rd147, %rd6;
	shl.b64 	%rd149, %rd148, 2;
	add.s64 	%rd150, %rd5, %rd149;
	st.global.u32 	[%rd150+26112], %r1441;
	bar.warp.sync 	-1;
	ld.shared.u32 	%r1446, [%r121+27648];
	shr.u32 	%r1447, %r1446, %r1615;
	and.b32  	%r1448, %r1447, %r82;
	shl.b32 	%r1449, %r1448, 3;
	add.s32 	%r1450, %r1359, %r1449;
	ld.shared.u64 	%rd151, [%r1450];
	add.s64 	%rd152, %rd151, %rd6;
	shl.b64 	%rd153, %rd152, 2;
	add.s64 	%rd154, %rd5, %rd153;
	st.global.u32 	[%rd154+27648], %r1446;
	bar.warp.sync 	-1;
	bra.uni 	$L__BB9_204;
$L__BB9_165:
	ld.param.u32 	%r1589, [_ZN3cub18CUB_300001_SM_10006detail10radix_sort29DeviceRadixSortOnesweepKernelINS1_5radix10policy_hubIjNS0_8NullTypeEyE10Policy1000ELNS0_9SortOrderE0EjS6_yiiNS1_21identity_decomposer_tEEEvPT5_SC_PT3_PKSD_PT1_PKSH_PT2_PKSL_T4_iiT6__param_8];
	mad.lo.s32 	%r243, %r4, -7296, %r1589;
	setp.ge.s32 	%p124, %r1, %r243;
	@%p124 bra 	$L__BB9_167;
	ld.param.u32 	%r1616, [_ZN3cub18CUB_300001_SM_10006detail10radix_sort29DeviceRadixSortOnesweepKernelINS1_5radix10policy_hubIjNS0_8NullTypeEyE10Policy1000ELNS0_9SortOrderE0EjS6_yiiNS1_21identity_decomposer_tEEEvPT5_SC_PT3_PKSD_PT1_PKSH_PT2_PKSL_T4_iiT6__param_9];
	ld.shared.u32 	%r1451, [%r121];
	shr.u32 	%r1452, %r1451, %r1616;
	and.b32  	%r1453, %r1452, %r82;
	shl.b32 	%r1454, %r1453, 3;
	add.s32 	%r1456, %r1306, %r1454;
	ld.shared.u64 	%rd155, [%r1456+29184];
	add.s64 	%rd156, %rd155, %rd6;
	shl.b64 	%rd157, %rd156, 2;
	add.s64 	%rd158, %rd5, %rd157;
	st.global.u32 	[%rd158], %r1451;
$L__BB9_167:
	bar.warp.sync 	-1;
	add.s32 	%r1457, %r1, 384;
	setp.ge.s32 	%p125, %r1457, %r243;
	@%p125 bra 	$L__BB9_169;
	ld.param.u32 	%r1617, [_ZN3cub18CUB_300001_SM_10006detail10radix_sort29DeviceRadixSortOnesweepKernelINS1_5radix10policy_hubIjNS0_8NullTypeEyE10Policy1000ELNS0_9SortOrderE0EjS6_yiiNS1_21identity_decomposer_tEEEvPT5_SC_PT3_PKSD_PT1_PKSH_PT2_PKSL_T4_iiT6__param_9];
	ld.shared.u32 	%r1458, [%r121+1536];
	shr.u32 	%r1459, %r1458, %r1617;
	and.b32  	%r1460, %r1459, %r82;
	shl.b32 	%r1461, %r1460, 3;
	add.s32 	%r1463, %r1306, %r1461;
	ld.shared.u64 	%rd159, [%r1463+29184];
	add.s64 	%rd160, %rd159, %rd6;
	shl.b64 	%rd161, %rd160, 2;
	add.s64 	%rd162, %rd5, %rd161;
	st.global.u32 	[%rd162+1536], %r1458;
$L__BB9_169:
	bar.warp.sync 	-1;
	add.s32 	%r1464, %r1, 768;
	setp.ge.s32 	%p126, %r1464, %r243;
	@%p126 bra 	$L__BB9_171;
	ld.param.u32 	%r1618, [_ZN3cub18CUB_300001_SM_10006detail10radix_sort29DeviceRadixSortOnesweepKernelINS1_5radix10policy_hubIjNS0_8NullTypeEyE10Policy1000ELNS0_9SortOrderE0EjS6_yiiNS1_21identity_decomposer_tEEEvPT5_SC_PT3_PKSD_PT1_PKSH_PT2_PKSL_T4_iiT6__param_9];
	ld.shared.u32 	%r1465, [%r121+3072];
	shr.u32 	%r1466, %r1465, %r1618;
	and.b32  	%r1467, %r1466, %r82;
	shl.b32 	%r1468, %r1467, 3;
	add.s32 	%r1470, %r1306, %r1468;
	ld.shared.u64 	%rd163, [%r1470+29184];
	add.s64 	%rd164, %rd163, %rd6;
	shl.b64 	%rd165, %rd164, 2;
	add.s64 	%rd166, %rd5, %rd165;
	st.global.u32 	[%rd166+3072], %r1465;
$L__BB9_171:
	bar.warp.sync 	-1;
	add.s32 	%r1471, %r1, 1152;
	setp.ge.s32 	%p127, %r1471, %r243;
	@%p127 bra 	$L__BB9_173;
	ld.param.u32 	%r1619, [_ZN3cub18CUB_300001_SM_10006detail10radix_sort29DeviceRadixSortOnesweepKernelINS1_5radix10policy_hubIjNS0_8NullTypeEyE10Policy1000ELNS0_9SortOrderE0EjS6_yiiNS1_21identity_decomposer_tEEEvPT5_SC_PT3_PKSD_PT1_PKSH_PT2_PKSL_T4_iiT6__param_9];
	ld.shared.u32 	%r1472, [%r121+4608];
	shr.u32 	%r1473, %r1472, %r1619;
	and.b32  	%r1474, %r1473, %r82;
	shl.b32 	%r1475, %r1474, 3;
	add.s32 	%r1477, %r1306, %r1475;
	ld.shared.u64 	%rd167, [%r1477+29184];
	add.s64 	%rd168, %rd167, %rd6;
	shl.b64 	%rd169, %rd168, 2;
	add.s64 	%rd170, %rd5, %rd169;
	st.global.u32 	[%rd170+4608], %r1472;
$L__BB9_173:
	bar.warp.sync 	-1;
	add.s32 	%r1478, %r1, 1536;
	setp.ge.s32 	%p128, %r1478, %r243;
	@%p128 bra 	$L__BB9_175;
	ld.param.u32 	%r1620, [_ZN3cub18CUB_300001_SM_10006detail10radix_sort29DeviceRadixSortOnesweepKernelINS1_5radix10policy_hubIjNS0_8NullTypeEyE10Policy1000ELNS0_9SortOrderE0EjS6_yiiNS1_21identity_decomposer_tEEEvPT5_SC_PT3_PKSD_PT1_PKSH_PT2_PKSL_T4_iiT6__param_9];
	ld.shared.u32 	%r1479, [%r121+6144];
	shr.u32 	%r1480, %r1479, %r1620;
	and.b32  	%r1481, %r1480, %r82;
	shl.b32 	%r1482, %r1481, 3;
	add.s32 	%r1484, %r1306, %r1482;
	ld.shared.u64 	%rd171, [%r1484+29184];
	add.s64 	%rd172, %rd171, %rd6;
	shl.b64 	%rd173, %rd172, 2;
	add.s64 	%rd174, %rd5, %rd173;
	st.global.u32 	[%rd174+6144], %r1479;
$L__BB9_175:
	bar.warp.sync 	-1;
	add.s32 	%r1485, %r1, 1920;
	setp.ge.s32 	%p129, %r1485, %r243;
	@%p129 bra 	$L__BB9_177;
	ld.param.u32 	%r1621, [_ZN3cub18CUB_300001_SM_10006detail10radix_sort29DeviceRadixSortOnesweepKernelINS1_5radix10policy_hubIjNS0_8NullTypeEyE10Policy1000ELNS0_9SortOrderE0EjS6_yiiNS1_21identity_decomposer_tEEEvPT5_SC_PT3_PKSD_PT1_PKSH_PT2_PKSL_T4_iiT6__param_9];
	ld.shared.u32 	%r1486, [%r121+7680];
	shr.u32 	%r1487, %r1486, %r1621;
	and.b32  	%r1488, %r1487, %r82;
	shl.b32 	%r1489, %r1488, 3;
	add.s32 	%r1491, %r1306, %r1489;
	ld.shared.u64 	%rd175, [%r1491+29184];
	add.s64 	%rd176, %rd175, %rd6;
	shl.b64 	%rd177, %rd176, 2;
	add.s64 	%rd178, %rd5, %rd177;
	st.global.u32 	[%rd178+7680], %r1486;
$L__BB9_177:
	bar.warp.sync 	-1;
	add.s32 	%r1492, %r1, 2304;
	setp.ge.s32 	%p130, %r1492, %r243;
	@%p130 bra 	$L__BB9_179;
	ld.param.u32 	%r1622, [_ZN3cub18CUB_300001_SM_10006detail10radix_sort29DeviceRadixSortOnesweepKernelINS1_5radix10policy_hubIjNS0_8NullTypeEyE10Policy1000ELNS0_9SortOrderE0EjS6_yiiNS1_21identity_decomposer_tEEEvPT5_SC_PT3_PKSD_PT1_PKSH_PT2_PKSL_T4_iiT6__param_9];
	ld.shared.u32 	%r1493, [%r121+9216];
	shr.u32 	%r1494, %r1493, %r1622;
	and.b32  	%r1495, %r1494, %r82;
	shl.b32 	%r1496, %r1495, 3;
	add.s32 	%r1498, %r1306, %r1496;
	ld.shared.u64 	%rd179, [%r1498+29184];
	add.s64 	%rd180, %rd179, %rd6;
	shl.b64 	%rd181, %rd180, 2;
	add.s64 	%rd182, %rd5, %rd181;
	st.global.u32 	[%rd182+9216], %r1493;
$L__BB9_179:
	bar.warp.sync 	-1;
	add.s32 	%r1499, %r1, 2688;
	setp.ge.s32 	%p131, %r1499, %r243;
	@%p131 bra 	$L__BB9_181;
	ld.param.u32 	%r1623, [_ZN3cub18CUB_300001_SM_10006detail10radix_sort29DeviceRadixSortOnesweepKernelINS1_5radix10policy_hubIjNS0_8NullTypeEyE10Policy1000ELNS0_9SortOrderE0EjS6_yiiNS1_21identity_decomposer_tEEEvPT5_SC_PT3_PKSD_PT1_PKSH_PT2_PKSL_T4_iiT6__param_9];
	ld.shared.u32 	%r1500, [%r121+10752];
	shr.u32 	%r1501, %r1500, %r1623;
	and.b32  	%r1502, %r1501, %r82;
	shl.b32 	%r1503, %r1502, 3;
	add.s32 	%r1505, %r1306, %r1503;
	ld.shared.u64 	%rd183, [%r1505+29184];
	add.s64 	%rd184, %rd183, %rd6;
	shl.b64 	%rd185, %rd184, 2;
	add.s64 	%rd186, %rd5, %rd185;
	st.global.u32 	[%rd186+10752], %r1500;
$L__BB9_181:
	bar.warp.sync 	-1;
	or.b32  	%r1506, %r1, 3072;
	setp.ge.s32 	%p132, %r1506, %r243;
	@%p132 bra 	$L__BB9_183;
	ld.param.u32 	%r1624, [_ZN3cub18CUB_300001_SM_10006detail10radix_sort29DeviceRadixSortOnesweepKernelINS1_5radix10policy_hubIjNS0_8NullTypeEyE10Policy1000ELNS0_9SortOrderE0EjS6_yiiNS1_21identity_decomposer_tEEEvPT5_SC_PT3_PKSD_PT1_PKSH_PT2_PKSL_T4_iiT6__param_9];
	ld.shared.u32 	%r1507, [%r121+12288];
	shr.u32 	%r1508, %r1507, %r1624;
	and.b32  	%r1509, %r1508, %r82;
	shl.b32 	%r1510, %r1509, 3;
	add.s32 	%r1512, %r1306, %r1510;
	ld.shared.u64 	%rd187, [%r1512+29184];
	add.s64 	%rd188, %rd187, %rd6;
	shl.b64 	%rd189, %rd188, 2;
	add.s64 	%rd190, %rd5, %rd189;
	st.global.u32 	[%rd190+12288], %r1507;
$L__BB9_183:
	bar.warp.sync 	-1;
	add.s32 	%r1513, %r1, 3456;
	setp.ge.s32 	%p133, %r1513, %r243;
	@%p133 bra 	$L__BB9_185;
	ld.param.u32 	%r1625, [_ZN3cub18CUB_300001_SM_10006detail10radix_sort29DeviceRadixSortOnesweepKernelINS1_5radix10policy_hubIjNS0_8NullTypeEyE10Policy1000ELNS0_9SortOrderE0EjS6_yiiNS1_21identity_decomposer_tEEEvPT5_SC_PT3_PKSD_PT1_PKSH_PT2_PKSL_T4_iiT6__param_9];
	ld.shared.u32 	%r1514, [%r121+13824];
	shr.u32 	%r1515, %r1514, %r1625;
	and.b32  	%r1516, %r1515, %r82;
	shl.b32 	%r1517, %r1516, 3;
	add.s32 	%r1519, %r1306, %r1517;
	ld.shared.u64 	%rd191, [%r1519+29184];
	add.s64 	%rd192, %rd191, %rd6;
	shl.b64 	%rd193, %rd192, 2;
	add.s64 	%rd194, %rd5, %rd193;
	st.global.u32 	[%rd194+13824], %r1514;
$L__BB9_185:
	bar.warp.sync 	-1;
	add.s32 	%r1520, %r1, 3840;
	setp.ge.s32 	%p134, %r1520, %r243;
	@%p134 bra 	$L__BB9_187;
	ld.param.u32 	%r1626, [_ZN3cub18CUB_300001_SM_10006detail10radix_sort29DeviceRadixSortOnesweepKernelINS1_5radix10policy_hubIjNS0_8NullTypeEyE10Policy1000ELNS0_9SortOrderE0EjS6_yiiNS1_21identity_decomposer_tEEEvPT5_SC_PT3_PKSD_PT1_PKSH_PT2_PKSL_T4_iiT6__param_9];
	ld.shared.u32 	%r1521, [%r121+15360];
	shr.u32 	%r1522, %r1521, %r1626;
	and.b32  	%r1523, %r1522, %r82;
	shl.b32 	%r1524, %r1523, 3;
	add.s32 	%r1526, %r1306, %r1524;
	ld.shared.u64 	%rd195, [%r1526+29184];
	add.s64 	%rd196, %rd195, %rd6;
	shl.b64 	%rd197, %rd196, 2;
	add.s64 	%rd198, %rd5, %rd197;
	st.global.u32 	[%rd198+15360], %r1521;
$L__BB9_187:
	bar.warp.sync 	-1;
	add.s32 	%r1527, %r1, 4224;
	setp.ge.s32 	%p135, %r1527, %r243;
	@%p135 bra 	$L__BB9_189;
	ld.param.u32 	%r1627, [_ZN3cub18CUB_300001_SM_10006detail10radix_sort29DeviceRadixSortOnesweepKernelINS1_5radix10policy_hubIjNS0_8NullTypeEyE10Policy1000ELNS0_9SortOrderE0EjS6_yiiNS1_21identity_decomposer_tEEEvPT5_SC_PT3_PKSD_PT1_PKSH_PT2_PKSL_T4_iiT6__param_9];
	ld.shared.u32 	%r1528, [%r121+16896];
	shr.u32 	%r1529, %r1528, %r1627;
	and.b32  	%r1530, %r1529, %r82;
	shl.b32 	%r1531, %r1530, 3;
	add.s32 	%r1533, %r1306, %r1531;
	ld.shared.u64 	%rd199, [%r1533+29184];
	add.s64 	%rd200, %rd199, %rd6;
	shl.b64 	%rd201, %rd200, 2;
	add.s64 	%rd202, %rd5, %rd201;
	st.global.u32 	[%rd202+16896], %r1528;
$L__BB9_189:
	bar.warp.sync 	-1;
	add.s32 	%r1534, %r1, 4608;
	setp.ge.s32 	%p136, %r1534, %r243;
	@%p136 bra 	$L__BB9_191;
	ld.param.u32 	%r1628, [_ZN3cub18CUB_300001_SM_10006detail10radix_sort29DeviceRadixSortOnesweepKernelINS1_5radix10policy_hubIjNS0_8NullTypeEyE10Policy1000ELNS0_9SortOrderE0EjS6_yiiNS1_21identity_decomposer_tEEEvPT5_SC_PT3_PKSD_PT1_PKSH_PT2_PKSL_T4_iiT6__param_9];
	ld.shared.u32 	%r1535, [%r121+18432];
	shr.u32 	%r1536, %r1535, %r1628;
	and.b32  	%r1537, %r1536, %r82;
	shl.b32 	%r1538, %r1537, 3;
	add.s32 	%r1540, %r1306, %r1538;
	ld.shared.u64 	%rd203, [%r1540+29184];
	add.s64 	%rd204, %rd203, %rd6;
	shl.b64 	%rd205, %rd204, 2;
	add.s64 	%rd206, %rd5, %rd205;
	st.global.u32 	[%rd206+18432], %r1535;
$L__BB9_191:
	bar.warp.sync 	-1;
	add.s32 	%r1541, %r1, 4992;
	setp.ge.s32 	%p137, %r1541, %r243;
	@%p137 bra 	$L__BB9_193;
	ld.param.u32 	%r1629, [_ZN3cub18CUB_300001_SM_10006detail10radix_sort29DeviceRadixSortOnesweepKernelINS1_5radix10policy_hubIjNS0_8NullTypeEyE10Policy1000ELNS0_9SortOrderE0EjS6_yiiNS1_21identity_decomposer_tEEEvPT5_SC_PT3_PKSD_PT1_PKSH_PT2_PKSL_T4_iiT6__param_9];
	ld.shared.u32 	%r1542, [%r121+19968];
	shr.u32 	%r1543, %r1542, %r1629;
	and.b32  	%r1544, %r1543, %r82;
	shl.b32 	%r1545, %r1544, 3;
	add.s32 	%r1547, %r1306, %r1545;
	ld.shared.u64 	%rd207, [%r1547+29184];
	add.s64 	%rd208, %rd207, %rd6;
	shl.b64 	%rd209, %rd208, 2;
	add.s64 	%rd210, %rd5, %rd209;
	st.global.u32 	[%rd210+19968], %r1542;
$L__BB9_193:
	bar.warp.sync 	-1;
	add.s32 	%r1548, %r1, 5376;
	setp.ge.s32 	%p138, %r1548, %r243;
	@%p138 bra 	$L__BB9_195;
	ld.param.u32 	%r1630, [_ZN3cub18CUB_300001_SM_10006detail10radix_sort29DeviceRadixSortOnesweepKernelINS1_5radix10policy_hubIjNS0_8NullTypeEyE10Policy1000ELNS0_9SortOrderE0EjS6_yiiNS1_21identity_decomposer_tEEEvPT5_SC_PT3_PKSD_PT1_PKSH_PT2_PKSL_T4_iiT6__param_9];
	ld.shared.u32 	%r1549, [%r121+21504];
	shr.u32 	%r1550, %r1549, %r1630;
	and.b32  	%r1551, %r1550, %r82;
	shl.b32 	%r1552, %r1551, 3;
	add.s32 	%r1554, %r1306, %r1552;
	ld.shared.u64 	%rd211, [%r1554+29184];
	add.s64 	%rd212, %rd211, %rd6;
	shl.b64 	%rd213, %rd212, 2;
	add.s64 	%rd214, %rd5, %rd213;
	st.global.u32 	[%rd214+21504], %r1549;
$L__BB9_195:
	bar.warp.sync 	-1;
	add.s32 	%r1555, %r1, 5760;
	setp.ge.s32 	%p139, %r1555, %r243;
	@%p139 bra 	$L__BB9_197;
	ld.param.u32 	%r1631, [_ZN3cub18CUB_300001_SM_10006detail10radix_sort29DeviceRadixSortOnesweepKernelINS1_5radix10policy_hubIjNS0_8NullTypeEyE10Policy1000ELNS0_9SortOrderE0EjS6_yiiNS1_21identity_decomposer_tEEEvPT5_SC_PT3_PKSD_PT1_PKSH_PT2_PKSL_T4_iiT6__param_9];
	ld.shared.u32 	%r1556, [%r121+23040];
	shr.u32 	%r1557, %r1556, %r1631;
	and.b32  	%r1558, %r1557, %r82;
	shl.b32 	%r1559, %r1558, 3;
	add.s32 	%r1561, %r1306, %r1559;
	ld.shared.u64 	%rd215, [%r1561+29184];
	add.s64 	%rd216, %rd215, %rd6;
	shl.b64 	%rd217, %rd216, 2;
	add.s64 	%rd218, %rd5, %rd217;
	st.global.u32 	[%rd218+23040], %r1556;
$L__BB9_197:
	bar.warp.sync 	-1;
	or.b32  	%r1562, %r1, 6144;
	setp.ge.s32 	%p140, %r1562, %r243;
	@%p140 bra 	$L__BB9_199;
	ld.param.u32 	%r1632, [_ZN3cub18CUB_300001_SM_10006detail10radix_sort29DeviceRadixSortOnesweepKernelINS1_5radix10policy_hubIjNS0_8NullTypeEyE10Policy1000ELNS0_9SortOrderE0EjS6_yiiNS1_21identity_decomposer_tEEEvPT5_SC_PT3_PKSD_PT1_PKSH_PT2_PKSL_T4_iiT6__param_9];
	ld.shared.u32 	%r1563, [%r121+24576];
	shr.u32 	%r1564, %r1563, %r1632;
	and.b32  	%r1565, %r1564, %r82;
	shl.b32 	%r1566, %r1565, 3;
	add.s32 	%r1568, %r1306, %r1566;
	ld.shared.u64 	%rd219, [%r1568+29184];
	add.s64 	%rd220, %rd219, %rd6;
	shl.b64 	%rd221, %rd220, 2;
	add.s64 	%rd222, %rd5, %rd221;
	st.global.u32 	[%rd222+24576], %r1563;
$L__BB9_199:
	bar.warp.sync 	-1;
	add.s32 	%r1569, %r1, 6528;
	setp.ge.s32 	%p141, %r1569, %r243;
	@%p141 bra 	$L__BB9_201;
	ld.param.u32 	%r1633, [_ZN3cub18CUB_300001_SM_10006detail10radix_sort29DeviceRadixSortOnesweepKernelINS1_5radix10policy_hubIjNS0_8NullTypeEyE10Policy1000ELNS0_9SortOrderE0EjS6_yiiNS1_21identity_decomposer_tEEEvPT5_SC_PT3_PKSD_PT1_PKSH_PT2_PKSL_T4_iiT6__param_9];
	ld.shared.u32 	%r1570, [%r121+26112];
	shr.u32 	%r1571, %r1570, %r1633;
	and.b32  	%r1572, %r1571, %r82;
	shl.b32 	%r1573, %r1572, 3;
	add.s32 	%r1575, %r1306, %r1573;
	ld.shared.u64 	%rd223, [%r1575+29184];
	add.s64 	%rd224, %rd223, %rd6;
	shl.b64 	%rd225, %rd224, 2;
	add.s64 	%rd226, %rd5, %rd225;
	st.global.u32 	[%rd226+26112], %r1570;
$L__BB9_201:
	ld.param.u32 	%r1634, [_ZN3cub18CUB_300001_SM_10006detail10radix_sort29DeviceRadixSortOnesweepKernelINS1_5radix10policy_hubIjNS0_8NullTypeEyE10Policy1000ELNS0_9SortOrderE0EjS6_yiiNS1_21identity_decomposer_tEEEvPT5_SC_PT3_PKSD_PT1_PKSH_PT2_PKSL_T4_iiT6__param_9];
	bar.warp.sync 	-1;
	add.s32 	%r1576, %r1, 6912;
	ld.shared.u32 	%r244, [%r121+27648];
	shr.u32 	%r1577, %r244, %r1634;
	and.b32  	%r1578, %r1577, %r82;
	shl.b32 	%r1579, %r1578, 3;
	add.s32 	%r1581, %r1306, %r1579;
	ld.shared.u64 	%rd227, [%r1581+29184];
	add.s64 	%rd16, %rd227, %rd6;
	setp.ge.s32 	%p142, %r1576, %r243;
	@%p142 bra 	$L__BB9_203;
	shl.b64 	%rd228, %rd16, 2;
	add.s64 	%rd229, %rd5, %rd228;
	st.global.u32 	[%rd229+27648], %r244;
$L__BB9_203:
	bar.warp.sync 	-1;
$L__BB9_204:
	ret;

}


// ===== COMPILED SASS (sm_100) =====

	.target	sm_100

	.elftype	@"ET_EXEC"


//--------------------- .note.nv.tkinfo           --------------------------
	.section	.note.nv.tkinfo,"",@"SHT_NOTE"
	.sectionflags	@"SHF_NOTE_NV_TKINFO"
	.tkinfo
        /*0018*/ 	.word	0x00000002
        /*0030*/ 	.string	""
        /*0030*/ 	.string	"ptxas"
        /*0030*/ 	.string	"Cuda compilation tools, release 13.0, V13.0.88"
        /*0030*/ 	.string	"Build cuda_13.0.r13.0/compiler.36424714_0"
        /*0030*/ 	.string	"-arch sm_100 -m 64 "



//--------------------- .note.nv.cuinfo           --------------------------
	.section	.note.nv.cuinfo,"",@"SHT_NOTE"
	.sectionflags	@"SHF_NOTE_NV_CUINFO"
        /*0018*/ 	.short	0x0002
        /*001a*/ 	.short	0x0064
        /*001c*/ 	.short	0x0082
	.zero		2


//--------------------- .nv.info                  --------------------------
	.section	.nv.info,"",@"SHT_CUDA_INFO"
	.align	4


	//----- nvinfo : EIATTR_REGCOUNT
	.align		4
        /*0000*/ 	.byte	0x04, 0x2f
        /*0002*/ 	.short	(.L_46 - .L_45)
	.align		4
.L_45:
        /*0004*/ 	.word	index@(_Z15histogramKernelPjiPiii)
        /*0008*/ 	.word	0x0000000e


	//----- nvinfo : EIATTR_FRAME_SIZE
	.align		4
.L_46:
        /*000c*/ 	.byte	0x04, 0x11
        /*000e*/ 	.short	(.L_48 - .L_47)
	.align		4
.L_47:
        /*0010*/ 	.word	index@(_Z15histogramKernelPjiPiii)
        /*0014*/ 	.word	0x00000000


	//----- nvinfo : EIATTR_REGCOUNT
	.align		4
.L_48:
        /*0018*/ 	.byte	0x04, 0x2f
        /*001a*/ 	.short	(.L_50 - .L_49)
	.align		4
.L_49:
        /*001c*/ 	.word	index@(_Z13scanBlkKernelPiiS_S_)
        /*0020*/ 	.word	0x00000010


	//----- nvinfo : EIATTR_FRAME_SIZE
	.align		4
.L_50:
        /*0024*/ 	.byte	0x04, 0x11
        /*0026*/ 	.short	(.L_52 - .L_51)
	.align		4
.L_51:
        /*0028*/ 	.word	index@(_Z13scanBlkKernelPiiS_S_)
        /*002c*/ 	.word	0x00000000


	//----- nvinfo : EIATTR_REGCOUNT
	.align		4
.L_52:
        /*0030*/ 	.byte	0x04, 0x2f
        /*0032*/ 	.short	(.L_54 - .L_53)
	.align		4
.L_53:
        /*0034*/ 	.word	index@(_Z12addBlkKernelPiiS_)
        /*0038*/ 	.word	0x0000000c


	//----- nvinfo : EIATTR_FRAME_SIZE
	.align		4
.L_54:
        /*003c*/ 	.byte	0x04, 0x11
        /*003e*/ 	.short	(.L_56 - .L_55)
	.align		4
.L_55:
        /*0040*/ 	.word	index@(_Z12addBlkKernelPiiS_)
        /*0044*/ 	.word	0x00000000


	//----- nvinfo : EIATTR_REGCOUNT
	.align		4
.L_56:
        /*0048*/ 	.byte	0x04, 0x2f
        /*004a*/ 	.short	(.L_58 - .L_57)
	.align		4
.L_57:
        /*004c*/ 	.word	index@(_Z15transposeKernelPiiiS_)
        /*0050*/ 	.word	0x0000000e


	//----- nvinfo : EIATTR_FRAME_SIZE
	.align		4
.L_58:
        /*0054*/ 	.byte	0x04, 0x11
        /*0056*/ 	.short	(.L_60 - .L_59)
	.align		4
.L_59:
        /*0058*/ 	.word	index@(_Z15transposeKernelPiiiS_)
        /*005c*/ 	.word	0x00000000


	//----- nvinfo : EIATTR_REGCOUNT
	.align		4
.L_60:
        /*0060*/ 	.byte	0x04, 0x2f
        /*0062*/ 	.short	(.L_62 - .L_61)
	.align		4
.L_61:
        /*0064*/ 	.word	index@(_Z13scatterKernelPjiS_Piii)
        /*0068*/ 	.word	0x00000013


	//----- nvinfo : EIATTR_FRAME_SIZE
	.align		4
.L_62:
        /*006c*/ 	.byte	0x04, 0x11
        /*006e*/ 	.short	(.L_64 - .L_63)
	.align		4
.L_63:
        /*0070*/ 	.word	index@(_Z13scatterKernelPjiS_Piii)
        /*0074*/ 	.word	0x00000000


	//----- nvinfo : EIATTR_REGCOUNT
	.align		4
.L_64:
        /*0078*/ 	.byte	0x04, 0x2f
        /*007a*/ 	.short	(.L_66 - .L_65)
	.align		4
.L_65:
        /*007c*/ 	.word	index@(_ZN3cub18CUB_300001_SM_10006detail11EmptyKernelIvEEvv)
        /*0080*/ 	.word	0x00000004


	//----- nvinfo : EIATTR_FRAME_SIZE
	.align		4
.L_66:
        /*0084*/ 	.byte	0x04, 0x11
        /*0086*/ 	.short	(.L_68 - .L_67)
	.align		4
.L_67:
        /*0088*/ 	.word	index@(_ZN3cub18CUB_300001_SM_10006detail11EmptyKernelIvEEvv)
        /*008c*/ 	.word	0x00000000


	//----- nvinfo : EIATTR_REGCOUNT
	.align		4
.L_68:
        /*0090*/ 	.byte	0x04, 0x2f
        /*0092*/ 	.short	(.L_70 - .L_69)
	.align		4
.L_69:
        /*0094*/ 	.word	index@(_ZN3cub18CUB_300001_SM_10006detail10radix_sort31DeviceRadixSortSingleTileKernelINS1_5radix10policy_hubIjNS0_8NullTypeEyE10Policy1000ELNS0_9SortOrderE0EjS6_yNS1_21identity_decomposer_tEEEvPKT1_PSB_PKT2_PSF_T3_iiT4_)
        /*0098*/ 	.word	0x0000007f


	//----- nvinfo : EIATTR_FRAME_SIZE
	.align		4
.L_70:
        /*009c*/ 	.byte	0x04, 0x11
        /*009e*/ 	.short	(.L_72 - .L_71)
	.align		4
.L_71:
        /*00a0*/ 	.word	index@(_ZN3cub18CUB_300001_SM_10006detail10radix_sort31DeviceRadixSortSingleTileKernelINS1_5radix10policy_hubIjNS0_8NullTypeEyE10Policy1000ELNS0_9SortOrderE0EjS6_yNS1_21identity_decomposer_tEEEvPKT1_PSB_PKT2_PSF_T3_iiT4_)
        /*00a4*/ 	.word	0x00000000


	//----- nvinfo : EIATTR_REGCOUNT
	.align		4
.L_72:
        /*00a8*/ 	.byte	0x04, 0x2f
        /*00aa*/ 	.short	(.L_74 - .L_73)
	.align		4
.L_73:
        /*00ac*/ 	.word	index@(_ZN3cub18CUB_300001_SM_10006detail10radix_sort30DeviceRadixSortHistogramKernelINS1_5radix10policy_hubIjNS0_8NullTypeEyE10Policy1000ELNS0_9SortOrderE0EjyNS1_21identity_decomposer_tEEEvPT2_PKT1_SB_iiT3_)
        /*00b0*/ 	.word	0x00000020


	//----- nvinfo : EIATTR_FRAME_SIZE
	.align		4
.L_74:
        /*00b4*/ 	.byte	0x04, 0x11
        /*00b6*/ 	.short	(.L_76 - .L_75)
	.align		4
.L_75:
        /*00b8*/ 	.word	index@(_ZN3cub18CUB_300001_SM_10006detail10radix_sort30DeviceRadixSortHistogramKernelINS1_5radix10policy_hubIjNS0_8NullTypeEyE10Policy1000ELNS0_9SortOrderE0EjyNS1_21identity_decomposer_tEEEvPT2_PKT1_SB_iiT3_)
        /*00bc*/ 	.word	0x00000000


	//----- nvinfo : EIATTR_REGCOUNT
	.align		4
.L_76:
        /*00c0*/ 	.byte	0x04, 0x2f
        /*00c2*/ 	.short	(.L_78 - .L_77)
	.align		4
.L_77:
        /*00c4*/ 	.word	index@(_ZN3cub18CUB_300001_SM_10006detail10radix_sort33DeviceRadixSortExclusiveSumKernelINS1_5radix10policy_hubIjNS0_8NullTypeEyE10Policy1000EyEEvPT0_)
        /*00c8*/ 	.word	0x00000020


	//----- nvinfo : EIATTR_FRAME_SIZE
	.align		4
.L_78:
        /*00cc*/ 	.byte	0x04, 0x11
        /*00ce*/ 	.short	(.L_80 - .L_79)
	.align		4
.L_79:
        /*00d0*/ 	.word	index@(_ZN3cub18CUB_300001_SM_10006detail10radix_sort33DeviceRadixSortExclusiveSumKernelINS1_5radix10policy_hubIjNS0_8NullTypeEyE10Policy1000EyEEvPT0_)
        /*00d4*/ 	.word	0x00000000


	//----- nvinfo : EIATTR_REGCOUNT
	.align		4
.L_80:
        /*00d8*/ 	.byte	0x04, 0x2f
        /*00da*/ 	.short	(.L_82 - .L_81)
	.align		4
.L_81:
        /*00dc*/ 	.word	index@(_ZN3cub18CUB_300001_SM_10006detail10radix_sort29DeviceRadixSortOnesweepKernelINS1_5radix10policy_hubIjNS0_8NullTypeEyE10Policy1000ELNS0_9SortOrderE0EjS6_yiiNS1_21identity_decomposer_tEEEvPT5_SC_PT3_PKSD_PT1_PKSH_PT2_PKSL_T4_iiT6_)
        /*00e0*/ 	.word	0x00000050


	//----- nvinfo : EIATTR_FRAME_SIZE
	.align		4
.L_82:
        /*00e4*/ 	.byte	0x04, 0x11
        /*00e6*/ 	.short	(.L_84 - .L_83)
	.align		4
.L_83:
        /*00e8*/ 	.word	index@(_ZN3cub18CUB_300001_SM_10006detail10radix_sort29DeviceRadixSortOnesweepKernelINS1_5radix10policy_hubIjNS0_8NullTypeEyE10Policy1000ELNS0_9SortOrderE0EjS6_yiiNS1_21identity_decomposer_tEEEvPT5_SC_PT3_PKSD_PT1_PKSH_PT2_PKSL_T4_iiT6_)
        /*00ec*/ 	.word	0x00000010


	//----- nvinfo : EIATTR_MIN_STACK_SIZE
	.align		4
.L_84:
        /*00f0*/ 	.byte	0x04, 0x12
        /*00f2*/ 	.short	(.L_86 - .L_85)
	.align		4
.L_85:
        /*00f4*/ 	.word	index@(_ZN3cub18CUB_300001_SM_10006detail10radix_sort29DeviceRadixSortOnesweepKernelINS1_5radix10policy_hubIjNS0_8NullTypeEyE10Policy1000ELNS0_9SortOrderE0EjS6_yiiNS1_21identity_decomposer_tEEEvPT5_SC_PT3_PKSD_PT1_PKSH_PT2_PKSL_T4_iiT6_)
        /*00f8*/ 	.word	0x00000010


	//----- nvinfo : EIATTR_MIN_STACK_SIZE
	.align		4
.L_86:
        /*00fc*/ 	.byte	0x04, 0x12
        /*00fe*/ 	.short	(.L_88 - .L_87)
	.align		4
.L_87:
        /*0100*/ 	.word	index@(_ZN3cub18CUB_300001_SM_10006detail10radix_sort33DeviceRadixSortExclusiveSumKernelINS1_5radix10policy_hubIjNS0_8NullTypeEyE10Policy1000EyEEvPT0_)
        /*0104*/ 	.word	0x00000000


	//----- nvinfo : EIATTR_MIN_STACK_SIZE
	.align		4
.L_88:
        /*0108*/ 	.byte	0x04, 0x12
        /*010a*/ 	.short	(.L_90 - .L_89)
	.align		4
.L_89:
        /*010c*/ 	.word	index@(_ZN3cub18CUB_300001_SM_10006detail10radix_sort30DeviceRadixSortHistogramKernelINS1_5radix10policy_hubIjNS0_8NullTypeEyE10Policy1000ELNS0_9SortOrderE0EjyNS1_21identity_decomposer_tEEEvPT2_PKT1_SB_iiT3_)
        /*0110*/ 	.word	0x00000000


	//----- nvinfo : EIATTR_MIN_STACK_SIZE
	.align		4
.L_90:
        /*0114*/ 	.byte	0x04, 0x12
        /*0116*/ 	.short	(.L_92 - .L_91)
	.align		4
.L_91:
        /*0118*/ 	.word	index@(_ZN3cub18CUB_300001_SM_10006detail10radix_sort31DeviceRadixSortSingleTileKernelINS1_5radix10policy_hubIjNS0_8NullTypeEyE10Policy1000ELNS0_9SortOrderE0EjS6_yNS1_21identity_decomposer_tEEEvPKT1_PSB_PKT2_PSF_T3_iiT4_)
        /*011c*/ 	.word	0x00000000


	//----- nvinfo : EIATTR_MIN_STACK_SIZE
	.align		4
.L_92:
        /*0120*/ 	.byte	0x04, 0x12
        /*0122*/ 	.short	(.L_94 - .L_93)
	.align		4
.L_93:
        /*0124*/ 	.word	index@(_ZN3cub18CUB_300001_SM_10006detail11EmptyKernelIvEEvv)
        /*0128*/ 	.word	0x00000000


	//----- nvinfo : EIATTR_MIN_STACK_SIZE
	.align		4
.L_94:
        /*012c*/ 	.byte	0x04, 0x12
        /*012e*/ 	.short	(.L_96 - .L_95)
	.align		4
.L_95:
        /*0130*/ 	.word	index@(_Z13scatterKernelPjiS_Piii)
        /*0134*/ 	.word	0x00000000


	//----- nvinfo : EIATTR_MIN_STACK_SIZE
	.align		4
.L_96:
        /*0138*/ 	.byte	0x04, 0x12
        /*013a*/ 	.short	(.L_98 - .L_97)
	.align		4
.L_97:
        /*013c*/ 	.word	index@(_Z15transposeKernelPiiiS_)
        /*0140*/ 	.word	0x00000000


	//----- nvinfo : EIATTR_MIN_STACK_SIZE
	.align		4
.L_98:
        /*0144*/ 	.byte	0x04, 0x12
        /*0146*/ 	.short	(.L_100 - .L_99)
	.align		4
.L_99:
        /*0148*/ 	.word	index@(_Z12addBlkKernelPiiS_)
        /*014c*/ 	.word	0x00000000


	//----- nvinfo : EIATTR_MIN_STACK_SIZE
	.align		4
.L_100:
        /*0150*/ 	.byte	0x04, 0x12
        /*0152*/ 	.short	(.L_102 - .L_101)
	.align		4
.L_101:
        /*0154*/ 	.word	index@(_Z13scanBlkKernelPiiS_S_)
        /*0158*/ 	.word	0x00000000


	//----- nvinfo : EIATTR_MIN_STACK_SIZE
	.align		4
.L_102:
        /*015c*/ 	.byte	0x04, 0x12
        /*015e*/ 	.short	(.L_104 - .L_103)
	.align		4
.L_103:
        /*0160*/ 	.word	index@(_Z15histogramKernelPjiPiii)
        /*0164*/ 	.word	0x00000000
.L_104:


//--------------------- .nv.compat                --------------------------
	.section	.nv.compat,"",@"SHT_CUDA_COMPAT_INFO"
	.align	4
        /*0000*/ 	.byte	0x02, 0x09, 0x00, 0x00, 0x02, 0x02, 0x01, 0x00, 0x02, 0x05, 0x05, 0x00, 0x03, 0x07, 0x01, 0x01
        /*0010*/ 	.byte	0x02, 0x03, 0x00, 0x00, 0x02, 0x06, 0x01, 0x00, 0x04, 0x0b, 0x08, 0x00, 0x09, 0x00, 0x00, 0x00
        /*0020*/ 	.byte	0x00, 0x00, 0x00, 0x00


//--------------------- .nv.info._ZN3cub18CUB_300001_SM_10006detail10radix_sort29DeviceRadixSortOnesweepKernelINS1_5radix10policy_hubIjNS0_8NullTypeEyE10Policy1000ELNS0_9SortOrderE0EjS6_yiiNS1_21identity_decomposer_tEEEvPT5_SC_PT3_PKSD_PT1_PKSH_PT2_PKSL_T4_iiT6_ --------------------------
	.section	.nv.info._ZN3cub18CUB_300001_SM_10006detail10radix_sort29DeviceRadixSortOnesweepKernelINS1_5radix10policy_hubIjNS0_8NullTypeEyE10Policy1000ELNS0_9SortOrderE0EjS6_yiiNS1_21identity_decomposer_tEEEvPT5_SC_PT3_PKSD_PT1_PKSH_PT2_PKSL_T4_iiT6_,"",@"SHT_CUDA_INFO"
	.sectionflags	@""
	.align	4


	//----- nvinfo : EIATTR_CUDA_API_VERSION
	.align		4
        /*0000*/ 	.byte	0x04, 0x37
        /*0002*/ 	.short	(.L_106 - .L_105)
.L_105:
        /*0004*/ 	.word	0x00000082


	//----- nvinfo : EIATTR_KPARAM_INFO
	.align		4
.L_106:
        /*0008*/ 	.byte	0x04, 0x17
        /*000a*/ 	.short	(.L_108 - .L_107)
.L_107:
        /*000c*/ 	.word	0x00000000
        /*0010*/ 	.short	0x000b
        /*0012*/ 	.short	0x004c
        /*0014*/ 	.byte	0x00, 0xf0, 0x05, 0x00


	//----- nvinfo : EIATTR_KPARAM_INFO
	.align		4
.L_108:
        /*0018*/ 	.byte	0x04, 0x17
        /*001a*/ 	.short	(.L_110 - .L_109)
.L_109:
        /*001c*/ 	.word	0x00000000
        /*0020*/ 	.short	0x000a
        /*0022*/ 	.short	0x0048
        /*0024*/ 	.byte	0x00, 0xf0, 0x11, 0x00


	//----- nvinfo : EIATTR_KPARAM_INFO
	.align		4
.L_110:
        /*0028*/ 	.byte	0x04, 0x17
        /*002a*/ 	.short	(.L_112 - .L_111)
.L_111:
        /*002c*/ 	.word	0x00000000
        /*0030*/ 	.short	0x0009
        /*0032*/ 	.short	0x0044
        /*0034*/ 	.byte	0x00, 0xf0, 0x11, 0x00


	//----- nvinfo : EIATTR_KPARAM_INFO
	.align		4
.L_112:
        /*0038*/ 	.byte	0x04, 0x17
        /*003a*/ 	.short	(.L_114 - .L_113)
.L_113:
        /*003c*/ 	.word	0x00000000
        /*0040*/ 	.short	0x0008
        /*0042*/ 	.short	0x0040
        /*0044*/ 	.byte	0x00, 0xf0, 0x11, 0x00


	//----- nvinfo : EIATTR_KPARAM_INFO
	.align		4
.L_114:
        /*0048*/ 	.byte	0x04, 0x17
        /*004a*/ 	.short	(.L_116 - .L_115)
.L_115:
        /*004c*/ 	.word	0x00000000
        /*0050*/ 	.short	0x0007
        /*0052*/ 	.short	0x0038
        /*0054*/ 	.byte	0x00, 0xf5, 0x21, 0x00


	//----- nvinfo : EIATTR_KPARAM_INFO
	.align		4
.L_116:
        /*0058*/ 	.byte	0x04, 0x17
        /*005a*/ 	.short	(.L_118 - .L_117)
.L_117:
        /*005c*/ 	.word	0x00000000
        /*0060*/ 	.short	0x0006
        /*0062*/ 	.short	0x0030
        /*0064*/ 	.byte	0x00, 0xf5, 0x21, 0x00


	//----- nvinfo : EIATTR_KPARAM_INFO
	.align		4
.L_118:
        /*0068*/ 	.byte	0x04, 0x17
        /*006a*/ 	.short	(.L_120 - .L_119)
.L_119:
        /*006c*/ 	.word	0x00000000
        /*0070*/ 	.short	0x0005
        /*0072*/ 	.short	0x0028
        /*0074*/ 	.byte	0x00, 0xf5, 0x21, 0x00


	//----- nvinfo : EIATTR_KPARAM_INFO
	.align		4
.L_120:
        /*0078*/ 	.byte	0x04, 0x17
        /*007a*/ 	.short	(.L_122 - .L_121)
.L_121:
        /*007c*/ 	.word	0x00000000
        /*0080*/ 	.short	0x0004
        /*0082*/ 	.short	0x0020
        /*0084*/ 	.byte	0x00, 0xf5, 0x21, 0x00


	//----- nvinfo : EIATTR_KPARAM_INFO
	.align		4
.L_122:
        /*0088*/ 	.byte	0x04, 0x17
        /*008a*/ 	.short	(.L_124 - .L_123)
.L_123:
        /*008c*/ 	.word	0x00000000
        /*0090*/ 	.short	0x0003
        /*0092*/ 	.short	0x0018
        /*0094*/ 	.byte	0x00, 0xf5, 0x21, 0x00


	//----- nvinfo : EIATTR_KPARAM_INFO
	.align		4
.L_124:
        /*0098*/ 	.byte	0x04, 0x17
        /*009a*/ 	.short	(.L_126 - .L_125)
.L_125:
        /*009c*/ 	.word	0x00000000
        /*00a0*/ 	.short	0x0002
        /*00a2*/ 	.short	0x0010
        /*00a4*/ 	.byte	0x00, 0xf5, 0x21, 0x00


	//----- nvinfo : EIATTR_KPARAM_INFO
	.align		4
.L_126:
        /*00a8*/ 	.byte	0x04, 0x17
        /*00aa*/ 	.short	(.L_128 - .L_127)
.L_127:
        /*00ac*/ 	.word	0x00000000
        /*00b0*/ 	.short	0x0001
        /*00b2*/ 	.short	0x0008
        /*00b4*/ 	.byte	0x00, 0xf5, 0x21, 0x00


	//----- nvinfo : EIATTR_KPARAM_INFO
	.align		4
.L_128:
        /*00b8*/ 	.byte	0x04, 0x17
        /*00ba*/ 	.short	(.L_130 - .L_129)
.L_129:
        /*00bc*/ 	.word	0x00000000
        /*00c0*/ 	.short	0x0000
        /*00c2*/ 	.short	0x0000
        /*00c4*/ 	.byte	0x00, 0xf5, 0x21, 0x00


	//----- nvinfo : EIATTR_SPARSE_MMA_MASK
	.align		4
.L_130:
        /*00c8*/ 	.byte	0x03, 0x50
        /*00ca*/ 	.short	0x0000


	//----- nvinfo : EIATTR_MAXREG_COUNT
	.align		4
        /*00cc*/ 	.byte	0x03, 0x1b
        /*00ce*/ 	.short	0x00a8


	//----- nvinfo : EIATTR_NUM_BARRIERS
	.align		4
        /*00d0*/ 	.byte	0x02, 0x4c
        /*00d2*/ 	.byte	0x01
	.zero		1


	//----- nvinfo : EIATTR_ANNOTATIONS
	.align		4
        /*00d4*/ 	.byte	0x04, 0x55
        /*00d6*/ 	.short	(.L_132 - .L_131)


	//   ....[0]....
.L_131:
        /*00d8*/ 	.word	0x00000001
        /*00dc*/ 	.byte	0x40, 0x0e, 0x00, 0x00, 0x01, 0x00, 0x00, 0x00, 0x20, 0x10, 0x00, 0x00, 0x01, 0x00, 0x00, 0x00
        /*00ec*/ 	.byte	0xa0, 0x10, 0x00, 0x00, 0x01, 0x00, 0x00, 0x00, 0x00, 0x25, 0x00, 0x00, 0x01, 0x00, 0x00, 0x00
        /*00fc*/ 	.byte	0xc0, 0x39, 0x00, 0x00, 0x01, 0x00, 0x00, 0x00, 0x00, 0x3c, 0x00, 0x00, 0x01, 0x00, 0x00, 0x00
        /*010c*/ 	.byte	0x20, 0x52, 0x00, 0x00


	//----- nvinfo : EIATTR_MERCURY_ISA_VERSION
	.align		4
.L_132:
        /*0110*/ 	.byte	0x03, 0x5f
        /*0112*/ 	.short	0x0101


	//----- nvinfo : EIATTR_COOP_GROUP_MASK_REGIDS
	.align		4
        /*0114*/ 	.byte	0x04, 0x29
        /*0116*/ 	.short	(.L_134 - .L_133)


	//   ....[0]....
.L_133:
        /*0118*/ 	.word	0xffffffff


	//   ....[1]....
        /*011c*/ 	.word	0x05000000


	//   ....[2]....
        /*0120*/ 	.word	0xffffffff


	//   ....[3]....
        /*0124*/ 	.word	0xffffffff


	//   ....[4]....
        /*0128*/ 	.word	0xffffffff


	//   ....[5]....
        /*012c*/ 	.word	0xffffffff


	//   ....[6]....
        /*0130*/ 	.word	0xffffffff


	//   ....[7]....
        /*0134*/ 	.word	0xffffffff


	//   ....[8]....
        /*0138*/ 	.word	0xffffffff


	//   ....[9]....
        /*013c*/ 	.word	0xffffffff


	//   ....[10]....
        /*0140*/ 	.word	0xffffffff


	//   ....[11]....
        /*0144*/ 	.word	0xffffffff


	//   ....[12]....
        /*0148*/ 	.word	0xffffffff


	//   ....[13]....
        /*014c*/ 	.word	0xffffffff


	//   ....[14]....
        /*0150*/ 	.word	0xffffffff


	//   ....[15]....
        /*0154*/ 	.word	0xffffffff


	//   ....[16]....
        /*0158*/ 	.word	0xffffffff


	//   ....[17]....
        /*015c*/ 	.word	0xffffffff


	//   ....[18]....
        /*0160*/ 	.word	0xffffffff


	//   ....[19]....
        /*0164*/ 	.word	0xffffffff


	//   ....[20]....
        /*0168*/ 	.word	0xffffffff


	//   ....[21]....
        /*016c*/ 	.word	0xffffffff


	//   ....[22]....
        /*0170*/ 	.word	0xffffffff


	//   ....[23]....
        /*0174*/ 	.word	0xffffffff


	//   ....[24]....
        /*0178*/ 	.word	0xffffffff


	//   ....[25]....
        /*017c*/ 	.word	0xffffffff


	//   ....[26]....
        /*0180*/ 	.word	0xffffffff


	//   ....[27]....
        /*0184*/ 	.word	0xffffffff


	//   ....[28]....
        /*0188*/ 	.word	0xffffffff


	//   ....[29]....
        /*018c*/ 	.word	0xffffffff


	//   ....[30]....
        /*0190*/ 	.word	0xffffffff


	//   ....[31]....
        /*0194*/ 	.word	0xffffffff


	//   ....[32]....
        /*0198*/ 	.word	0xffffffff


	//   ....[33]....
        /*019c*/ 	.word	0xffffffff


	//   ....[34]....
        /*01a0*/ 	.word	0xffffffff


	//   ....[35]....
        /*01a4*/ 	.word	0xffffffff


	//   ....[36]....
        /*01a8*/ 	.word	0xffffffff


	//   ....[37]....
        /*01ac*/ 	.word	0xffffffff


	//   ....[38]....
        /*01b0*/ 	.word	0xffffffff


	//   ....[39]....
        /*01b4*/ 	.word	0xffffffff


	//   ....[40]....
        /*01b8*/ 	.word	0xffffffff


	//   ....[41]....
        /*01bc*/ 	.word	0xffffffff


	//   ....[42]....
        /*01c0*/ 	.word	0xffffffff


	//   ....[43]....
        /*01c4*/ 	.word	0xffffffff


	//   ....[44]....
        /*01c8*/ 	.word	0xffffffff


	//   ....[45]....
        /*01cc*/ 	.word	0xffffffff


	//   ....[46]....
        /*01d0*/ 	.word	0xffffffff


	//   ....[47]....
        /*01d4*/ 	.word	0xffffffff


	//   ....[48]....
        /*01d8*/ 	.word	0xffffffff


	//   ....[49]....
        /*01dc*/ 	.word	0xffffffff


	//   ....[50]....
        /*01e0*/ 	.word	0xffffffff


	//   ....[51]....
        /*01e4*/ 	.word	0xffffffff


	//   ....[52]....
        /*01e8*/ 	.word	0xffffffff


	//   ....[53]....
        /*01ec*/ 	.word	0xffffffff


	//   ....[54]....
        /*01f0*/ 	.word	0xffffffff


	//   ....[55]....
        /*01f4*/ 	.word	0xffffffff


	//   ....[56]....
        /*01f8*/ 	.word	0xffffffff


	//   ....[57]....
        /*01fc*/ 	.word	0xffffffff


	//   ....[58]....
        /*0200*/ 	.word	0xffffffff


	//   ....[59]....
        /*0204*/ 	.word	0xffffffff


	//   ....[60]....
        /*0208*/ 	.word	0xffffffff


	//   ....[61]....
        /*020c*/ 	.word	0xffffffff


	//   ....[62]....
        /*0210*/ 	.word	0xffffffff


	//   ....[63]....
        /*0214*/ 	.word	0xffffffff


	//   ....[64]....
        /*0218*/ 	.word	0xffffffff


	//   ....[65]....
        /*021c*/ 	.word	0xffffffff


	//   ....[66]....
        /*0220*/ 	.word	0xffffffff


	//   ....[67]....
        /*0224*/ 	.word	0xffffffff


	//   ....[68]....
        /*0228*/ 	.word	0xffffffff


	//   ....[69]....
        /*022c*/ 	.word	0xffffffff


	//   ....[70]....
        /*0230*/ 	.word	0xffffffff


	//   ....[71]....
        /*0234*/ 	.word	0xffffffff


	//   ....[72]....
        /*0238*/ 	.word	0xffffffff


	//   ....[73]....
        /*023c*/ 	.word	0xffffffff


	//   ....[74]....
        /*0240*/ 	.word	0xffffffff


	//   ....[75]....
        /*0244*/ 	.word	0xffffffff


	//   ....[76]....
        /*0248*/ 	.word	0xffffffff


	//   ....[77]....
        /*024c*/ 	.word	0xffffffff


	//   ....[78]....
        /*0250*/ 	.word	0xffffffff


	//   ....[79]....
        /*0254*/ 	.word	0xffffffff


	//   ....[80]....
        /*0258*/ 	.word	0xffffffff


	//   ....[81]....
        /*025c*/ 	.word	0xffffffff


	//   ....[82]....
        /*0260*/ 	.word	0xffffffff


	//   ....[83]....
        /*0264*/ 	.word	0xffffffff


	//   ....[84]....
        /*0268*/ 	.word	0xffffffff


	//   ....[85]....
        /*026c*/ 	.word	0xffffffff


	//   ....[86]....
        /*0270*/ 	.word	0xffffffff


	//   ....[87]....
        /*0274*/ 	.word	0xffffffff


	//   ....[88]....
        /*0278*/ 	.word	0xffffffff


	//   ....[89]....
        /*027c*/ 	.word	0xffffffff


	//   ....[90]....
        /*0280*/ 	.word	0xffffffff


	//   ....[91]....
        /*0284*/ 	.word	0xffffffff


	//   ....[92]....
        /*0288*/ 	.word	0xffffffff


	//   ....[93]....
        /*028c*/ 	.word	0xffffffff


	//   ....[94]....
        /*0290*/ 	.word	0xffffffff


	//   ....[95]....
        /*0294*/ 	.word	0xffffffff


	//   ....[96]....
        /*0298*/ 	.word	0xffffffff


	//   ....[97]....
        /*029c*/ 	.word	0xffffffff


	//   ....[98]....
        /*02a0*/ 	.word	0xffffffff


	//   ....[99]....
        /*02a4*/ 	.word	0xffffffff


	//   ....[100]....
        /*02a8*/ 	.word	0xffffffff


	//   ....[101]....
        /*02ac*/ 	.word	0xffffffff


	//   ....[102]....
        /*02b0*/ 	.word	0xffffffff


	//   ....[103]....
        /*02b4*/ 	.word	0xffffffff


	//   ....[104]....
        /*02b8*/ 	.word	0xffffffff


	//   ....[105]....
        /*02bc*/ 	.word	0xffffffff


	//   ....[106]....
        /*02c0*/ 	.word	0xffffffff


	//   ....[107]....
        /*02c4*/ 	.word	0xffffffff


	//   ....[108]....
        /*02c8*/ 	.word	0xffffffff


	//   ....[109]....
        /*02cc*/ 	.word	0xffffffff


	//   ....[110]....
        /*02d0*/ 	.word	0xffffffff


	//   ....[111]....
        /*02d4*/ 	.word	0xffffffff


	//   ....[112]....
        /*02d8*/ 	.word	0xffffffff


	//   ....[113]....
        /*02dc*/ 	.word	0xffffffff


	//   ....[114]....
        /*02e0*/ 	.word	0xffffffff


	//   ....[115]....
        /*02e4*/ 	.word	0xffffffff


	//   ....[116]....
        /*02e8*/ 	.word	0xffffffff


	//   ....[117]....
        /*02ec*/ 	.word	0xffffffff


	//   ....[118]....
        /*02f0*/ 	.word	0xffffffff


	//   ....[119]....
        /*02f4*/ 	.word	0xffffffff


	//   ....[120]....
        /*02f8*/ 	.word	0xffffffff


	//   ....[121]....
        /*02fc*/ 	.word	0xffffffff


	//   ....[122]....
        /*0300*/ 	.word	0xffffffff


	//   ....[123]....
        /*0304*/ 	.word	0xffffffff


	//   ....[124]....
        /*0308*/ 	.word	0xffffffff


	//   ....[125]....
        /*030c*/ 	.word	0xffffffff


	//   ....[126]....
        /*0310*/ 	.word	0xffffffff


	//   ....[127]....
        /*0314*/ 	.word	0xffffffff


	//   ....[128]....
        /*0318*/ 	.word	0xffffffff


	//   ....[129]....
        /*031c*/ 	.word	0xffffffff


	//   ....[130]....
        /*0320*/ 	.word	0xffffffff


	//   ....[131]....
        /*0324*/ 	.word	0xffffffff


	//   ....[132]....
        /*0328*/ 	.word	0xffffffff


	//   ....[133]....
        /*032c*/ 	.word	0xffffffff


	//   ....[134]....
        /*0330*/ 	.word	0xffffffff


	//   ....[135]....
        /*0334*/ 	.word	0xffffffff


	//   ....[136]....
        /*0338*/ 	.word	0xffffffff


	//   ....[137]....
        /*033c*/ 	.word	0xffffffff


	//   ....[138]....
        /*0340*/ 	.word	0xffffffff


	//   ....[139]....
        /*0344*/ 	.word	0xffffffff


	//   ....[140]....
        /*0348*/ 	.word	0xffffffff


	//   ....[141]....
        /*034c*/ 	.word	0xffffffff


	//   ....[142]....
        /*0350*/ 	.word	0xffffffff


	//   ....[143]....
        /*0354*/ 	.word	0xffffffff


	//   ....[144]....
        /*0358*/ 	.word	0xffffffff


	//   ....[145]....
        /*035c*/ 	.word	0xffffffff


	//   ....[146]....
        /*0360*/ 	.word	0xffffffff


	//   ....[147]....
        /*0364*/ 	.word	0xffffffff


	//   ....[148]....
        /*0368*/ 	.word	0xffffffff


	//   ....[149]....
        /*036c*/ 	.word	0xffffffff


	//   ....[150]....
        /*0370*/ 	.word	0xffffffff


	//   ....[151]....
        /*0374*/ 	.word	0xffffffff


	//   ....[152]....
        /*0378*/ 	.word	0xffffffff


	//   ....[153]....
        /*037c*/ 	.word	0xffffffff


	//   ....[154]....
        /*0380*/ 	.word	0xffffffff


	//   ....[155]....
        /*0384*/ 	.word	0xffffffff


	//   ....[156]....
        /*0388*/ 	.word	0xffffffff


	//   ....[157]....
        /*038c*/ 	.word	0xffffffff


	//   ....[158]....
        /*0390*/ 	.word	0xffffffff


	//   ....[159]....
        /*0394*/ 	.word	0xffffffff


	//   ....[160]....
        /*0398*/ 	.word	0xffffffff


	//   ....[161]....
        /*039c*/ 	.word	0xffffffff


	//   ....[162]....
        /*03a0*/ 	.word	0xffffffff


	//   ....[163]....
        /*03a4*/ 	.word	0xffffffff


	//   ....[164]....
        /*03a8*/ 	.word	0xffffffff


	//   ....[165]....
        /*03ac*/ 	.word	0xffffffff


	//   ....[166]....
        /*03b0*/ 	.word	0xffffffff


	//   ....[167]....
        /*03b4*/ 	.word	0xffffffff


	//   ....[168]....
        /*03b8*/ 	.word	0xffffffff


	//   ....[169]....
        /*03bc*/ 	.word	0xffffffff


	//   ....[170]....
        /*03c0*/ 	.word	0xffffffff


	//   ....[171]....
        /*03c4*/ 	.word	0xffffffff


	//   ....[172]....
        /*03c8*/ 	.word	0xffffffff


	//   ....[173]....
        /*03cc*/ 	.word	0xffffffff


	//   ....[174]....
        /*03d0*/ 	.word	0xffffffff


	//   ....[175]....
        /*03d4*/ 	.word	0xffffffff


	//   ....[176]....
        /*03d8*/ 	.word	0xffffffff


	//   ....[177]....
        /*03dc*/ 	.word	0xffffffff


	//   ....[178]....
        /*03e0*/ 	.word	0x05000002


	//   ....[179]....
        /*03e4*/ 	.word	0xffffffff


	//   ....[180]....
        /*03e8*/ 	.word	0xffffffff


	//   ....[181]....
        /*03ec*/ 	.word	0xffffffff


	//   ....[182]....
        /*03f0*/ 	.word	0xffffffff


	//   ....[183]....
        /*03f4*/ 	.word	0xffffffff


	//   ....[184]....
        /*03f8*/ 	.word	0xffffffff


	//   ....[185]....
        /*03fc*/ 	.word	0xffffffff


	//   ....[186]....
        /*0400*/ 	.word	0xffffffff


	//   ....[187]....
        /*0404*/ 	.word	0xffffffff


	//   ....[188]....
        /*0408*/ 	.word	0xffffffff


	//   ....[189]....
        /*040c*/ 	.word	0xffffffff


	//   ....[190]....
        /*0410*/ 	.word	0xffffffff


	//   ....[191]....
        /*0414*/ 	.word	0xffffffff


	//   ....[192]....
        /*0418*/ 	.word	0xffffffff


	//   ....[193]....
        /*041c*/ 	.word	0xffffffff


	//   ....[194]....
        /*0420*/ 	.word	0xffffffff


	//   ....[195]....
        /*0424*/ 	.word	0xffffffff


	//   ....[196]....
        /*0428*/ 	.word	0xffffffff


	//   ....[197]....
        /*042c*/ 	.word	0xffffffff


	//   ....[198]....
        /*0430*/ 	.word	0xffffffff


	//   ....[199]....
        /*0434*/ 	.word	0xffffffff


	//   ....[200]....
        /*0438*/ 	.word	0xffffffff


	//   ....[201]....
        /*043c*/ 	.word	0xffffffff


	//   ....[202]....
        /*0440*/ 	.word	0xffffffff


	//   ....[203]....
        /*0444*/ 	.word	0xffffffff


	//   ....[204]....
        /*0448*/ 	.word	0xffffffff


	//   ....[205]....
        /*044c*/ 	.word	0xffffffff


	//   ....[206]....
        /*0450*/ 	.word	0xffffffff


	//   ....[207]....
        /*0454*/ 	.word	0xffffffff


	//   ....[208]....
        /*0458*/ 	.word	0xffffffff


	//   ....[209]....
        /*045c*/ 	.word	0xffffffff


	//   ....[210]....
        /*0460*/ 	.word	0xffffffff


	//   ....[211]....
        /*0464*/ 	.word	0xffffffff


	//   ....[212]....
        /*0468*/ 	.word	0xffffffff


	//   ....[213]....
        /*046c*/ 	.word	0xffffffff


	//   ....[214]....
        /*0470*/ 	.word	0xffffffff


	//   ....[215]....
        /*0474*/ 	.word	0xffffffff


	//   ....[216]....
        /*0478*/ 	.word	0xffffffff


	//   ....[217]....
        /*047c*/ 	.word	0x0500004c


	//   ....[218]....
        /*0480*/ 	.word	0x0500004c


	//   ....[219]....
        /*0484*/ 	.word	0x0500004c


	//   ....[220]....
        /*0488*/ 	.word	0x0500004c


	//   ....[221]....
        /*048c*/ 	.word	0x0500004c


	//----- nvinfo : EIATTR_COOP_GROUP_INSTR_OFFSETS
	.align		4
.L_134:
        /*0490*/ 	.byte	0x04, 0x28
        /*0492*/ 	.short	(.L_136 - .L_135)


	//   ....[0]....
.L_135:
        /*0494*/ 	.word	0x00000f20


	//   ....[1]....
        /*0498*/ 	.word	0x00001870


	//   ....[2]....
        /*049c*/ 	.word	0x000022e0


	//   ....[3]....
        /*04a0*/ 	.word	0x00002300


	//   ....[4]....
        /*04a4*/ 	.word	0x00002320


	//   ....[5]....
        /*04a8*/ 	.word	0x00002340


	//   ....[6]....
        /*04ac*/ 	.word	0x00002360


	//   ....[7]....
        /*04b0*/ 	.word	0x00002850


	//   ....[8]....
        /*04b4*/ 	.word	0x00002860


	//   ....[9]....
        /*04b8*/ 	.word	0x00002880


	//   ....[10]....
        /*04bc*/ 	.word	0x000028a0


	//   ....[11]....
        /*04c0*/ 	.word	0x000028f0


	//   ....[12]....
        /*04c4*/ 	.word	0x00002920


	//   ....[13]....
        /*04c8*/ 	.word	0x00002960


	//   ....[14]....
        /*04cc*/ 	.word	0x000029a0


	//   ....[15]....
        /*04d0*/ 	.word	0x00002a70


	//   ....[16]....
        /*04d4*/ 	.word	0x00002ad0


	//   ....[17]....
        /*04d8*/ 	.word	0x00002ae0


	//   ....[18]....
        /*04dc*/ 	.word	0x00002b10


	//   ....[19]....
        /*04e0*/ 	.word	0x00002b40


	//   ....[20]....
        /*04e4*/ 	.word	0x00002b80


	//   ....[21]....
        /*04e8*/ 	.word	0x00002ba0


	//   ....[22]....
        /*04ec*/ 	.word	0x00002be0


	//   ....[23]....
        /*04f0*/ 	.word	0x00002c00


	//   ....[24]....
        /*04f4*/ 	.word	0x00002ce0


	//   ....[25]....
        /*04f8*/ 	.word	0x00002cf0


	//   ....[26]....
        /*04fc*/ 	.word	0x00002d20


	//   ....[27]....
        /*0500*/ 	.word	0x00002d50


	//   ....[28]....
        /*0504*/ 	.word	0x00002d90


	//   ....[29]....
        /*0508*/ 	.word	0x00002db0


	//   ....[30]....
        /*050c*/ 	.word	0x00002df0


	//   ....[31]....
        /*0510*/ 	.word	0x00002e10


	//   ....[32]....
        /*0514*/ 	.word	0x00002e70


	//   ....[33]....
        /*0518*/ 	.word	0x00002f00


	//   ....[34]....
        /*051c*/ 	.word	0x00002f20


	//   ....[35]....
        /*0520*/ 	.word	0x00002f30


	//   ....[36]....
        /*0524*/ 	.word	0x00002f60


	//   ....[37]....
        /*0528*/ 	.word	0x00002f90


	//   ....[38]....
        /*052c*/ 	.word	0x00002fd0


	//   ....[39]....
        /*0530*/ 	.word	0x00002ff0


	//   ....[40]....
        /*0534*/ 	.word	0x00003030


	//   ....[41]....
        /*0538*/ 	.word	0x00003050


	//   ....[42]....
        /*053c*/ 	.word	0x00003130


	//   ....[43]....
        /*0540*/ 	.word	0x00003160


	//   ....[44]....
        /*0544*/ 	.word	0x00003170


	//   ....[45]....
        /*0548*/ 	.word	0x000031a0


	//   ....[46]....
        /*054c*/ 	.word	0x000031d0


	//   ....[47]....
        /*0550*/ 	.word	0x00003210


	//   ....[48]....
        /*0554*/ 	.word	0x00003230


	//   ....[49]....
        /*0558*/ 	.word	0x00003270


	//   ....[50]....
        /*055c*/ 	.word	0x00003290


	//   ....[51]....
        /*0560*/ 	.word	0x00003360


	//   ....[52]....
        /*0564*/ 	.word	0x00003380


	//   ....[53]....
        /*0568*/ 	.word	0x00003390


	//   ....[54]....
        /*056c*/ 	.word	0x000033c0


	//   ....[55]....
        /*0570*/ 	.word	0x000033f0


	//   ....[56]....
        /*0574*/ 	.word	0x00003430


	//   ....[57]....
        /*0578*/ 	.word	0x00003450


	//   ....[58]....
        /*057c*/ 	.word	0x00003490


	//   ....[59]....
        /*0580*/ 	.word	0x000034b0


	//   ....[60]....
        /*0584*/ 	.word	0x00003590


	//   ....[61]....
        /*0588*/ 	.word	0x000035b0


	//   ....[62]....
        /*058c*/ 	.word	0x000035c0


	//   ....[63]....
        /*0590*/ 	.word	0x000035f0


	//   ....[64]....
        /*0594*/ 	.word	0x00003620


	//   ....[65]....
        /*0598*/ 	.word	0x00003670


	//   ....[66]....
        /*059c*/ 	.word	0x00003690


	//   ....[67]....
        /*05a0*/ 	.word	0x000036d0


	//   ....[68]....
        /*05a4*/ 	.word	0x000036f0


	//   ....[69]....
        /*05a8*/ 	.word	0x000037c0


	//   ....[70]....
        /*05ac*/ 	.word	0x000037e0


	//   ....[71]....
        /*05b0*/ 	.word	0x000037f0


	//   ....[72]....
        /*05b4*/ 	.word	0x00003820


	//   ....[73]....
        /*05b8*/ 	.word	0x00003850


	//   ....[74]....
        /*05bc*/ 	.word	0x00003890


	//   ....[75]....
        /*05c0*/ 	.word	0x000038b0


	//   ....[76]....
        /*05c4*/ 	.word	0x000038f0


	//   ....[77]....
        /*05c8*/ 	.word	0x00003910


	//   ....[78]....
        /*05cc*/ 	.word	0x00003a20


	//   ....[79]....
        /*05d0*/ 	.word	0x00003a30


	//   ....[80]....
        /*05d4*/ 	.word	0x00003a60


	//   ....[81]....
        /*05d8*/ 	.word	0x00003a90


	//   ....[82]....
        /*05dc*/ 	.word	0x00003ad0


	//   ....[83]....
        /*05e0*/ 	.word	0x00003ae0


	//   ....[84]....
        /*05e4*/ 	.word	0x00003b00


	//   ....[85]....
        /*05e8*/ 	.word	0x00003b40


	//   ....[86]....
        /*05ec*/ 	.word	0x00003b60


	//   ....[87]....
        /*05f0*/ 	.word	0x00003c50


	//   ....[88]....
        /*05f4*/ 	.word	0x00003c60


	//   ....[89]....
        /*05f8*/ 	.word	0x00003c90


	//   ....[90]....
        /*05fc*/ 	.word	0x00003cc0


	//   ....[91]....
        /*0600*/ 	.word	0x00003d00


	//   ....[92]....
        /*0604*/ 	.word	0x00003d10


	//   ....[93]....
        /*0608*/ 	.word	0x00003d30


	//   ....[94]....
        /*060c*/ 	.word	0x00003d70


	//   ....[95]....
        /*0610*/ 	.word	0x00003d90


	//   ....[96]....
        /*0614*/ 	.word	0x00003e90


	//   ....[97]....
        /*0618*/ 	.word	0x00003ea0


	//   ....[98]....
        /*061c*/ 	.word	0x00003ed0


	//   ....[99]....
        /*0620*/ 	.word	0x00003f00


	//   ....[100]....
        /*0624*/ 	.word	0x00003f40


	//   ....[101]....
        /*0628*/ 	.word	0x00003f50


	//   ....[102]....
        /*062c*/ 	.word	0x00003f70


	//   ....[103]....
        /*0630*/ 	.word	0x00003fb0


	//   ....[104]....
        /*0634*/ 	.word	0x00003fd0


	//   ....[105]....
        /*0638*/ 	.word	0x000040b0


	//   ....[106]....
        /*063c*/ 	.word	0x000040c0


	//   ....[107]....
        /*0640*/ 	.word	0x000040f0


	//   ....[108]....
        /*0644*/ 	.word	0x00004120


	//   ....[109]....
        /*0648*/ 	.word	0x00004160


	//   ....[110]....
        /*064c*/ 	.word	0x00004180


	//   ....[111]....
        /*0650*/ 	.word	0x000041c0


	//   ....[112]....
        /*0654*/ 	.word	0x000041e0


	//   ....[113]....
        /*0658*/ 	.word	0x00004240


	//   ....[114]....
        /*065c*/ 	.word	0x000042f0


	//   ....[115]....
        /*0660*/ 	.word	0x00004300


	//   ....[116]....
        /*0664*/ 	.word	0x00004330


	//   ....[117]....
        /*0668*/ 	.word	0x00004360


	//   ....[118]....
        /*066c*/ 	.word	0x000043a0


	//   ....[119]....
        /*0670*/ 	.word	0x000043b0


	//   ....[120]....
        /*0674*/ 	.word	0x000043d0


	//   ....[121]....
        /*0678*/ 	.word	0x00004410


	//   ....[122]....
        /*067c*/ 	.word	0x00004430


	//   ....[123]....
        /*0680*/ 	.word	0x00004510


	//   ....[124]....
        /*0684*/ 	.word	0x00004520


	//   ....[125]....
        /*0688*/ 	.word	0x00004550


	//   ....[126]....
        /*068c*/ 	.word	0x00004580


	//   ....[127]....
        /*0690*/ 	.word	0x000045c0


	//   ....[128]....
        /*0694*/ 	.word	0x000045d0


	//   ....[129]....
        /*0698*/ 	.word	0x000045f0


	//   ....[130]....
        /*069c*/ 	.word	0x00004630


	//   ....[131]....
        /*06a0*/ 	.word	0x00004650


	//   ....[132]....
        /*06a4*/ 	.word	0x00004750


	//   ....[133]....
        /*06a8*/ 	.word	0x00004760


	//   ....[134]....
        /*06ac*/ 	.word	0x00004790


	//   ....[135]....
        /*06b0*/ 	.word	0x000047c0


	//   ....[136]....
        /*06b4*/ 	.word	0x00004800


	//   ....[137]....
        /*06b8*/ 	.word	0x00004810


	//   ....[138]....
        /*06bc*/ 	.word	0x00004830


	//   ....[139]....
        /*06c0*/ 	.word	0x00004870


	//   ....[140]....
        /*06c4*/ 	.word	0x00004890


	//   ....[141]....
        /*06c8*/ 	.word	0x00004970


	//   ....[142]....
        /*06cc*/ 	.word	0x00004980


	//   ....[143]....
        /*06d0*/ 	.word	0x000049b0


	//   ....[144]....
        /*06d4*/ 	.word	0x000049e0


	//   ....[145]....
        /*06d8*/ 	.word	0x00004a20


	//   ....[146]....
        /*06dc*/ 	.word	0x00004a30


	//   ....[147]....
        /*06e0*/ 	.word	0x00004a50


	//   ....[148]....
        /*06e4*/ 	.word	0x00004a90


	//   ....[149]....
        /*06e8*/ 	.word	0x00004ab0


	//   ....[150]....
        /*06ec*/ 	.word	0x00004bb0


	//   ....[151]....
        /*06f0*/ 	.word	0x00004bc0


	//   ....[152]....
        /*06f4*/ 	.word	0x00004bf0


	//   ....[153]....
        /*06f8*/ 	.word	0x00004c20


	//   ....[154]....
        /*06fc*/ 	.word	0x00004c60


	//   ....[155]....
        /*0700*/ 	.word	0x00004c80


	//   ....[156]....
        /*0704*/ 	.word	0x00004cc0


	//   ....[157]....
        /*0708*/ 	.word	0x00004ce0


	//   ....[158]....
        /*070c*/ 	.word	0x00004d30


	//   ....[159]....
        /*0710*/ 	.word	0x00004dc0


	//   ....[160]....
        /*0714*/ 	.word	0x00004de0


	//   ....[161]....
        /*0718*/ 	.word	0x00004df0


	//   ....[162]....
        /*071c*/ 	.word	0x00004e20


	//   ....[163]....
        /*0720*/ 	.word	0x00004e50


	//   ....[164]....
        /*0724*/ 	.word	0x00004e90


	//   ....[165]....
        /*0728*/ 	.word	0x00004eb0


	//   ....[166]....
        /*072c*/ 	.word	0x00004ef0


	//   ....[167]....
        /*0730*/ 	.word	0x00004f10


	//   ....[168]....
        /*0734*/ 	.word	0x00004ff0


	//   ....[169]....
        /*0738*/ 	.word	0x00005030


	//   ....[170]....
        /*073c*/ 	.word	0x00005040


	//   ....[171]....
        /*0740*/ 	.word	0x00005070


	//   ....[172]....
        /*0744*/ 	.word	0x000050a0


	//   ....[173]....
        /*0748*/ 	.word	0x000050e0


	//   ....[174]....
        /*074c*/ 	.word	0x00005100


	//   ....[175]....
        /*0750*/ 	.word	0x00005140


	//   ....[176]....
        /*0754*/ 	.word	0x00005160


	//   ....[177]....
        /*0758*/ 	.word	0x00005260


	//   ....[178]....
        /*075c*/ 	.word	0x00005800


	//   ....[179]....
        /*0760*/ 	.word	0x00005b20


	//   ....[180]....
        /*0764*/ 	.word	0x00005bd0


	//   ....[181]....
        /*0768*/ 	.word	0x00005c80


	//   ....[182]....
        /*076c*/ 	.word	0x00005d30


	//   ....[183]....
        /*0770*/ 	.word	0x00005de0


	//   ....[184]....
        /*0774*/ 	.word	0x00005e90


	//   ....[185]....
        /*0778*/ 	.word	0x00005f40


	//   ....[186]....
        /*077c*/ 	.word	0x00005ff0


	//   ....[187]....
        /*0780*/ 	.word	0x000060a0


	//   ....[188]....
        /*0784*/ 	.word	0x00006150


	//   ....[189]....
        /*0788*/ 	.word	0x00006200


	//   ....[190]....
        /*078c*/ 	.word	0x000062b0


	//   ....[191]....
        /*0790*/ 	.word	0x00006360


	//   ....[192]....
        /*0794*/ 	.word	0x00006410


	//   ....[193]....
        /*0798*/ 	.word	0x000064c0


	//   ....[194]....
        /*079c*/ 	.word	0x00006570


	//   ....[195]....
        /*07a0*/ 	.word	0x00006620


	//   ....[196]....
        /*07a4*/ 	.word	0x000066d0


	//   ....[197]....
        /*07a8*/ 	.word	0x00006780


	//   ....[198]....
        /*07ac*/ 	.word	0x00006980


	//   ....[199]....
        /*07b0*/ 	.word	0x00006aa0


	//   ....[200]....
        /*07b4*/ 	.word	0x00006bc0


	//   ....[201]....
        /*07b8*/ 	.word	0x00006ce0


	//   ....[202]....
        /*07bc*/ 	.word	0x00006e00


	//   ....[203]....
        /*07c0*/ 	.word	0x00006f20


	//   ....[204]....
        /*07c4*/ 	.word	0x00007040


	//   ....[205]....
        /*07c8*/ 	.word	0x00007160


	//   ....[206]....
        /*07cc*/ 	.word	0x00007280


	//   ....[207]....
        /*07d0*/ 	.word	0x000073a0


	//   ....[208]....
        /*07d4*/ 	.word	0x000074c0


	//   ....[209]....
        /*07d8*/ 	.word	0x000075d0


	//   ....[210]....
        /*07dc*/ 	.word	0x000076d0


	//   ....[211]....
        /*07e0*/ 	.word	0x000077d0


	//   ....[212]....
        /*07e4*/ 	.word	0x000078d0


	//   ....[213]....
        /*07e8*/ 	.word	0x000079d0


	//   ....[214]....
        /*07ec*/ 	.word	0x00007ad0


	//   ....[215]....
        /*07f0*/ 	.word	0x00007bd0


	//   ....[216]....
        /*07f4*/ 	.word	0x00007cc0


	//   ....[217]....
        /*07f8*/ 	.word	0x00007d30


	//   ....[218]....
        /*07fc*/ 	.word	0x00007d90


	//   ....[219]....
        /*0800*/ 	.word	0x00007e00


	//   ....[220]....
        /*0804*/ 	.word	0x00007e60


	//   ....[221]....
        /*0808*/ 	.word	0x00007ed0


	//----- nvinfo : EIATTR_VRC_CTA_INIT_COUNT
	.align		4
.L_136:
        /*080c*/ 	.byte	0x02, 0x4a
	.zero		1
	.zero		1


	//----- nvinfo : EIATTR_EXIT_INSTR_OFFSETS
	.align		4
        /*0810*/ 	.byte	0x04, 0x1c
        /*0812*/ 	.short	(.L_138 - .L_137)


	//   ....[0]....
.L_137:
        /*0814*/ 	.word	0x00001cb0


	//   ....[1]....
        /*0818*/ 	.word	0x000020c0


	//   ....[2]....
        /*081c*/ 	.word	0x000020e0


	//   ....[3]....
        /*0820*/ 	.word	0x00006790


	//   ....[4]....
        /*0824*/ 	.word	0x00007cd0


	//----- nvinfo : EIATTR_MAX_THREADS
	.align		4
.L_138:
        /*0828*/ 	.byte	0x04, 0x05
        /*082a*/ 	.short	(.L_140 - .L_139)
.L_139:
        /*082c*/ 	.word	0x00000180
        /*0830*/ 	.word	0x00000001
        /*0834*/ 	.word	0x00000001


	//----- nvinfo : EIATTR_CRS_STACK_SIZE
	.align		4
.L_140:
        /*0838*/ 	.byte	0x04, 0x1e
        /*083a*/ 	.short	(.L_142 - .L_141)
.L_141:
        /*083c*/ 	.word	0x00000000


	//----- nvinfo : EIATTR_CBANK_PARAM_SIZE
	.align		4
.L_142:
        /*0840*/ 	.byte	0x03, 0x19
        /*0842*/ 	.short	0x004d


	//----- nvinfo : EIATTR_PARAM_CBANK
	.align		4
        /*0844*/ 	.byte	0x04, 0x0a
        /*0846*/ 	.short	(.L_144 - .L_143)
	.align		4
.L_143:
        /*0848*/ 	.word	index@(.nv.constant0._ZN3cub18CUB_300001_SM_10006detail10radix_sort29DeviceRadixSortOnesweepKernelINS1_5radix10policy_hubIjNS0_8NullTypeEyE10Policy1000ELNS0_9SortOrderE0EjS6_yiiNS1_21identity_decomposer_tEEEvPT5_SC_PT3_PKSD_PT1_PKSH_PT2_PKSL_T4_iiT6_)
        /*084c*/ 	.short	0x0380
        /*084e*/ 	.short	0x004d


	//----- nvinfo : EIATTR_SW_WAR
	.align		4
.L_144:
        /*0850*/ 	.byte	0x04, 0x36
        /*0852*/ 	.short	(.L_146 - .L_145)
.L_145:
        /*0854*/ 	.word	0x00000008
.L_146:


//--------------------- .nv.info._ZN3cub18CUB_300001_SM_10006detail10radix_sort33DeviceRadixSortExclusiveSumKernelINS1_5radix10policy_hubIjNS0_8NullTypeEyE10Policy1000EyEEvPT0_ --------------------------
	.section	.nv.info._ZN3cub18CUB_300001_SM_10006detail10radix_sort33DeviceRadixSortExclusiveSumKernelINS1_5radix10policy_hubIjNS0_8NullTypeEyE10Policy1000EyEEvPT0_,"",@"SHT_CUDA_INFO"
	.sectionflags	@""
	.align	4


	//----- nvinfo : EIATTR_CUDA_API_VERSION
	.align		4
        /*0000*/ 	.byte	0x04, 0x37
        /*0002*/ 	.short	(.L_148 - .L_147)
.L_147:
        /*0004*/ 	.word	0x00000082


	//----- nvinfo : EIATTR_KPARAM_INFO
	.align		4
.L_148:
        /*0008*/ 	.byte	0x04, 0x17
        /*000a*/ 	.short	(.L_150 - .L_149)
.L_149:
        /*000c*/ 	.word	0x00000000
        /*0010*/ 	.short	0x0000
        /*0012*/ 	.short	0x0000
        /*0014*/ 	.byte	0x00, 0xf5, 0x21, 0x00


	//----- nvinfo : EIATTR_SPARSE_MMA_MASK
	.align		4
.L_150:
        /*0018*/ 	.byte	0x03, 0x50
        /*001a*/ 	.short	0x0000


	//----- nvinfo : EIATTR_MAXREG_COUNT
	.align		4
        /*001c*/ 	.byte	0x03, 0x1b
        /*001e*/ 	.short	0x00ff


	//----- nvinfo : EIATTR_NUM_BARRIERS
	.align		4
        /*0020*/ 	.byte	0x02, 0x4c
        /*0022*/ 	.byte	0x01
	.zero		1


	//----- nvinfo : EIATTR_MERCURY_ISA_VERSION
	.align		4
        /*0024*/ 	.byte	0x03, 0x5f
        /*0026*/ 	.short	0x0101


	//----- nvinfo : EIATTR_COOP_GROUP_MASK_REGIDS
	.align		4
        /*0028*/ 	.byte	0x04, 0x29
        /*002a*/ 	.short	(.L_152 - .L_151)


	//   ....[0]....
.L_151:
        /*002c*/ 	.word	0xffffffff


	//   ....[1]....
        /*0030*/ 	.word	0xffffffff


	//   ....[2]....
        /*0034*/ 	.word	0xffffffff


	//   ....[3]....
        /*0038*/ 	.word	0xffffffff


	//   ....[4]....
        /*003c*/ 	.word	0xffffffff


	//   ....[5]....
        /*0040*/ 	.word	0xffffffff


	//   ....[6]....
        /*0044*/ 	.word	0xffffffff


	//   ....[7]....
        /*0048*/ 	.word	0xffffffff


	//   ....[8]....
        /*004c*/ 	.word	0xffffffff


	//   ....[9]....
        /*0050*/ 	.word	0xffffffff


	//   ....[10]....
        /*0054*/ 	.word	0x05000015


	//   ....[11]....
        /*0058*/ 	.word	0x05000015


	//   ....[12]....
        /*005c*/ 	.word	0x05000015


	//   ....[13]....
        /*0060*/ 	.word	0x05000015


	//   ....[14]....
        /*0064*/ 	.word	0x05000015


	//   ....[15]....
        /*0068*/ 	.word	0x05000015


	//   ....[16]....
        /*006c*/ 	.word	0x05000015


	//   ....[17]....
        /*0070*/ 	.word	0x05000015


	//   ....[18]....
        /*0074*/ 	.word	0x05000015


	//   ....[19]....
        /*0078*/ 	.word	0x05000015


	//----- nvinfo : EIATTR_COOP_GROUP_INSTR_OFFSETS
	.align		4
.L_152:
        /*007c*/ 	.byte	0x04, 0x28
        /*007e*/ 	.short	(.L_154 - .L_153)


	//   ....[0]....
.L_153:
        /*0080*/ 	.word	0x00000250


	//   ....[1]....
        /*0084*/ 	.word	0x00000260


	//   ....[2]....
        /*0088*/ 	.word	0x000002a0


	//   ....[3]....
        /*008c*/ 	.word	0x000002c0


	//   ....[4]....
        /*0090*/ 	.word	0x00000310


	//   ....[5]....
        /*0094*/ 	.word	0x00000320


	//   ....[6]....
        /*0098*/ 	.word	0x00000360


	//   ....[7]....
        /*009c*/ 	.word	0x00000380


	//   ....[8]....
        /*00a0*/ 	.word	0x000003d0


	//   ....[9]....
        /*00a4*/ 	.word	0x000003e0


	//   ....[10]....
        /*00a8*/ 	.word	0x00000660


	//   ....[11]....
        /*00ac*/ 	.word	0x000006b0


	//   ....[12]....
        /*00b0*/ 	.word	0x00000740


	//   ....[13]....
        /*00b4*/ 	.word	0x00000790


	//   ....[14]....
        /*00b8*/ 	.word	0x00000820


	//   ....[15]....
        /*00bc*/ 	.word	0x00000870


	//   ....[16]....
        /*00c0*/ 	.word	0x00000900


	//   ....[17]....
        /*00c4*/ 	.word	0x00000950


	//   ....[18]....
        /*00c8*/ 	.word	0x000009e0


	//   ....[19]....
        /*00cc*/ 	.word	0x00000a30


	//----- nvinfo : EIATTR_VRC_CTA_INIT_COUNT
	.align		4
.L_154:
        /*00d0*/ 	.byte	0x02, 0x4a
	.zero		1
	.zero		1


	//----- nvinfo : EIATTR_EXIT_INSTR_OFFSETS
	.align		4
        /*00d4*/ 	.byte	0x04, 0x1c
        /*00d6*/ 	.short	(.L_156 - .L_155)


	//   ....[0]....
.L_155:
        /*00d8*/ 	.word	0x000005d0


	//   ....[1]....
        /*00dc*/ 	.word	0x00000600


	//----- nvinfo : EIATTR_CRS_STACK_SIZE
	.align		4
.L_156:
        /*00e0*/ 	.byte	0x04, 0x1e
        /*00e2*/ 	.short	(.L_158 - .L_157)
.L_157:
        /*00e4*/ 	.word	0x00000000


	//----- nvinfo : EIATTR_CBANK_PARAM_SIZE
	.align		4
.L_158:
        /*00e8*/ 	.byte	0x03, 0x19
        /*00ea*/ 	.short	0x0008


	//----- nvinfo : EIATTR_PARAM_CBANK
	.align		4
        /*00ec*/ 	.byte	0x04, 0x0a
        /*00ee*/ 	.short	(.L_160 - .L_159)
	.align		4
.L_159:
        /*00f0*/ 	.word	index@(.nv.constant0._ZN3cub18CUB_300001_SM_10006detail10radix_sort33DeviceRadixSortExclusiveSumKernelINS1_5radix10policy_hubIjNS0_8NullTypeEyE10Policy1000EyEEvPT0_)
        /*00f4*/ 	.short	0x0380
        /*00f6*/ 	.short	0x0008


	//----- nvinfo : EIATTR_SW_WAR
	.align		4
.L_160:
        /*00f8*/ 	.byte	0x04, 0x36
        /*00fa*/ 	.short	(.L_162 - .L_161)
.L_161:
        /*00fc*/ 	.word	0x00000008
.L_162:


//--------------------- .nv.info._ZN3cub18CUB_300001_SM_10006detail10radix_sort30DeviceRadixSortHistogramKernelINS1_5radix10policy_hubIjNS0_8NullTypeEyE10Policy1000ELNS0_9SortOrderE0EjyNS1_21identity_decomposer_tEEEvPT2_PKT1_SB_iiT3_ --------------------------
	.section	.nv.info._ZN3cub18CUB_300001_SM_10006detail10radix_sort30DeviceRadixSortHistogramKernelINS1_5radix10policy_hubIjNS0_8NullTypeEyE10Policy1000ELNS0_9SortOrderE0EjyNS1_21identity_decomposer_tEEEvPT2_PKT1_SB_iiT3_,"",@"SHT_CUDA_INFO"
	.sectionflags	@""
	.align	4


	//----- nvinfo : EIATTR_CUDA_API_VERSION
	.align		4
        /*0000*/ 	.byte	0x04, 0x37
        /*0002*/ 	.short	(.L_164 - .L_163)
.L_163:
        /*0004*/ 	.word	0x00000082


	//----- nvinfo : EIATTR_KPARAM_INFO
	.align		4
.L_164:
        /*0008*/ 	.byte	0x04, 0x17
        /*000a*/ 	.short	(.L_166 - .L_165)
.L_165:
        /*000c*/ 	.word	0x00000000
        /*0010*/ 	.short	0x0005
        /*0012*/ 	.short	0x0020
        /*0014*/ 	.byte	0x00, 0xf0, 0x05, 0x00


	//----- nvinfo : EIATTR_KPARAM_INFO
	.align		4
.L_166:
        /*0018*/ 	.byte	0x04, 0x17
        /*001a*/ 	.short	(.L_168 - .L_167)
.L_167:
        /*001c*/ 	.word	0x00000000
        /*0020*/ 	.short	0x0004
        /*0022*/ 	.short	0x001c
        /*0024*/ 	.byte	0x00, 0xf0, 0x11, 0x00


	//----- nvinfo : EIATTR_KPARAM_INFO
	.align		4
.L_168:
        /*0028*/ 	.byte	0x04, 0x17
        /*002a*/ 	.short	(.L_170 - .L_169)
.L_169:
        /*002c*/ 	.word	0x00000000
        /*0030*/ 	.short	0x0003
        /*0032*/ 	.short	0x0018
        /*0034*/ 	.byte	0x00, 0xf0, 0x11, 0x00


	//----- nvinfo : EIATTR_KPARAM_INFO
	.align		4
.L_170:
        /*0038*/ 	.byte	0x04, 0x17
        /*003a*/ 	.short	(.L_172 - .L_171)
.L_171:
        /*003c*/ 	.word	0x00000000
        /*0040*/ 	.short	0x0002
        /*0042*/ 	.short	0x0010
        /*0044*/ 	.byte	0x00, 0xf0, 0x21, 0x00


	//----- nvinfo : EIATTR_KPARAM_INFO
	.align		4
.L_172:
        /*0048*/ 	.byte	0x04, 0x17
        /*004a*/ 	.short	(.L_174 - .L_173)
.L_173:
        /*004c*/ 	.word	0x00000000
        /*0050*/ 	.short	0x0001
        /*0052*/ 	.short	0x0008
        /*0054*/ 	.byte	0x00, 0xf5, 0x21, 0x00


	//----- nvinfo : EIATTR_KPARAM_INFO
	.align		4
.L_174:
        /*0058*/ 	.byte	0x04, 0x17
        /*005a*/ 	.short	(.L_176 - .L_175)
.L_175:
        /*005c*/ 	.word	0x00000000
        /*0060*/ 	.short	0x0000
        /*0062*/ 	.short	0x0000
        /*0064*/ 	.byte	0x00, 0xf5, 0x21, 0x00


	//----- nvinfo : EIATTR_SPARSE_MMA_MASK
	.align		4
.L_176:
        /*0068*/ 	.byte	0x03, 0x50
        /*006a*/ 	.short	0x0000


	//----- nvinfo : EIATTR_MAXREG_COUNT
	.align		4
        /*006c*/ 	.byte	0x03, 0x1b
        /*006e*/ 	.short	0x00ff


	//----- nvinfo : EIATTR_NUM_BARRIERS
	.align		4
        /*0070*/ 	.byte	0x02, 0x4c
        /*0072*/ 	.byte	0x01
	.zero		1


	//----- nvinfo : EIATTR_MERCURY_ISA_VERSION
	.align		4
        /*0074*/ 	.byte	0x03, 0x5f
        /*0076*/ 	.short	0x0101


	//----- nvinfo : EIATTR_VRC_CTA_INIT_COUNT
	.align		4
        /*0078*/ 	.byte	0x02, 0x4a
	.zero		1
	.zero		1


	//----- nvinfo : EIATTR_EXIT_INSTR_OFFSETS
	.align		4
        /*007c*/ 	.byte	0x04, 0x1c
        /*007e*/ 	.short	(.L_178 - .L_177)


	//   ....[0]....
.L_177:
        /*0080*/ 	.word	0x00000040


	//   ....[1]....
        /*0084*/ 	.word	0x00002ec0


	//----- nvinfo : EIATTR_MAX_THREADS
	.align		4
.L_178:
        /*0088*/ 	.byte	0x04, 0x05
        /*008a*/ 	.short	(.L_180 - .L_179)
.L_179:
        /*008c*/ 	.word	0x00000080
        /*0090*/ 	.word	0x00000001
        /*0094*/ 	.word	0x00000001


	//----- nvinfo : EIATTR_CRS_STACK_SIZE
	.align		4
.L_180:
        /*0098*/ 	.byte	0x04, 0x1e
        /*009a*/ 	.short	(.L_182 - .L_181)
.L_181:
        /*009c*/ 	.word	0x00000000


	//----- nvinfo : EIATTR_CBANK_PARAM_SIZE
	.align		4
.L_182:
        /*00a0*/ 	.byte	0x03, 0x19
        /*00a2*/ 	.short	0x0021


	//----- nvinfo : EIATTR_PARAM_CBANK
	.align		4
        /*00a4*/ 	.byte	0x04, 0x0a
        /*00a6*/ 	.short	(.L_184 - .L_183)
	.align		4
.L_183:
        /*00a8*/ 	.word	index@(.nv.constant0._ZN3cub18CUB_300001_SM_10006detail10radix_sort30DeviceRadixSortHistogramKernelINS1_5radix10policy_hubIjNS0_8NullTypeEyE10Policy1000ELNS0_9SortOrderE0EjyNS1_21identity_decomposer_tEEEvPT2_PKT1_SB_iiT3_)
        /*00ac*/ 	.short	0x0380
        /*00ae*/ 	.short	0x0021


	//----- nvinfo : EIATTR_SW_WAR
	.align		4
.L_184:
        /*00b0*/ 	.byte	0x04, 0x36
        /*00b2*/ 	.short	(.L_186 - .L_185)
.L_185:
        /*00b4*/ 	.word	0x00000008
.L_186:


//--------------------- .nv.info._ZN3cub18CUB_300001_SM_10006detail10radix_sort31DeviceRadixSortSingleTileKernelINS1_5radix10policy_hubIjNS0_8NullTypeEyE10Policy1000ELNS0_9SortOrderE0EjS6_yNS1_21identity_decomposer_tEEEvPKT1_PSB_PKT2_PSF_T3_iiT4_ --------------------------
	.section	.nv.info._ZN3cub18CUB_300001_SM_10006detail10radix_sort31DeviceRadixSortSingleTileKernelINS1_5radix10policy_hubIjNS0_8NullTypeEyE10Policy1000ELNS0_9SortOrderE0EjS6_yNS1_21identity_decomposer_tEEEvPKT1_PSB_PKT2_PSF_T3_iiT4_,"",@"SHT_CUDA_INFO"
	.sectionflags	@""
	.align	4


	//----- nvinfo : EIATTR_CUDA_API_VERSION
	.align		4
        /*0000*/ 	.byte	0x04, 0x37
        /*0002*/ 	.short	(.L_188 - .L_187)
.L_187:
        /*0004*/ 	.word	0x00000082


	//----- nvinfo : EIATTR_KPARAM_INFO
	.align		4
.L_188:
        /*0008*/ 	.byte	0x04, 0x17
        /*000a*/ 	.short	(.L_190 - .L_189)
.L_189:
        /*000c*/ 	.word	0x00000000
        /*0010*/ 	.short	0x0007
        /*0012*/ 	.short	0x0030
        /*0014*/ 	.byte	0x00, 0xf0, 0x05, 0x00


	//----- nvinfo : EIATTR_KPARAM_INFO
	.align		4
.L_190:
        /*0018*/ 	.byte	0x04, 0x17
        /*001a*/ 	.short	(.L_192 - .L_191)
.L_191:
        /*001c*/ 	.word	0x00000000
        /*0020*/ 	.short	0x0006
        /*0022*/ 	.short	0x002c
        /*0024*/ 	.byte	0x00, 0xf0, 0x11, 0x00


	//----- nvinfo : EIATTR_KPARAM_INFO
	.align		4
.L_192:
        /*0028*/ 	.byte	0x04, 0x17
        /*002a*/ 	.short	(.L_194 - .L_193)
.L_193:
        /*002c*/ 	.word	0x00000000
        /*0030*/ 	.short	0x0005
        /*0032*/ 	.short	0x0028
        /*0034*/ 	.byte	0x00, 0xf0, 0x11, 0x00


	//----- nvinfo : EIATTR_KPARAM_INFO
	.align		4
.L_194:
        /*0038*/ 	.byte	0x04, 0x17
        /*003a*/ 	.short	(.L_196 - .L_195)
.L_195:
        /*003c*/ 	.word	0x00000000
        /*0040*/ 	.short	0x0004
        /*0042*/ 	.short	0x0020
        /*0044*/ 	.byte	0x00, 0xf0, 0x21, 0x00


	//----- nvinfo : EIATTR_KPARAM_INFO
	.align		4
.L_196:
        /*0048*/ 	.byte	0x04, 0x17
        /*004a*/ 	.short	(.L_198 - .L_197)
.L_197:
        /*004c*/ 	.word	0x00000000
        /*0050*/ 	.short	0x0003
        /*0052*/ 	.short	0x0018
        /*0054*/ 	.byte	0x00, 0xf5, 0x21, 0x00


	//----- nvinfo : EIATTR_KPARAM_INFO
	.align		4
.L_198:
        /*0058*/ 	.byte	0x04, 0x17
        /*005a*/ 	.short	(.L_200 - .L_199)
.L_199:
        /*005c*/ 	.word	0x00000000
        /*0060*/ 	.short	0x0002
        /*0062*/ 	.short	0x0010
        /*0064*/ 	.byte	0x00, 0xf5, 0x21, 0x00


	//----- nvinfo : EIATTR_KPARAM_INFO
	.align		4
.L_200:
        /*0068*/ 	.byte	0x04, 0x17
        /*006a*/ 	.short	(.L_202 - .L_201)
.L_201:
        /*006c*/ 	.word	0x00000000
        /*0070*/ 	.short	0x0001
        /*0072*/ 	.short	0x0008
        /*0074*/ 	.byte	0x00, 0xf5, 0x21, 0x00


	//----- nvinfo : EIATTR_KPARAM_INFO
	.align		4
.L_202:
        /*0078*/ 	.byte	0x04, 0x17
        /*007a*/ 	.short	(.L_204 - .L_203)
.L_203:
        /*007c*/ 	.word	0x00000000
        /*0080*/ 	.short	0x0000
        /*0082*/ 	.short	0x0000
        /*0084*/ 	.byte	0x00, 0xf5, 0x21, 0x00


	//----- nvinfo : EIATTR_SPARSE_MMA_MASK
	.align		4
.L_204:
        /*0088*/ 	.byte	0x03, 0x50
        /*008a*/ 	.short	0x0000


	//----- nvinfo : EIATTR_MAXREG_COUNT
	.align		4
        /*008c*/ 	.byte	0x03, 0x1b
        /*008e*/ 	.short	0x00ff


	//----- nvinfo : EIATTR_NUM_BARRIERS
	.align		4
        /*0090*/ 	.byte	0x02, 0x4c
        /*0092*/ 	.byte	0x01
	.zero		1


	//----- nvinfo : EIATTR_MERCURY_ISA_VERSION
	.align		4
        /*0094*/ 	.byte	0x03, 0x5f
        /*0096*/ 	.short	0x0101


	//----- nvinfo : EIATTR_COOP_GROUP_MASK_REGIDS
	.align		4
        /*0098*/ 	.byte	0x04, 0x29
        /*009a*/ 	.short	(.L_206 - .L_205)


	//   ....[0]....
.L_205:
        /*009c*/ 	.word	0xffffffff


	//   ....[1]....
        /*00a0*/ 	.word	0xffffffff


	//   ....[2]....
        /*00a4*/ 	.word	0xffffffff


	//   ....[3]....
        /*00a8*/ 	.word	0xffffffff


	//   ....[4]....
        /*00ac*/ 	.word	0xffffffff


	//----- nvinfo : EIATTR_COOP_GROUP_INSTR_OFFSETS
	.align		4
.L_206:
        /*00b0*/ 	.byte	0x04, 0x28
        /*00b2*/ 	.short	(.L_208 - .L_207)


	//   ....[0]....
.L_207:
        /*00b4*/ 	.word	0x000018c0


	//   ....[1]....
        /*00b8*/ 	.word	0x000018e0


	//   ....[2]....
        /*00bc*/ 	.word	0x00001900


	//   ....[3]....
        /*00c0*/ 	.word	0x00001920


	//   ....[4]....
        /*00c4*/ 	.word	0x00001940


	//----- nvinfo : EIATTR_VRC_CTA_INIT_COUNT
	.align		4
.L_208:
        /*00c8*/ 	.byte	0x02, 0x4a
	.zero		1
	.zero		1


	//----- nvinfo : EIATTR_EXIT_INSTR_OFFSETS
	.align		4
        /*00cc*/ 	.byte	0x04, 0x1c
        /*00ce*/ 	.short	(.L_210 - .L_209)


	//   ....[0]....
.L_209:
        /*00d0*/ 	.word	0x00002e90


	//   ....[1]....
        /*00d4*/ 	.word	0x00002ec0


	//----- nvinfo : EIATTR_MAX_THREADS
	.align		4
.L_210:
        /*00d8*/ 	.byte	0x04, 0x05
        /*00da*/ 	.short	(.L_212 - .L_211)
.L_211:
        /*00dc*/ 	.word	0x00000100
        /*00e0*/ 	.word	0x00000001
        /*00e4*/ 	.word	0x00000001


	//----- nvinfo : EIATTR_CBANK_PARAM_SIZE
	.align		4
.L_212:
        /*00e8*/ 	.byte	0x03, 0x19
        /*00ea*/ 	.short	0x0031


	//----- nvinfo : EIATTR_PARAM_CBANK
	.align		4
        /*00ec*/ 	.byte	0x04, 0x0a
        /*00ee*/ 	.short	(.L_214 - .L_213)
	.align		4
.L_213:
        /*00f0*/ 	.word	index@(.nv.constant0._ZN3cub18CUB_300001_SM_10006detail10radix_sort31DeviceRadixSortSingleTileKernelINS1_5radix10policy_hubIjNS0_8NullTypeEyE10Policy1000ELNS0_9SortOrderE0EjS6_yNS1_21identity_decomposer_tEEEvPKT1_PSB_PKT2_PSF_T3_iiT4_)
        /*00f4*/ 	.short	0x0380
        /*00f6*/ 	.short	0x0031


	//----- nvinfo : EIATTR_SW_WAR
	.align		4
.L_214:
        /*00f8*/ 	.byte	0x04, 0x36
        /*00fa*/ 	.short	(.L_216 - .L_215)
.L_215:
        /*00fc*/ 	.word	0x00000008
.L_216:


//--------------------- .nv.info._ZN3cub18CUB_300001_SM_10006detail11EmptyKernelIvEEvv --------------------------
	.section	.nv.info._ZN3cub18CUB_300001_SM_10006detail11EmptyKernelIvEEvv,"",@"SHT_CUDA_INFO"
	.sectionflags	@""
	.align	4


	//----- nvinfo : EIATTR_CUDA_API_VERSION
	.align		4
        /*0000*/ 	.byte	0x04, 0x37
        /*0002*/ 	.short	(.L_218 - .L_217)
.L_217:
        /*0004*/ 	.word	0x00000082


	//----- nvinfo : EIATTR_SPARSE_MMA_MASK
	.align		4
.L_218:
        /*0008*/ 	.byte	0x03, 0x50
        /*000a*/ 	.short	0x0000


	//----- nvinfo : EIATTR_MAXREG_COUNT
	.align		4
        /*000c*/ 	.byte	0x03, 0x1b
        /*000e*/ 	.short	0x00ff


	//----- nvinfo : EIATTR_MERCURY_ISA_VERSION
	.align		4
        /*0010*/ 	.byte	0x03, 0x5f
        /*0012*/ 	.short	0x0101


	//----- nvinfo : EIATTR_VRC_CTA_INIT_COUNT
	.align		4
        /*0014*/ 	.byte	0x02, 0x4a
	.zero		1
	.zero		1


	//----- nvinfo : EIATTR_EXIT_INSTR_OFFSETS
	.align		4
        /*0018*/ 	.byte	0x04, 0x1c
        /*001a*/ 	.short	(.L_220 - .L_219)


	//   ....[0]....
.L_219:
        /*001c*/ 	.word	0x00000010


	//----- nvinfo : EIATTR_SW_WAR
	.align		4
.L_220:
        /*0020*/ 	.byte	0x04, 0x36
        /*0022*/ 	.short	(.L_222 - .L_221)
.L_221:
        /*0024*/ 	.word	0x00000008
.L_222:


//--------------------- .nv.info._Z13scatterKernelPjiS_Piii --------------------------
	.section	.nv.info._Z13scatterKernelPjiS_Piii,"",@"SHT_CUDA_INFO"
	.sectionflags	@""
	.align	4


	//----- nvinfo : EIATTR_CUDA_API_VERSION
	.align		4
        /*0000*/ 	.byte	0x04, 0x37
        /*0002*/ 	.short	(.L_224 - .L_223)
.L_223:
        /*0004*/ 	.word	0x00000082


	//----- nvinfo : EIATTR_KPARAM_INFO
	.align		4
.L_224:
        /*0008*/ 	.byte	0x04, 0x17
        /*000a*/ 	.short	(.L_226 - .L_225)
.L_225:
        /*000c*/ 	.word	0x00000000
        /*0010*/ 	.short	0x0005
        /*0012*/ 	.short	0x0024
        /*0014*/ 	.byte	0x00, 0xf0, 0x11, 0x00


	//----- nvinfo : EIATTR_KPARAM_INFO
	.align		4
.L_226:
        /*0018*/ 	.byte	0x04, 0x17
        /*001a*/ 	.short	(.L_228 - .L_227)
.L_227:
        /*001c*/ 	.word	0x00000000
        /*0020*/ 	.short	0x0004
        /*0022*/ 	.short	0x0020
        /*0024*/ 	.byte	0x00, 0xf0, 0x11, 0x00


	//----- nvinfo : EIATTR_KPARAM_INFO
	.align		4
.L_228:
        /*0028*/ 	.byte	0x04, 0x17
        /*002a*/ 	.short	(.L_230 - .L_229)
.L_229:
        /*002c*/ 	.word	0x00000000
        /*0030*/ 	.short	0x0003
        /*0032*/ 	.short	0x0018
        /*0034*/ 	.byte	0x00, 0xf5, 0x21, 0x00


	//----- nvinfo : EIATTR_KPARAM_INFO
	.align		4
.L_230:
        /*0038*/ 	.byte	0x04, 0x17
        /*003a*/ 	.short	(.L_232 - .L_231)
.L_231:
        /*003c*/ 	.word	0x00000000
        /*0040*/ 	.short	0x0002
        /*0042*/ 	.short	0x0010
        /*0044*/ 	.byte	0x00, 0xf5, 0x21, 0x00


	//----- nvinfo : EIATTR_KPARAM_INFO
	.align		4
.L_232:
        /*0048*/ 	.byte	0x04, 0x17
        /*004a*/ 	.short	(.L_234 - .L_233)
.L_233:
        /*004c*/ 	.word	0x00000000
        /*0050*/ 	.short	0x0001
        /*0052*/ 	.short	0x0008
        /*0054*/ 	.byte	0x00, 0xf0, 0x11, 0x00


	//----- nvinfo : EIATTR_KPARAM_INFO
	.align		4
.L_234:
        /*0058*/ 	.byte	0x04, 0x17
        /*005a*/ 	.short	(.L_236 - .L_235)
.L_235:
        /*005c*/ 	.word	0x00000000
        /*0060*/ 	.short	0x0000
        /*0062*/ 	.short	0x0000
        /*0064*/ 	.byte	0x00, 0xf5, 0x21, 0x00


	//----- nvinfo : EIATTR_SPARSE_MMA_MASK
	.align		4
.L_236:
        /*0068*/ 	.byte	0x03, 0x50
        /*006a*/ 	.short	0x0000


	//----- nvinfo : EIATTR_MAXREG_COUNT
	.align		4
        /*006c*/ 	.byte	0x03, 0x1b
        /*006e*/ 	.short	0x00ff


	//----- nvinfo : EIATTR_NUM_BARRIERS
	.align		4
        /*0070*/ 	.byte	0x02, 0x4c
        /*0072*/ 	.byte	0x01
	.zero		1


	//----- nvinfo : EIATTR_MERCURY_ISA_VERSION
	.align		4
        /*0074*/ 	.byte	0x03, 0x5f
        /*0076*/ 	.short	0x0101


	//----- nvinfo : EIATTR_VRC_CTA_INIT_COUNT
	.align		4
        /*0078*/ 	.byte	0x02, 0x4a
	.zero		1
	.zero		1


	//----- nvinfo : EIATTR_EXIT_INSTR_OFFSETS
	.align		4
        /*007c*/ 	.byte	0x04, 0x1c
        /*007e*/ 	.short	(.L_238 - .L_237)


	//   ....[0]....
.L_237:
        /*0080*/ 	.word	0x000009a0


	//   ....[1]....
        /*0084*/ 	.word	0x00000a20


	//----- nvinfo : EIATTR_CRS_STACK_SIZE
	.align		4
.L_238:
        /*0088*/ 	.byte	0x04, 0x1e
        /*008a*/ 	.short	(.L_240 - .L_239)
.L_239:
        /*008c*/ 	.word	0x00000000


	//----- nvinfo : EIATTR_CBANK_PARAM_SIZE
	.align		4
.L_240:
        /*0090*/ 	.byte	0x03, 0x19
        /*0092*/ 	.short	0x0028


	//----- nvinfo : EIATTR_PARAM_CBANK
	.align		4
        /*0094*/ 	.byte	0x04, 0x0a
        /*0096*/ 	.short	(.L_242 - .L_241)
	.align		4
.L_241:
        /*0098*/ 	.word	index@(.nv.constant0._Z13scatterKernelPjiS_Piii)
        /*009c*/ 	.short	0x0380
        /*009e*/ 	.short	0x0028


	//----- nvinfo : EIATTR_SW_WAR
	.align		4
.L_242:
        /*00a0*/ 	.byte	0x04, 0x36
        /*00a2*/ 	.short	(.L_244 - .L_243)
.L_243:
        /*00a4*/ 	.word	0x00000008
.L_244:


//--------------------- .nv.info._Z15transposeKernelPiiiS_ --------------------------
	.section	.nv.info._Z15transposeKernelPiiiS_,"",@"SHT_CUDA_INFO"
	.sectionflags	@""
	.align	4


	//----- nvinfo : EIATTR_CUDA_API_VERSION
	.align		4
        /*0000*/ 	.byte	0x04, 0x37
        /*0002*/ 	.short	(.L_246 - .L_245)
.L_245:
        /*0004*/ 	.word	0x00000082


	//----- nvinfo : EIATTR_KPARAM_INFO
	.align		4
.L_246:
        /*0008*/ 	.byte	0x04, 0x17
        /*000a*/ 	.short	(.L_248 - .L_247)
.L_247:
        /*000c*/ 	.word	0x00000000
        /*0010*/ 	.short	0x0003
        /*0012*/ 	.short	0x0010
        /*0014*/ 	.byte	0x00, 0xf5, 0x21, 0x00


	//----- nvinfo : EIATTR_KPARAM_INFO
	.align		4
.L_248:
        /*0018*/ 	.byte	0x04, 0x17
        /*001a*/ 	.short	(.L_250 - .L_249)
.L_249:
        /*001c*/ 	.word	0x00000000
        /*0020*/ 	.short	0x0002
        /*0022*/ 	.short	0x000c
        /*0024*/ 	.byte	0x00, 0xf0, 0x11, 0x00


	//----- nvinfo : EIATTR_KPARAM_INFO
	.align		4
.L_250:
        /*0028*/ 	.byte	0x04, 0x17
        /*002a*/ 	.short	(.L_252 - .L_251)
.L_251:
        /*002c*/ 	.word	0x00000000
        /*0030*/ 	.short	0x0001
        /*0032*/ 	.short	0x0008
        /*0034*/ 	.byte	0x00, 0xf0, 0x11, 0x00


	//----- nvinfo : EIATTR_KPARAM_INFO
	.align		4
.L_252:
        /*0038*/ 	.byte	0x04, 0x17
        /*003a*/ 	.short	(.L_254 - .L_253)
.L_253:
        /*003c*/ 	.word	0x00000000
        /*0040*/ 	.short	0x0000
        /*0042*/ 	.short	0x0000
        /*0044*/ 	.byte	0x00, 0xf5, 0x21, 0x00


	//----- nvinfo : EIATTR_SPARSE_MMA_MASK
	.align		4
.L_254:
        /*0048*/ 	.byte	0x03, 0x50
        /*004a*/ 	.short	0x0000


	//----- nvinfo : EIATTR_MAXREG_COUNT
	.align		4
        /*004c*/ 	.byte	0x03, 0x1b
        /*004e*/ 	.short	0x00ff


	//----- nvinfo : EIATTR_MERCURY_ISA_VERSION
	.align		4
        /*0050*/ 	.byte	0x03, 0x5f
        /*0052*/ 	.short	0x0101


	//----- nvinfo : EIATTR_VRC_CTA_INIT_COUNT
	.align		4
        /*0054*/ 	.byte	0x02, 0x4a
	.zero		1
	.zero		1


	//----- nvinfo : EIATTR_EXIT_INSTR_OFFSETS
	.align		4
        /*0058*/ 	.byte	0x04, 0x1c
        /*005a*/ 	.short	(.L_256 - .L_255)


	//   ....[0]....
.L_255:
        /*005c*/ 	.word	0x00000070


	//   ....[1]....
        /*0060*/ 	.word	0x00000380


	//----- nvinfo : EIATTR_CBANK_PARAM_SIZE
	.align		4
.L_256:
        /*0064*/ 	.byte	0x03, 0x19
        /*0066*/ 	.short	0x0018


	//----- nvinfo : EIATTR_PARAM_CBANK
	.align		4
        /*0068*/ 	.byte	0x04, 0x0a
        /*006a*/ 	.short	(.L_258 - .L_257)
	.align		4
.L_257:
        /*006c*/ 	.word	index@(.nv.constant0._Z15transposeKernelPiiiS_)
        /*0070*/ 	.short	0x0380
        /*0072*/ 	.short	0x0018


	//----- nvinfo : EIATTR_SW_WAR
	.align		4
.L_258:
        /*0074*/ 	.byte	0x04, 0x36
        /*0076*/ 	.short	(.L_260 - .L_259)
.L_259:
        /*0078*/ 	.word	0x00000008
.L_260:


//--------------------- .nv.info._Z12addBlkKernelPiiS_ --------------------------
	.section	.nv.info._Z12addBlkKernelPiiS_,"",@"SHT_CUDA_INFO"
	.sectionflags	@""
	.align	4


	//----- nvinfo : EIATTR_CUDA_API_VERSION
	.align		4
        /*0000*/ 	.byte	0x04, 0x37
        /*0002*/ 	.short	(.L_262 - .L_261)
.L_261:
        /*0004*/ 	.word	0x00000082


	//----- nvinfo : EIATTR_KPARAM_INFO
	.align		4
.L_262:
        /*0008*/ 	.byte	0x04, 0x17
        /*000a*/ 	.short	(.L_264 - .L_263)
.L_263:
        /*000c*/ 	.word	0x00000000
        /*0010*/ 	.short	0x0002
        /*0012*/ 	.short	0x0010
        /*0014*/ 	.byte	0x00, 0xf5, 0x21, 0x00


	//----- nvinfo : EIATTR_KPARAM_INFO
	.align		4
.L_264:
        /*0018*/ 	.byte	0x04, 0x17
        /*001a*/ 	.short	(.L_266 - .L_265)
.L_265:
        /*001c*/ 	.word	0x00000000
        /*0020*/ 	.short	0x0001
        /*0022*/ 	.short	0x0008
        /*0024*/ 	.byte	0x00, 0xf0, 0x11, 0x00


	//----- nvinfo : EIATTR_KPARAM_INFO
	.align		4
.L_266:
        /*0028*/ 	.byte	0x04, 0x17
        /*002a*/ 	.short	(.L_268 - .L_267)
.L_267:
        /*002c*/ 	.word	0x00000000
        /*0030*/ 	.short	0x0000
        /*0032*/ 	.short	0x0000
        /*0034*/ 	.byte	0x00, 0xf5, 0x21, 0x00


	//----- nvinfo : EIATTR_SPARSE_MMA_MASK
	.align		4
.L_268:
        /*0038*/ 	.byte	0x03, 0x50
        /*003a*/ 	.short	0x0000


	//----- nvinfo : EIATTR_MAXREG_COUNT
	.align		4
        /*003c*/ 	.byte	0x03, 0x1b
        /*003e*/ 	.short	0x00ff


	//----- nvinfo : EIATTR_MERCURY_ISA_VERSION
	.align		4
        /*0040*/ 	.byte	0x03, 0x5f
        /*0042*/ 	.short	0x0101


	//----- nvinfo : EIATTR_VRC_CTA_INIT_COUNT
	.align		4
        /*0044*/ 	.byte	0x02, 0x4a
	.zero		1
	.zero		1


	//----- nvinfo : EIATTR_EXIT_INSTR_OFFSETS
	.align		4
        /*0048*/ 	.byte	0x04, 0x1c
        /*004a*/ 	.short	(.L_270 - .L_269)


	//   ....[0]....
.L_269:
        /*004c*/ 	.word	0x00000080


	//   ....[1]....
        /*0050*/ 	.word	0x00000130


	//----- nvinfo : EIATTR_CBANK_PARAM_SIZE
	.align		4
.L_270:
        /*0054*/ 	.byte	0x03, 0x19
        /*0056*/ 	.short	0x0018


	//----- nvinfo : EIATTR_PARAM_CBANK
	.align		4
        /*0058*/ 	.byte	0x04, 0x0a
        /*005a*/ 	.short	(.L_272 - .L_271)
	.align		4
.L_271:
        /*005c*/ 	.word	index@(.nv.constant0._Z12addBlkKernelPiiS_)
        /*0060*/ 	.short	0x0380
        /*0062*/ 	.short	0x0018


	//----- nvinfo : EIATTR_SW_WAR
	.align		4
.L_272:
        /*0064*/ 	.byte	0x04, 0x36
        /*0066*/ 	.short	(.L_274 - .L_273)
.L_273:
        /*0068*/ 	.word	0x00000008
.L_274:


//--------------------- .nv.info._Z13scanBlkKernelPiiS_S_ --------------------------
	.section	.nv.info._Z13scanBlkKernelPiiS_S_,"",@"SHT_CUDA_INFO"
	.sectionflags	@""
	.align	4


	//----- nvinfo : EIATTR_CUDA_API_VERSION
	.align		4
        /*0000*/ 	.byte	0x04, 0x37
        /*0002*/ 	.short	(.L_276 - .L_275)
.L_275:
        /*0004*/ 	.word	0x00000082


	//----- nvinfo : EIATTR_KPARAM_INFO
	.align		4
.L_276:
        /*0008*/ 	.byte	0x04, 0x17
        /*000a*/ 	.short	(.L_278 - .L_277)
.L_277:
        /*000c*/ 	.word	0x00000000
        /*0010*/ 	.short	0x0003
        /*0012*/ 	.short	0x0018
        /*0014*/ 	.byte	0x00, 0xf5, 0x21, 0x00


	//----- nvinfo : EIATTR_KPARAM_INFO
	.align		4
.L_278:
        /*0018*/ 	.byte	0x04, 0x17
        /*001a*/ 	.short	(.L_280 - .L_279)
.L_279:
        /*001c*/ 	.word	0x00000000
        /*0020*/ 	.short	0x0002
        /*0022*/ 	.short	0x0010
        /*0024*/ 	.byte	0x00, 0xf5, 0x21, 0x00


	//----- nvinfo : EIATTR_KPARAM_INFO
	.align		4
.L_280:
        /*0028*/ 	.byte	0x04, 0x17
        /*002a*/ 	.short	(.L_282 - .L_281)
.L_281:
        /*002c*/ 	.word	0x00000000
        /*0030*/ 	.short	0x0001
        /*0032*/ 	.short	0x0008
        /*0034*/ 	.byte	0x00, 0xf0, 0x11, 0x00


	//----- nvinfo : EIATTR_KPARAM_INFO
	.align		4
.L_282:
        /*0038*/ 	.byte	0x04, 0x17
        /*003a*/ 	.short	(.L_284 - .L_283)
.L_283:
        /*003c*/ 	.word	0x00000000
        /*0040*/ 	.short	0x0000
        /*0042*/ 	.short	0x0000
        /*0044*/ 	.byte	0x00, 0xf5, 0x21, 0x00


	//----- nvinfo : EIATTR_SPARSE_MMA_MASK
	.align		4
.L_284:
        /*0048*/ 	.byte	0x03, 0x50
        /*004a*/ 	.short	0x0000


	//----- nvinfo : EIATTR_MAXREG_COUNT
	.align		4
        /*004c*/ 	.byte	0x03, 0x1b
        /*004e*/ 	.short	0x00ff


	//----- nvinfo : EIATTR_NUM_BARRIERS
	.align		4
        /*0050*/ 	.byte	0x02, 0x4c
        /*0052*/ 	.byte	0x01
	.zero		1


	//----- nvinfo : EIATTR_MERCURY_ISA_VERSION
	.align		4
        /*0054*/ 	.byte	0x03, 0x5f
        /*0056*/ 	.short	0x0101


	//----- nvinfo : EIATTR_VRC_CTA_INIT_COUNT
	.align		4
        /*0058*/ 	.byte	0x02, 0x4a
	.zero		1
	.zero		1


	//----- nvinfo : EIATTR_EXIT_INSTR_OFFSETS
	.align		4
        /*005c*/ 	.byte	0x04, 0x1c
        /*005e*/ 	.short	(.L_286 - .L_285)


	//   ....[0]....
.L_285:
        /*0060*/ 	.word	0x00000130


	//   ....[1]....
        /*0064*/ 	.word	0x00000300


	//   ....[2]....
        /*0068*/ 	.word	0x00000360


	//   ....[3]....
        /*006c*/ 	.word	0x000003d0


	//----- nvinfo : EIATTR_CRS_STACK_SIZE
	.align		4
.L_286:
        /*0070*/ 	.byte	0x04, 0x1e
        /*0072*/ 	.short	(.L_288 - .L_287)
.L_287:
        /*0074*/ 	.word	0x00000000


	//----- nvinfo : EIATTR_CBANK_PARAM_SIZE
	.align		4
.L_288:
        /*0078*/ 	.byte	0x03, 0x19
        /*007a*/ 	.short	0x0020


	//----- nvinfo : EIATTR_PARAM_CBANK
	.align		4
        /*007c*/ 	.byte	0x04, 0x0a
        /*007e*/ 	.short	(.L_290 - .L_289)
	.align		4
.L_289:
        /*0080*/ 	.word	index@(.nv.constant0._Z13scanBlkKernelPiiS_S_)
        /*0084*/ 	.short	0x0380
        /*0086*/ 	.short	0x0020


	//----- nvinfo : EIATTR_SW_WAR
	.align		4
.L_290:
        /*0088*/ 	.byte	0x04, 0x36
        /*008a*/ 	.short	(.L_292 - .L_291)
.L_291:
        /*008c*/ 	.word	0x00000008
.L_292:


//--------------------- .nv.info._Z15histogramKernelPjiPiii --------------------------
	.section	.nv.info._Z15histogramKernelPjiPiii,"",@"SHT_CUDA_INFO"
	.sectionflags	@""
	.align	4


	//----- nvinfo : EIATTR_CUDA_API_VERSION
	.align		4
        /*0000*/ 	.byte	0x04, 0x37
        /*0002*/ 	.short	(.L_294 - .L_293)
.L_293:
        /*0004*/ 	.word	0x00000082


	//----- nvinfo : EIATTR_KPARAM_INFO
	.align		4
.L_294:
        /*0008*/ 	.byte	0x04, 0x17
        /*000a*/ 	.short	(.L_296 - .L_295)
.L_295:
        /*000c*/ 	.word	0x00000000
        /*0010*/ 	.short	0x0004
        /*0012*/ 	.short	0x001c
        /*0014*/ 	.byte	0x00, 0xf0, 0x11, 0x00


	//----- nvinfo : EIATTR_KPARAM_INFO
	.align		4
.L_296:
        /*0018*/ 	.byte	0x04, 0x17
        /*001a*/ 	.short	(.L_298 - .L_297)
.L_297:
        /*001c*/ 	.word	0x00000000
        /*0020*/ 	.short	0x0003
        /*0022*/ 	.short	0x0018
        /*0024*/ 	.byte	0x00, 0xf0, 0x11, 0x00


	//----- nvinfo : EIATTR_KPARAM_INFO
	.align		4
.L_298:
        /*0028*/ 	.byte	0x04, 0x17
        /*002a*/ 	.short	(.L_300 - .L_299)
.L_299:
        /*002c*/ 	.word	0x00000000
        /*0030*/ 	.short	0x0002
        /*0032*/ 	.short	0x0010
        /*0034*/ 	.byte	0x00, 0xf5, 0x21, 0x00


	//----- nvinfo : EIATTR_KPARAM_INFO
	.align		4
.L_300:
        /*0038*/ 	.byte	0x04, 0x17
        /*003a*/ 	.short	(.L_302 - .L_301)
.L_301:
        /*003c*/ 	.word	0x00000000
        /*0040*/ 	.short	0x0001
        /*0042*/ 	.short	0x0008
        /*0044*/ 	.byte	0x00, 0xf0, 0x11, 0x00


	//----- nvinfo : EIATTR_KPARAM_INFO
	.align		4
.L_302:
        /*0048*/ 	.byte	0x04, 0x17
        /*004a*/ 	.short	(.L_304 - .L_303)
.L_303:
        /*004c*/ 	.word	0x00000000
        /*0050*/ 	.short	0x0000
        /*0052*/ 	.short	0x0000
        /*0054*/ 	.byte	0x00, 0xf5, 0x21, 0x00


	//----- nvinfo : EIATTR_SPARSE_MMA_MASK
	.align		4
.L_304:
        /*0058*/ 	.byte	0x03, 0x50
        /*005a*/ 	.short	0x0000


	//----- nvinfo : EIATTR_MAXREG_COUNT
	.align		4
        /*005c*/ 	.byte	0x03, 0x1b
        /*005e*/ 	.short	0x00ff


	//----- nvinfo : EIATTR_NUM_BARRIERS
	.align		4
        /*0060*/ 	.byte	0x02, 0x4c
        /*0062*/ 	.byte	0x01
	.zero		1


	//----- nvinfo : EIATTR_MERCURY_ISA_VERSION
	.align		4
        /*0064*/ 	.byte	0x03, 0x5f
        /*0066*/ 	.short	0x0101


	//----- nvinfo : EIATTR_VRC_CTA_INIT_COUNT
	.align		4
        /*0068*/ 	.byte	0x02, 0x4a
	.zero		1
	.zero		1


	//----- nvinfo : EIATTR_EXIT_INSTR_OFFSETS
	.align		4
        /*006c*/ 	.byte	0x04, 0x1c
        /*006e*/ 	.short	(.L_306 - .L_305)


	//   ....[0]....
.L_305:
        /*0070*/ 	.word	0x000002a0


	//   ....[1]....
        /*0074*/ 	.word	0x00000380


	//----- nvinfo : EIATTR_CRS_STACK_SIZE
	.align		4
.L_306:
        /*0078*/ 	.byte	0x04, 0x1e
        /*007a*/ 	.short	(.L_308 - .L_307)
.L_307:
        /*007c*/ 	.word	0x00000000


	//----- nvinfo : EIATTR_CBANK_PARAM_SIZE
	.align		4
.L_308:
        /*0080*/ 	.byte	0x03, 0x19
        /*0082*/ 	.short	0x0020


	//----- nvinfo : EIATTR_PARAM_CBANK
	.align		4
        /*0084*/ 	.byte	0x04, 0x0a
        /*0086*/ 	.short	(.L_310 - .L_309)
	.align		4
.L_309:
        /*0088*/ 	.word	index@(.nv.constant0._Z15histogramKernelPjiPiii)
        /*008c*/ 	.short	0x0380
        /*008e*/ 	.short	0x0020


	//----- nvinfo : EIATTR_SW_WAR
	.align		4
.L_310:
        /*0090*/ 	.byte	0x04, 0x36
        /*0092*/ 	.short	(.L_312 - .L_311)
.L_311:
        /*0094*/ 	.word	0x00000008
.L_312:


//--------------------- .nv.callgraph             --------------------------
	.section	.nv.callgraph,"",@"SHT_CUDA_CALLGRAPH"
	.align	4
	.sectionentsize	8
	.align		4
        /*0000*/ 	.word	0x00000000
	.align		4
        /*0004*/ 	.word	0xffffffff
	.align		4
        /*0008*/ 	.word	0x00000000
	.align		4
        /*000c*/ 	.word	0xfffffffe
	.align		4
        /*0010*/ 	.word	0x00000000
	.align		4
        /*0014*/ 	.word	0xfffffffd
	.align		4
        /*0018*/ 	.word	0x00000000
	.align		4
        /*001c*/ 	.word	0xfffffffc


//--------------------- .nv.constant4             --------------------------
	.section	.nv.constant4,"a",@progbits
	.align	8
	.align		8
.nv.constant4:
        /*0000*/ 	.dword	_ZN34_INTERNAL_7c99135a_4_k_cu_7972f7834cuda3std3__45__cpo5beginE
	.align		8
        /*0008*/ 	.dword	_ZN34_INTERNAL_7c99135a_4_k_cu_7972f7834cuda3std3__45__cpo3endE
	.align		8
        /*0010*/ 	.dword	_ZN34_INTERNAL_7c99135a_4_k_cu_7972f7834cuda3std3__45__cpo6cbeginE
	.align		8
        /*0018*/ 	.dword	_ZN34_INTERNAL_7c99135a_4_k_cu_7972f7834cuda3std3__45__cpo4cendE
	.align		8
        /*0020*/ 	.dword	_ZN34_INTERNAL_7c99135a_4_k_cu_7972f7834cuda3std3__45__cpo6rbeginE
	.align		8
        /*0028*/ 	.dword	_ZN34_INTERNAL_7c99135a_4_k_cu_7972f7834cuda3std3__45__cpo4rendE
	.align		8
        /*0030*/ 	.dword	_ZN34_INTERNAL_7c99135a_4_k_cu_7972f7834cuda3std3__45__cpo7crbeginE
	.align		8
        /*0038*/ 	.dword	_ZN34_INTERNAL_7c99135a_4_k_cu_7972f7834cuda3std3__45__cpo5crendE
	.align		8
        /*0040*/ 	.dword	_ZN34_INTERNAL_7c99135a_4_k_cu_7972f7834cuda3std3__436_GLOBAL__N__7c99135a_4_k_cu_7972f7836ignoreE
	.align		8
        /*0048*/ 	.dword	_ZN34_INTERNAL_7c99135a_4_k_cu_7972f7834cuda3std3__419piecewise_constructE
	.align		8
        /*0050*/ 	.dword	_ZN34_INTERNAL_7c99135a_4_k_cu_7972f7834cuda3std3__48in_placeE
	.align		8
        /*0058*/ 	.dword	_ZN34_INTERNAL_7c99135a_4_k_cu_7972f7834cuda3std3__420unreachable_sentinelE
	.align		8
        /*0060*/ 	.dword	_ZN34_INTERNAL_7c99135a_4_k_cu_7972f7834cuda3std3__47nulloptE
	.align		8
        /*0068*/ 	.dword	_ZN34_INTERNAL_7c99135a_4_k_cu_7972f7834cuda3std3__48unexpectE
	.align		8
        /*0070*/ 	.dword	_ZN34_INTERNAL_7c99135a_4_k_cu_7972f7834cuda3std6ranges3__45__cpo4swapE
	.align		8
        /*0078*/ 	.dword	_ZN34_INTERNAL_7c99135a_4_k_cu_7972f7834cuda3std6ranges3__45__cpo9iter_moveE
	.align		8
        /*0080*/ 	.dword	_ZN34_INTERNAL_7c99135a_4_k_cu_7972f7834cuda3std6ranges3__45__cpo5beginE
	.align		8
        /*0088*/ 	.dword	_ZN34_INTERNAL_7c99135a_4_k_cu_7972f7834cuda3std6ranges3__45__cpo3endE
	.align		8
        /*0090*/ 	.dword	_ZN34_INTERNAL_7c99135a_4_k_cu_7972f7834cuda3std6ranges3__45__cpo6cbeginE
	.align		8
        /*0098*/ 	.dword	_ZN34_INTERNAL_7c99135a_4_k_cu_7972f7834cuda3std6ranges3__45__cpo4cendE
	.align		8
        /*00a0*/ 	.dword	_ZN34_INTERNAL_7c99135a_4_k_cu_7972f7834cuda3std6ranges3__45__cpo7advanceE
	.align		8
        /*00a8*/ 	.dword	_ZN34_INTERNAL_7c99135a_4_k_cu_7972f7834cuda3std6ranges3__45__cpo9iter_swapE
	.align		8
        /*00b0*/ 	.dword	_ZN34_INTERNAL_7c99135a_4_k_cu_7972f7834cuda3std6ranges3__45__cpo4nextE
	.align		8
        /*00b8*/ 	.dword	_ZN34_INTERNAL_7c99135a_4_k_cu_7972f7834cuda3std6ranges3__45__cpo4prevE
	.align		8
        /*00c0*/ 	.dword	_ZN34_INTERNAL_7c99135a_4_k_cu_7972f7834cuda3std6ranges3__45__cpo4dataE
	.align		8
        /*00c8*/ 	.dword	_ZN34_INTERNAL_7c99135a_4_k_cu_7972f7834cuda3std6ranges3__45__cpo5cdataE
	.align		8
        /*00d0*/ 	.dword	_ZN34_INTERNAL_7c99135a_4_k_cu_7972f7834cuda3std6ranges3__45__cpo4sizeE
	.align		8
        /*00d8*/ 	.dword	_ZN34_INTERNAL_7c99135a_4_k_cu_7972f7834cuda3std6ranges3__45__cpo5ssizeE
	.align		8
        /*00e0*/ 	.dword	_ZN34_INTERNAL_7c99135a_4_k_cu_7972f7834cuda3std6ranges3__45__cpo8distanceE
	.align		8
        /*00e8*/ 	.dword	_ZN34_INTERNAL_7c99135a_4_k_cu_7972f7836thrust24THRUST_300001_SM_1000_NS6system6detail10sequential3seqE
	.align		8
        /*00f0*/ 	.dword	_ZN34_INTERNAL_7c99135a_4_k_cu_7972f7836thrust24THRUST_300001_SM_1000_NS6system3cpp3parE
	.align		8
        /*00f8*/ 	.dword	_ZN34_INTERNAL_7c99135a_4_k_cu_7972f7836thrust24THRUST_300001_SM_1000_NS8cuda_cub3parE
	.align		8
        /*0100*/ 	.dword	_ZN34_INTERNAL_7c99135a_4_k_cu_7972f7836thrust24THRUST_300001_SM_1000_NS8cuda_cub10par_nosyncE
	.align		8
        /*0108*/ 	.dword	_ZN34_INTERNAL_7c99135a_4_k_cu_7972f7836thrust24THRUST_300001_SM_1000_NS12placeholders2_1E
	.align		8
        /*0110*/ 	.dword	_ZN34_INTERNAL_7c99135a_4_k_cu_7972f7836thrust24THRUST_300001_SM_1000_NS12placeholders2_2E
	.align		8
        /*0118*/ 	.dword	_ZN34_INTERNAL_7c99135a_4_k_cu_7972f7836thrust24THRUST_300001_SM_1000_NS12placeholders2_3E
	.align		8
        /*0120*/ 	.dword	_ZN34_INTERNAL_7c99135a_4_k_cu_7972f7836thrust24THRUST_300001_SM_1000_NS12placeholders2_4E
	.align		8
        /*0128*/ 	.dword	_ZN34_INTERNAL_7c99135a_4_k_cu_7972f7836thrust24THRUST_300001_SM_1000_NS12placeholders2_5E
	.align		8
        /*0130*/ 	.dword	_ZN34_INTERNAL_7c99135a_4_k_cu_7972f7836thrust24THRUST_300001_SM_1000_NS12placeholders2_6E
	.align		8
        /*0138*/ 	.dword	_ZN34_INTERNAL_7c99135a_4_k_cu_7972f7836thrust24THRUST_300001_SM_1000_NS12placeholders2_7E
	.align		8
        /*0140*/ 	.dword	_ZN34_INTERNAL_7c99135a_4_k_cu_7972f7836thrust24THRUST_300001_SM_1000_NS12placeholders2_8E
	.align		8
        /*0148*/ 	.dword	_ZN34_INTERNAL_7c99135a_4_k_cu_7972f7836thrust24THRUST_300001_SM_1000_NS12placeholders2_9E
	.align		8
        /*0150*/ 	.dword	_ZN34_INTERNAL_7c99135a_4_k_cu_7972f7836thrust24THRUST_300001_SM_1000_NS12placeholders3_10E
	.align		8
        /*0158*/ 	.dword	_ZN34_INTERNAL_7c99135a_4_k_cu_7972f7836thrust24THRUST_300001_SM_1000_NS3seqE
	.align		8
        /*0160*/ 	.dword	_ZN34_INTERNAL_7c99135a_4_k_cu_7972f7836thrust24THRUST_300001_SM_1000_NS6deviceE


//--------------------- .text._ZN3cub18CUB_300001_SM_10006detail10radix_sort29DeviceRadixSortOnesweepKernelINS1_5radix10policy_hubIjNS0_8NullTypeEyE10Policy1000ELNS0_9SortOrderE0EjS6_yiiNS1_21identity_decomposer_tEEEvPT5_SC_PT3_PKSD_PT1_PKSH_PT2_PKSL_T4_iiT6_ --------------------------
	.section	.text._ZN3cub18CUB_300001_SM_10006detail10radix_sort29DeviceRadixSortOnesweepKernelINS1_5radix10policy_hubIjNS0_8NullTypeEyE10Policy1000ELNS0_9SortOrderE0EjS6_yiiNS1_21identity_decomposer_tEEEvPT5_SC_PT3_PKSD_PT1_PKSH_PT2_PKSL_T4_iiT6_,"ax",@progbits
	.align	128
        .global         _ZN3cub18CUB_300001_SM_10006detail10radix_sort29DeviceRadixSortOnesweepKernelINS1_5radix10policy_hubIjNS0_8NullTypeEyE10Policy1000ELNS0_9SortOrderE0EjS6_yiiNS1_21identity_decomposer_tEEEvPT5_SC_PT3_PKSD_PT1_PKSH_PT2_PKSL_T4_iiT6_
        .type           _ZN3cub18CUB_300001_SM_10006detail10radix_sort29DeviceRadixSortOnesweepKernelINS1_5radix10policy_hubIjNS0_8NullTypeEyE10Policy1000ELNS0_9SortOrderE0EjS6_yiiNS1_21identity_decomposer_tEEEvPT5_SC_PT3_PKSD_PT1_PKSH_PT2_PKSL_T4_iiT6_,@function
        .size           _ZN3cub18CUB_300001_SM_10006detail10radix_sort29DeviceRadixSortOnesweepKernelINS1_5radix10policy_hubIjNS0_8NullTypeEyE10Policy1000ELNS0_9SortOrderE0EjS6_yiiNS1_21identity_decomposer_tEEEvPT5_SC_PT3_PKSD_PT1_PKSH_PT2_PKSL_T4_iiT6_,(.L_x_251 - _ZN3cub18CUB_300001_SM_10006detail10radix_sort29DeviceRadixSortOnesweepKernelINS1_5radix10policy_hubIjNS0_8NullTypeEyE10Policy1000ELNS0_9SortOrderE0EjS6_yiiNS1_21identity_decomposer_tEEEvPT5_SC_PT3_PKSD_PT1_PKSH_PT2_PKSL_T4_iiT6_)
        .other          _ZN3cub18CUB_300001_SM_10006detail10radix_sort29DeviceRadixSortOnesweepKernelINS1_5radix10policy_hubIjNS0_8NullTypeEyE10Policy1000ELNS0_9SortOrderE0EjS6_yiiNS1_21identity_decomposer_tEEEvPT5_SC_PT3_PKSD_PT1_PKSH_PT2_PKSL_T4_iiT6_,@"STO_CUDA_ENTRY STV_DEFAULT"
_ZN3cub18CUB_300001_SM_10006detail10radix_sort29DeviceRadixSortOnesweepKernelINS1_5radix10policy_hubIjNS0_8NullTypeEyE10Policy1000ELNS0_9SortOrderE0EjS6_yiiNS1_21identity_decomposer_tEEEvPT5_SC_PT3_PKSD_PT1_PKSH_PT2_PKSL_T4_iiT6_:
.text._ZN3cub18CUB_300001_SM_10006detail10radix_sort29DeviceRadixSortOnesweepKernelINS1_5radix10policy_hubIjNS0_8NullTypeEyE10Policy1000ELNS0_9SortOrderE0EjS6_yiiNS1_21identity_decomposer_tEEEvPT5_SC_PT3_PKSD_PT1_PKSH_PT2_PKSL_T4_iiT6_:
[----:B------:R-:W0:Y:S01]  /*0000*/  LDC R1, c[0x0][0x37c] ;  /* 0x0000df00ff017b82 */ /* 0x000e220000000800 */
[----:B------:R-:W1:Y:S01]  /*0010*/  S2R R39, SR_TID.X ;  /* 0x0000000000277919 */ /* 0x000e620000002100 */
[----:B------:R-:W-:Y:S01]  /*0020*/  MOV R73, 0x400 ;  /* 0x0000040000497802 */ /* 0x000fe20000000f00 */
[----:B------:R-:W2:Y:S01]  /*0030*/  LDCU.64 UR6, c[0x0][0x358] ;  /* 0x00006b00ff0677ac */ /* 0x000ea20008000a00 */
[----:B------:R-:W-:Y:S01]  /*0040*/  BSSY.RECONVERGENT B0, `(.L_x_0) ;  /* 0x000000d000007945 */ /* 0x000fe20003800200 */
[----:B------:R-:W3:Y:S01]  /*0050*/  S2R R0, SR_CgaCtaId ;  /* 0x0000000000007919 */ /* 0x000ee20000008800 */
[----:B0-----:R-:W-:Y:S01]  /*0060*/  VIADD R1, R1, 0xfffffff0 ;  /* 0xfffffff001017836 */ /* 0x001fe20000000000 */
[----:B-1----:R-:W-:Y:S02]  /*0070*/  ISETP.NE.AND P0, PT, R39, RZ, PT ;  /* 0x000000ff2700720c */ /* 0x002fe40003f05270 */
[----:B---3--:R-:W-:-:S11]  /*0080*/  LEA R73, R0, R73, 0x18 ;  /* 0x0000004900497211 */ /* 0x008fd600078ec0ff */
[----:B--2---:R-:W-:Y:S05]  /*0090*/  @P0 BRA `(.L_x_1) ;  /* 0x00000000001c0947 */ /* 0x004fea0003800000 */
[----:B------:R-:W0:Y:S01]  /*00a0*/  LDC.64 R2, c[0x0][0x388] ;  /* 0x0000e200ff027b82 */ /* 0x000e220000000a00 */
[----:B------:R-:W-:-:S05]  /*00b0*/  IMAD.MOV.U32 R5, RZ, RZ, 0x1 ;  /* 0x00000001ff057424 */ /* 0x000fca00078e00ff */
[----:B0-----:R-:W2:Y:S02]  /*00c0*/  ATOMG.E.ADD.STRONG.GPU PT, R2, desc[UR6][R2.64], R5 ;  /* 0x80000005020279a8 */ /* 0x001ea400081ef106 */
[----:B------:R-:W0:Y:S01]  /*00d0*/  S2UR UR5, SR_CgaCtaId ;  /* 0x00000000000579c3 */ /* 0x000e220000008800 */
[----:B------:R-:W-:Y:S02]  /*00e0*/  UMOV UR4, 0x400 ;  /* 0x0000040000047882 */ /* 0x000fe40000000000 */
[----:B0-----:R-:W-:-:S09]  /*00f0*/  ULEA UR4, UR5, UR4, 0x18 ;  /* 0x0000000405047291 */ /* 0x001fd2000f8ec0ff */
[----:B--2---:R0:W-:Y:S03]  /*0100*/  STS [UR4+0x7200], R2 ;  /* 0x00720002ff007988 */ /* 0x0041e60008000804 */
.L_x_1:
[----:B------:R-:W-:Y:S05]  /*0110*/  BSYNC.RECONVERGENT B0 ;  /* 0x0000000000007941 */ /* 0x000fea0003800200 */
.L_x_0:
[----:B------:R-:W-:Y:S06]  /*0120*/  BAR.SYNC.DEFER_BLOCKING 0x0 ;  /* 0x0000000000007b1d */ /* 0x000fec0000010000 */
[----:B------:R-:W1:Y:S01]  /*0130*/  LDCU UR4, c[0x0][0x3c0] ;  /* 0x00007800ff0477ac */ /* 0x000e620008000800 */
[----:B------:R-:W2:Y:S01]  /*0140*/  S2R R9, SR_LANEID ;  /* 0x0000000000097919 */ /* 0x000ea20000000000 */
[----:B------:R-:W0:Y:S02]  /*0150*/  LDS R72, [R73+0x7200] ;  /* 0x0072000049487984 */ /* 0x000e240000000800 */
[----:B0-----:R-:W-:-:S04]  /*0160*/  IMAD R2, R72, 0x1c80, RZ ;  /* 0x00001c8048027824 */ /* 0x001fc800078e02ff */
[----:B------:R-:W-:Y:S01]  /*0170*/  VIADD R0, R2, 0x1c80 ;  /* 0x00001c8002007836 */ /* 0x000fe20000000000 */
[----:B------:R-:W-:-:S04]  /*0180*/  SHF.R.S32.HI R6, RZ, 0x1f, R2 ;  /* 0x0000001fff067819 */ /* 0x000fc80000011402 */
[----:B-1----:R-:W-:Y:S02]  /*0190*/  ISETP.GT.AND P0, PT, R0, UR4, PT ;  /* 0x0000000400007c0c */ /* 0x002fe4000bf04270 */
[----:B------:R-:W-:-:S11]  /*01a0*/  SHF.R.U32.HI R0, RZ, 0x5, R39 ;  /* 0x00000005ff007819 */ /* 0x000fd60000011627 */
[----:B--2---:R-:W-:Y:S05]  /*01b0*/  @P0 BRA `(.L_x_2) ;  /* 0x0000000000700947 */ /* 0x004fea0003800000 */
[----:B------:R-:W0:Y:S01]  /*01c0*/  LDCU.64 UR4, c[0x0][0x3a8] ;  /* 0x00007500ff0477ac */ /* 0x000e220008000a00 */
[C---:B------:R-:W-:Y:S02]  /*01d0*/  LOP3.LUT R3, R39.reuse, 0x1f, RZ, 0xc0, !PT ;  /* 0x0000001f27037812 */ /* 0x040fe400078ec0ff */
[----:B------:R-:W-:-:S05]  /*01e0*/  LOP3.LUT R4, R39, 0x3e0, RZ, 0xc0, !PT ;  /* 0x000003e027047812 */ /* 0x000fca00078ec0ff */
[----:B------:R-:W-:-:S05]  /*01f0*/  IMAD R3, R4, 0x13, R3 ;  /* 0x0000001304037824 */ /* 0x000fca00078e0203 */
[----:B------:R-:W-:-:S05]  /*0200*/  IADD3 R3, P0, PT, R2, R3, RZ ;  /* 0x0000000302037210 */ /* 0x000fca0007f1e0ff */
[----:B------:R-:W-:Y:S01]  /*0210*/  IMAD.X R6, RZ, RZ, R6, P0 ;  /* 0x000000ffff067224 */ /* 0x000fe200000e0606 */
[----:B0-----:R-:W-:-:S04]  /*0220*/  LEA R2, P0, R3, UR4, 0x2 ;  /* 0x0000000403027c11 */ /* 0x001fc8000f8010ff */
[----:B------:R-:W-:-:S05]  /*0230*/  LEA.HI.X R3, R3, UR5, R6, 0x2, P0 ;  /* 0x0000000503037c11 */ /* 0x000fca00080f1406 */
[----:B------:R0:W5:Y:S04]  /*0240*/  LDG.E R71, desc[UR6][R2.64] ;  /* 0x0000000602477981 */ /* 0x000168000c1e1900 */
        /* <DEDUP_REMOVED lines=17> */
[----:B------:R0:W5:Y:S01]  /*0360*/  LDG.E R53, desc[UR6][R2.64+0x900] ;  /* 0x0009000602357981 */ /* 0x000162000c1e1900 */
[----:B------:R-:W-:Y:S05]  /*0370*/  BRA `(.L_x_3) ;  /* 0x0000000400507947 */ /* 0x000fea0003800000 */
.L_x_2:
[----:B------:R-:W0:Y:S01]  /*0380*/  LDCU.64 UR8, c[0x0][0x3a8] ;  /* 0x00007500ff0877ac */ /* 0x000e220008000a00 */
[C---:B------:R-:W-:Y:S01]  /*0390*/  LOP3.LUT R3, R39.reuse, 0x1f, RZ, 0xc0, !PT ;  /* 0x0000001f27037812 */ /* 0x040fe200078ec0ff */
[----:B------:R-:W-:Y:S01]  /*03a0*/  IMAD.MOV.U32 R71, RZ, RZ, -0x1 ;  /* 0xffffffffff477424 */ /* 0x000fe200078e00ff */
[----:B------:R-:W-:Y:S01]  /*03b0*/  LOP3.LUT R4, R39, 0x3e0, RZ, 0xc0, !PT ;  /* 0x000003e027047812 */ /* 0x000fe200078ec0ff */
[----:B------:R-:W-:Y:S02]  /*03c0*/  IMAD.MOV.U32 R69, RZ, RZ, -0x1 ;  /* 0xffffffffff457424 */ /* 0x000fe400078e00ff */
[----:B------:R-:W-:Y:S02]  /*03d0*/  IMAD.MOV.U32 R70, RZ, RZ, -0x1 ;  /* 0xffffffffff467424 */ /* 0x000fe400078e00ff */
[----:B------:R-:W-:Y:S01]  /*03e0*/  IMAD R11, R4, 0x13, R3 ;  /* 0x00000013040b7824 */ /* 0x000fe200078e0203 */
[----:B------:R-:W-:-:S03]  /*03f0*/  IADD3 R4, PT, PT, -R2, UR4, RZ ;  /* 0x0000000402047c10 */ /* 0x000fc6000fffe1ff */
[C---:B------:R-:W-:Y:S01]  /*0400*/  VIADD R3, R11.reuse, 0x20 ;  /* 0x000000200b037836 */ /* 0x040fe20000000000 */
[----:B------:R-:W-:Y:S01]  /*0410*/  IADD3 R8, P0, PT, R2, R11, RZ ;  /* 0x0000000b02087210 */ /* 0x000fe20007f1e0ff */
[C---:B------:R-:W-:Y:S01]  /*0420*/  VIADD R5, R11.reuse, 0x40 ;  /* 0x000000400b057836 */ /* 0x040fe20000000000 */
[CC--:B------:R-:W-:Y:S01]  /*0430*/  ISETP.GE.AND P1, PT, R11.reuse, R4.reuse, PT ;  /* 0x000000040b00720c */ /* 0x0c0fe20003f26270 */
[----:B------:R-:W-:Y:S01]  /*0440*/  VIADD R7, R11, 0x60 ;  /* 0x000000600b077836 */ /* 0x000fe20000000000 */
[-C--:B------:R-:W-:Y:S01]  /*0450*/  ISETP.GE.AND P2, PT, R3, R4.reuse, PT ;  /* 0x000000040300720c */ /* 0x080fe20003f46270 */
[----:B------:R-:W-:Y:S01]  /*0460*/  VIADD R3, R11, 0x80 ;  /* 0x000000800b037836 */ /* 0x000fe20000000000 */
[-C--:B------:R-:W-:Y:S01]  /*0470*/  ISETP.GE.AND P3, PT, R5, R4.reuse, PT ;  /* 0x000000040500720c */ /* 0x080fe20003f66270 */
[----:B------:R-:W-:Y:S01]  /*0480*/  VIADD R5, R11, 0xa0 ;  /* 0x000000a00b057836 */ /* 0x000fe20000000000 */
[-C--:B------:R-:W-:Y:S01]  /*0490*/  ISETP.GE.AND P4, PT, R7, R4.reuse, PT ;  /* 0x000000040700720c */ /* 0x080fe20003f86270 */
[----:B------:R-:W-:Y:S01]  /*04a0*/  IMAD.X R13, RZ, RZ, R6, P0 ;  /* 0x000000ffff0d7224 */ /* 0x000fe200000e0606 */
[----:B0-----:R-:W-:Y:S01]  /*04b0*/  LEA R2, P0, R8, UR8, 0x2 ;  /* 0x0000000808027c11 */ /* 0x001fe2000f8010ff */
[----:B------:R-:W-:Y:S01]  /*04c0*/  VIADD R7, R11, 0xc0 ;  /* 0x000000c00b077836 */ /* 0x000fe20000000000 */
[----:B------:R-:W-:-:S02]  /*04d0*/  ISETP.GE.AND P5, PT, R3, R4, PT ;  /* 0x000000040300720c */ /* 0x000fc40003fa6270 */
[-C--:B------:R-:W-:Y:S01]  /*04e0*/  ISETP.GE.AND P6, PT, R5, R4.reuse, PT ;  /* 0x000000040500720c */ /* 0x080fe20003fc6270 */
[----:B------:R-:W-:Y:S01]  /*04f0*/  VIADD R5, R11, 0xe0 ;  /* 0x000000e00b057836 */ /* 0x000fe20000000000 */
[----:B------:R-:W-:Y:S01]  /*0500*/  LEA.HI.X R3, R8, UR9, R13, 0x2, P0 ;  /* 0x0000000908037c11 */ /* 0x000fe200080f140d */
[----:B------:R-:W-:Y:S01]  /*0510*/  IMAD.MOV.U32 R68, RZ, RZ, -0x1 ;  /* 0xffffffffff447424 */ /* 0x000fe200078e00ff */
[-C--:B------:R-:W-:Y:S01]  /*0520*/  ISETP.GE.AND P0, PT, R7, R4.reuse, PT ;  /* 0x000000040700720c */ /* 0x080fe20003f06270 */
[----:B------:R-:W-:Y:S02]  /*0530*/  VIADD R7, R11, 0x100 ;  /* 0x000001000b077836 */ /* 0x000fe40000000000 */
[----:B------:R1:W5:Y:S01]  /*0540*/  @!P1 LDG.E R71, desc[UR6][R2.64] ;  /* 0x0000000602479981 */ /* 0x000362000c1e1900 */
[-C--:B------:R-:W-:Y:S01]  /*0550*/  ISETP.GE.AND P1, PT, R5, R4.reuse, PT ;  /* 0x000000040500720c */ /* 0x080fe20003f26270 */
[----:B------:R-:W-:Y:S02]  /*0560*/  VIADD R5, R11, 0x120 ;  /* 0x000001200b057836 */ /* 0x000fe40000000000 */
[----:B------:R1:W5:Y:S03]  /*0570*/  @!P3 LDG.E R69, desc[UR6][R2.64+0x100] ;  /* 0x000100060245b981 */ /* 0x000366000c1e1900 */
[----:B------:R-:W-:Y:S01]  /*0580*/  ISETP.GE.AND P3, PT, R5, R4, PT ;  /* 0x000000040500720c */ /* 0x000fe20003f66270 */
[----:B------:R-:W-:Y:S01]  /*0590*/  VIADD R5, R11, 0x140 ;  /* 0x000001400b057836 */ /* 0x000fe20000000000 */
[----:B------:R1:W5:Y:S01]  /*05a0*/  @!P4 LDG.E R68, desc[UR6][R2.64+0x180] ;  /* 0x000180060244c981 */ /* 0x000362000c1e1900 */
[----:B------:R-:W-:-:S03]  /*05b0*/  IMAD.MOV.U32 R66, RZ, RZ, -0x1 ;  /* 0xffffffffff427424 */ /* 0x000fc600078e00ff */
[-C--:B------:R-:W-:Y:S01]  /*05c0*/  ISETP.GE.AND P4, PT, R5, R4.reuse, PT ;  /* 0x000000040500720c */ /* 0x080fe20003f86270 */
[----:B------:R-:W-:Y:S01]  /*05d0*/  VIADD R5, R11, 0x180 ;  /* 0x000001800b057836 */ /* 0x000fe20000000000 */
[----:B------:R1:W5:Y:S01]  /*05e0*/  @!P2 LDG.E R70, desc[UR6][R2.64+0x80] ;  /* 0x000080060246a981 */ /* 0x000362000c1e1900 */
[-C--:B------:R-:W-:Y:S01]  /*05f0*/  ISETP.GE.AND P2, PT, R7, R4.reuse, PT ;  /* 0x000000040700720c */ /* 0x080fe20003f46270 */
[----:B------:R-:W-:Y:S02]  /*0600*/  IMAD.MOV.U32 R65, RZ, RZ, -0x1 ;  /* 0xffffffffff417424 */ /* 0x000fe400078e00ff */
[----:B------:R1:W5:Y:S01]  /*0610*/  @!P6 LDG.E R66, desc[UR6][R2.64+0x280] ;  /* 0x000280060242e981 */ /* 0x000362000c1e1900 */
[-C--:B------:R-:W-:Y:S01]  /*0620*/  ISETP.GE.AND P6, PT, R5, R4.reuse, PT ;  /* 0x000000040500720c */ /* 0x080fe20003fc6270 */
[C---:B------:R-:W-:Y:S02]  /*0630*/  VIADD R5, R11.reuse, 0x1a0 ;  /* 0x000001a00b057836 */ /* 0x040fe40000000000 */
[----:B------:R-:W-:Y:S01]  /*0640*/  IMAD.MOV.U32 R67, RZ, RZ, -0x1 ;  /* 0xffffffffff437424 */ /* 0x000fe200078e00ff */
[----:B------:R1:W5:Y:S01]  /*0650*/  @!P0 LDG.E R65, desc[UR6][R2.64+0x300] ;  /* 0x0003000602418981 */ /* 0x000362000c1e1900 */
[----:B------:R-:W-:Y:S01]  /*0660*/  VIADD R7, R11, 0x160 ;  /* 0x000001600b077836 */ /* 0x000fe20000000000 */
[----:B------:R-:W-:Y:S01]  /*0670*/  ISETP.GE.AND P0, PT, R5, R4, PT ;  /* 0x000000040500720c */ /* 0x000fe20003f06270 */
[----:B------:R-:W-:-:S02]  /*0680*/  IMAD.MOV.U32 R63, RZ, RZ, -0x1 ;  /* 0xffffffffff3f7424 */ /* 0x000fc400078e00ff */
[----:B------:R-:W-:Y:S01]  /*0690*/  VIADD R5, R11, 0x1e0 ;  /* 0x000001e00b057836 */ /* 0x000fe20000000000 */
[----:B------:R1:W5:Y:S01]  /*06a0*/  @!P5 LDG.E R67, desc[UR6][R2.64+0x200] ;  /* 0x000200060243d981 */ /* 0x000362000c1e1900 */
[-C--:B------:R-:W-:Y:S01]  /*06b0*/  ISETP.GE.AND P5, PT, R7, R4.reuse, PT ;  /* 0x000000040700720c */ /* 0x080fe20003fa6270 */
[----:B------:R-:W-:Y:S02]  /*06c0*/  IMAD.MOV.U32 R64, RZ, RZ, -0x1 ;  /* 0xffffffffff407424 */ /* 0x000fe400078e00ff */
[----:B------:R1:W5:Y:S01]  /*06d0*/  @!P2 LDG.E R63, desc[UR6][R2.64+0x400] ;  /* 0x00040006023fa981 */ /* 0x000362000c1e1900 */
[----:B------:R-:W-:Y:S01]  /*06e0*/  IMAD.MOV.U32 R62, RZ, RZ, -0x1 ;  /* 0xffffffffff3e7424 */ /* 0x000fe200078e00ff */
[----:B------:R-:W-:Y:S01]  /*06f0*/  ISETP.GE.AND P2, PT, R5, R4, PT ;  /* 0x000000040500720c */ /* 0x000fe20003f46270 */
[C---:B------:R-:W-:Y:S01]  /*0700*/  VIADD R7, R11.reuse, 0x1c0 ;  /* 0x000001c00b077836 */ /* 0x040fe20000000000 */
[----:B------:R1:W5:Y:S01]  /*0710*/  @!P1 LDG.E R64, desc[UR6][R2.64+0x380] ;  /* 0x0003800602409981 */ /* 0x000362000c1e1900 */
[----:B------:R-:W-:-:S02]  /*0720*/  VIADD R5, R11, 0x200 ;  /* 0x000002000b057836 */ /* 0x000fc40000000000 */
[----:B------:R-:W-:Y:S01]  /*0730*/  IMAD.MOV.U32 R61, RZ, RZ, -0x1 ;  /* 0xffffffffff3d7424 */ /* 0x000fe200078e00ff */
[----:B------:R1:W5:Y:S01]  /*0740*/  @!P3 LDG.E R62, desc[UR6][R2.64+0x480] ;  /* 0x00048006023eb981 */ /* 0x000362000c1e1900 */
[----:B------:R-:W-:Y:S01]  /*0750*/  IMAD.MOV.U32 R60, RZ, RZ, -0x1 ;  /* 0xffffffffff3c7424 */ /* 0x000fe200078e00ff */
[-C--:B------:R-:W-:Y:S01]  /*0760*/  ISETP.GE.AND P1, PT, R7, R4.reuse, PT ;  /* 0x000000040700720c */ /* 0x080fe20003f26270 */
[----:B------:R-:W-:Y:S01]  /*0770*/  VIADD R7, R11, 0x220 ;  /* 0x000002200b077836 */ /* 0x000fe20000000000 */
[-C--:B------:R-:W-:Y:S01]  /*0780*/  ISETP.GE.AND P3, PT, R5, R4.reuse, PT ;  /* 0x000000040500720c */ /* 0x080fe20003f66270 */
[----:B------:R-:W-:Y:S01]  /*0790*/  VIADD R5, R11, 0x240 ;  /* 0x000002400b057836 */ /* 0x000fe20000000000 */
[----:B------:R1:W5:Y:S02]  /*07a0*/  @!P4 LDG.E R61, desc[UR6][R2.64+0x500] ;  /* 0x00050006023dc981 */ /* 0x000364000c1e1900 */
[-C--:B------:R-:W-:Y:S02]  /*07b0*/  ISETP.GE.AND P4, PT, R7, R4.reuse, PT ;  /* 0x000000040700720c */ /* 0x080fe40003f86270 */
[----:B------:R1:W5:Y:S01]  /*07c0*/  @!P5 LDG.E R60, desc[UR6][R2.64+0x580] ;  /* 0x00058006023cd981 */ /* 0x000362000c1e1900 */
[----:B------:R-:W-:Y:S01]  /*07d0*/  ISETP.GE.AND P5, PT, R5, R4, PT ;  /* 0x000000040500720c */ /* 0x000fe20003fa6270 */
[----:B------:R-:W-:-:S02]  /*07e0*/  IMAD.MOV.U32 R59, RZ, RZ, -0x1 ;  /* 0xffffffffff3b7424 */ /* 0x000fc400078e00ff */
[----:B------:R-:W-:Y:S02]  /*07f0*/  IMAD.MOV.U32 R58, RZ, RZ, -0x1 ;  /* 0xffffffffff3a7424 */ /* 0x000fe400078e00ff */
[----:B------:R-:W-:Y:S02]  /*0800*/  IMAD.MOV.U32 R57, RZ, RZ, -0x1 ;  /* 0xffffffffff397424 */ /* 0x000fe400078e00ff */
[----:B------:R-:W-:Y:S01]  /*0810*/  IMAD.MOV.U32 R56, RZ, RZ, -0x1 ;  /* 0xffffffffff387424 */ /* 0x000fe200078e00ff */
[----:B------:R1:W5:Y:S01]  /*0820*/  @!P6 LDG.E R59, desc[UR6][R2.64+0x600] ;  /* 0x00060006023be981 */ /* 0x000362000c1e1900 */
[----:B------:R-:W-:Y:S02]  /*0830*/  IMAD.MOV.U32 R55, RZ, RZ, -0x1 ;  /* 0xffffffffff377424 */ /* 0x000fe400078e00ff */
[----:B------:R-:W-:Y:S01]  /*0840*/  IMAD.MOV.U32 R54, RZ, RZ, -0x1 ;  /* 0xffffffffff367424 */ /* 0x000fe200078e00ff */
[----:B------:R1:W5:Y:S01]  /*0850*/  @!P0 LDG.E R58, desc[UR6][R2.64+0x680] ;  /* 0x00068006023a8981 */ /* 0x000362000c1e1900 */
[----:B------:R-:W-:-:S03]  /*0860*/  IMAD.MOV.U32 R53, RZ, RZ, -0x1 ;  /* 0xffffffffff357424 */ /* 0x000fc600078e00ff */
[----:B------:R1:W5:Y:S04]  /*0870*/  @!P1 LDG.E R57, desc[UR6][R2.64+0x700] ;  /* 0x0007000602399981 */ /* 0x000368000c1e1900 */
[----:B------:R1:W5:Y:S04]  /*0880*/  @!P2 LDG.E R56, desc[UR6][R2.64+0x780] ;  /* 0x000780060238a981 */ /* 0x000368000c1e1900 */
[----:B------:R1:W5:Y:S04]  /*0890*/  @!P3 LDG.E R55, desc[UR6][R2.64+0x800] ;  /* 0x000800060237b981 */ /* 0x000368000c1e1900 */
[----:B------:R1:W5:Y:S04]  /*08a0*/  @!P4 LDG.E R54, desc[UR6][R2.64+0x880] ;  /* 0x000880060236c981 */ /* 0x000368000c1e1900 */
[----:B------:R1:W5:Y:S02]  /*08b0*/  @!P5 LDG.E R53, desc[UR6][R2.64+0x900] ;  /* 0x000900060235d981 */ /* 0x000364000c1e1900 */
.L_x_3:
[----:B01----:R-:W-:Y:S01]  /*08c0*/  VIMNMX R2, PT, PT, R9, 0xe0, !PT ;  /* 0x000000e009027848 */ /* 0x003fe20007fe0100 */
[----:B------:R-:W0:Y:S01]  /*08d0*/  LDCU UR4, c[0x0][0x3c8] ;  /* 0x00007900ff0477ac */ /* 0x000e220008000800 */
[----:B------:R-:W-:Y:S01]  /*08e0*/  BSSY.RECONVERGENT B0, `(.L_x_4) ;  /* 0x0000025000007945 */ /* 0x000fe20003800200 */
[----:B------:R-:W-:Y:S01]  /*08f0*/  IMAD.SHL.U32 R0, R0, 0x400, RZ ;  /* 0x0000040000007824 */ /* 0x000fe200078e00ff */
[--C-:B------:R-:W-:Y:S01]  /*0900*/  IADD3 R2, PT, PT, R2, 0x1f, -R9.reuse ;  /* 0x0000001f02027810 */ /* 0x100fe20007ffe809 */
[----:B------:R-:W-:Y:S01]  /*0910*/  UMOV UR5, 0xffffffff ;  /* 0xffffffff00057882 */ /* 0x000fe20000000000 */
[----:B------:R-:W-:Y:S02]  /*0920*/  IMAD.MOV.U32 R5, RZ, RZ, R9 ;  /* 0x000000ffff057224 */ /* 0x000fe400078e0009 */
[C---:B------:R-:W-:Y:S02]  /*0930*/  ISETP.GE.U32.AND P0, PT, R2.reuse, 0x1e0, PT ;  /* 0x000001e00200780c */ /* 0x040fe40003f06070 */
[----:B------:R-:W-:-:S04]  /*0940*/  LEA.HI R3, R2, 0x1, RZ, 0x1b ;  /* 0x0000000102037811 */ /* 0x000fc800078fd8ff */
[----:B------:R-:W-:-:S04]  /*0950*/  LOP3.LUT R6, R3, 0xf, RZ, 0xc0, !PT ;  /* 0x0000000f03067812 */ /* 0x000fc800078ec0ff */
[----:B------:R-:W-:Y:S01]  /*0960*/  ISETP.NE.AND P1, PT, R6, RZ, PT ;  /* 0x000000ff0600720c */ /* 0x000fe20003f25270 */
[----:B0-----:R-:W-:Y:S02]  /*0970*/  USHF.L.U32 UR4, UR5, UR4, URZ ;  /* 0x0000000405047299 */ /* 0x001fe400080006ff */
[----:B------:R-:W-:Y:S10]  /*0980*/  @!P0 BRA `(.L_x_5) ;  /* 0x0000000000688947 */ /* 0x000ff40003800000 */
[----:B------:R-:W-:Y:S01]  /*0990*/  IMAD R4, R9, 0x4, R0 ;  /* 0x0000000409047824 */ /* 0x000fe200078e0200 */
[----:B------:R-:W-:Y:S01]  /*09a0*/  LOP3.LUT R2, R3, 0xffffff0, RZ, 0xc0, !PT ;  /* 0x0ffffff003027812 */ /* 0x000fe200078ec0ff */
[----:B------:R-:W-:-:S03]  /*09b0*/  IMAD.MOV.U32 R5, RZ, RZ, R9 ;  /* 0x000000ffff057224 */ /* 0x000fc600078e0009 */
[----:B------:R-:W-:Y:S01]  /*09c0*/  IADD3 R4, PT, PT, R4, 0x400, R73 ;  /* 0x0000040004047810 */ /* 0x000fe20007ffe049 */
[----:B------:R-:W-:-:S07]  /*09d0*/  IMAD.MOV R2, RZ, RZ, -R2 ;  /* 0x000000ffff027224 */ /* 0x000fce00078e0a02 */
.L_x_6:
[----:B------:R-:W-:Y:S01]  /*09e0*/  VIADD R2, R2, 0x10 ;  /* 0x0000001002027836 */ /* 0x000fe20000000000 */
[----:B------:R-:W-:Y:S01]  /*09f0*/  STS [R4+-0x400], RZ ;  /* 0xfffc00ff04007388 */ /* 0x000fe20000000800 */
[----:B------:R-:W-:-:S03]  /*0a00*/  VIADD R5, R5, 0x200 ;  /* 0x0000020005057836 */ /* 0x000fc60000000000 */
[----:B------:R-:W-:Y:S01]  /*0a10*/  ISETP.NE.AND P0, PT, R2, RZ, PT ;  /* 0x000000ff0200720c */ /* 0x000fe20003f05270 */
[----:B------:R-:W-:Y:S04]  /*0a20*/  STS [R4+-0x380], RZ ;  /* 0xfffc80ff04007388 */ /* 0x000fe80000000800 */
[----:B------:R-:W-:Y:S04]  /*0a30*/  STS [R4+-0x300], RZ ;  /* 0xfffd00ff04007388 */ /* 0x000fe80000000800 */
[----:B------:R-:W-:Y:S04]  /*0a40*/  STS [R4+-0x280], RZ ;  /* 0xfffd80ff04007388 */ /* 0x000fe80000000800 */
[----:B------:R-:W-:Y:S04]  /*0a50*/  STS [R4+-0x200], RZ ;  /* 0xfffe00ff04007388 */ /* 0x000fe80000000800 */
[----:B------:R-:W-:Y:S04]  /*0a60*/  STS [R4+-0x180], RZ ;  /* 0xfffe80ff04007388 */ /* 0x000fe80000000800 */
[----:B------:R-:W-:Y:S04]  /*0a70*/  STS [R4+-0x100], RZ ;  /* 0xffff00ff04007388 */ /* 0x000fe80000000800 */
[----:B------:R-:W-:Y:S04]  /*0a80*/  STS [R4+-0x80], RZ ;  /* 0xffff80ff04007388 */ /* 0x000fe80000000800 */
[----:B------:R-:W-:Y:S04]  /*0a90*/  STS [R4], RZ ;  /* 0x000000ff04007388 */ /* 0x000fe80000000800 */
[----:B------:R-:W-:Y:S04]  /*0aa0*/  STS [R4+0x80], RZ ;  /* 0x000080ff04007388 */ /* 0x000fe80000000800 */
[----:B------:R-:W-:Y:S04]  /*0ab0*/  STS [R4+0x100], RZ ;  /* 0x000100ff04007388 */ /* 0x000fe80000000800 */
[----:B------:R-:W-:Y:S04]  /*0ac0*/  STS [R4+0x180], RZ ;  /* 0x000180ff04007388 */ /* 0x000fe80000000800 */
[----:B------:R-:W-:Y:S04]  /*0ad0*/  STS [R4+0x200], RZ ;  /* 0x000200ff04007388 */ /* 0x000fe80000000800 */
[----:B------:R-:W-:Y:S04]  /*0ae0*/  STS [R4+0x280], RZ ;  /* 0x000280ff04007388 */ /* 0x000fe80000000800 */
[----:B------:R-:W-:Y:S04]  /*0af0*/  STS [R4+0x300], RZ ;  /* 0x000300ff04007388 */ /* 0x000fe80000000800 */
[----:B------:R0:W-:Y:S02]  /*0b00*/  STS [R4+0x380], RZ ;  /* 0x000380ff04007388 */ /* 0x0001e40000000800 */
[----:B0-----:R-:W-:Y:S01]  /*0b10*/  VIADD R4, R4, 0x800 ;  /* 0x0000080004047836 */ /* 0x001fe20000000000 */
[----:B------:R-:W-:Y:S06]  /*0b20*/  @P0 BRA `(.L_x_6) ;  /* 0xfffffffc00ac0947 */ /* 0x000fec000383ffff */
.L_x_5:
[----:B------:R-:W-:Y:S05]  /*0b30*/  BSYNC.RECONVERGENT B0 ;  /* 0x0000000000007941 */ /* 0x000fea0003800200 */
.L_x_4:
[----:B------:R-:W-:Y:S01]  /*0b40*/  BSSY.RECONVERGENT B0, `(.L_x_7) ;  /* 0x0000026000007945 */ /* 0x000fe20003800200 */
[----:B------:R-:W-:-:S03]  /*0b50*/  IMAD.IADD R2, R73, 0x1, R0 ;  /* 0x0000000149027824 */ /* 0x000fc600078e0200 */
[----:B------:R-:W-:Y:S05]  /*0b60*/  @!P1 BRA `(.L_x_8) ;  /* 0x00000000008c9947 */ /* 0x000fea0003800000 */
[----:B------:R-:W-:Y:S01]  /*0b70*/  ISETP.GE.U32.AND P0, PT, R6, 0x8, PT ;  /* 0x000000080600780c */ /* 0x000fe20003f06070 */
[----:B------:R-:W-:Y:S01]  /*0b80*/  BSSY.RECONVERGENT B1, `(.L_x_9) ;  /* 0x000000e000017945 */ /* 0x000fe20003800200 */
[----:B------:R-:W-:-:S04]  /*0b90*/  LOP3.LUT R7, R3, 0x7, RZ, 0xc0, !PT ;  /* 0x0000000703077812 */ /* 0x000fc800078ec0ff */
[----:B------:R-:W-:-:S07]  /*0ba0*/  ISETP.NE.AND P1, PT, R7, RZ, PT ;  /* 0x000000ff0700720c */ /* 0x000fce0003f25270 */
[----:B------:R-:W-:Y:S06]  /*0bb0*/  @!P0 BRA `(.L_x_10) ;  /* 0x0000000000288947 */ /* 0x000fec0003800000 */
[C---:B------:R-:W-:Y:S02]  /*0bc0*/  IMAD R4, R5.reuse, 0x4, R2 ;  /* 0x0000000405047824 */ /* 0x040fe400078e0202 */
[----:B------:R-:W-:-:S03]  /*0bd0*/  VIADD R5, R5, 0x100 ;  /* 0x0000010005057836 */ /* 0x000fc60000000000 */
[----:B------:R0:W-:Y:S04]  /*0be0*/  STS [R4], RZ ;  /* 0x000000ff04007388 */ /* 0x0001e80000000800 */
[----:B------:R0:W-:Y:S04]  /*0bf0*/  STS [R4+0x80], RZ ;  /* 0x000080ff04007388 */ /* 0x0001e80000000800 */
[----:B------:R0:W-:Y:S04]  /*0c00*/  STS [R4+0x100], RZ ;  /* 0x000100ff04007388 */ /* 0x0001e80000000800 */
[----:B------:R0:W-:Y:S04]  /*0c10*/  STS [R4+0x180], RZ ;  /* 0x000180ff04007388 */ /* 0x0001e80000000800 */
[----:B------:R0:W-:Y:S04]  /*0c20*/  STS [R4+0x200], RZ ;  /* 0x000200ff04007388 */ /* 0x0001e80000000800 */
[----:B------:R0:W-:Y:S04]  /*0c30*/  STS [R4+0x280], RZ ;  /* 0x000280ff04007388 */ /* 0x0001e80000000800 */
[----:B------:R0:W-:Y:S04]  /*0c40*/  STS [R4+0x300], RZ ;  /* 0x000300ff04007388 */ /* 0x0001e80000000800 */
[----:B------:R0:W-:Y:S02]  /*0c50*/  STS [R4+0x380], RZ ;  /* 0x000380ff04007388 */ /* 0x0001e40000000800 */
.L_x_10:
[----:B------:R-:W-:Y:S05]  /*0c60*/  BSYNC.RECONVERGENT B1 ;  /* 0x0000000000017941 */ /* 0x000fea0003800200 */
.L_x_9:
[----:B------:R-:W-:Y:S05]  /*0c70*/  @!P1 BRA `(.L_x_8) ;  /* 0x0000000000489947 */ /* 0x000fea0003800000 */
[----:B------:R-:W-:Y:S02]  /*0c80*/  ISETP.GE.U32.AND P0, PT, R7, 0x4, PT ;  /* 0x000000040700780c */ /* 0x000fe40003f06070 */
[----:B------:R-:W-:-:S04]  /*0c90*/  LOP3.LUT R3, R3, 0x3, RZ, 0xc0, !PT ;  /* 0x0000000303037812 */ /* 0x000fc800078ec0ff */
[----:B------:R-:W-:-:S07]  /*0ca0*/  ISETP.NE.AND P1, PT, R3, RZ, PT ;  /* 0x000000ff0300720c */ /* 0x000fce0003f25270 */
[C---:B------:R-:W-:Y:S02]  /*0cb0*/  @P0 IMAD R2, R5.reuse, 0x4, R2 ;  /* 0x0000000405020824 */ /* 0x040fe400078e0202 */
[----:B------:R-:W-:-:S03]  /*0cc0*/  @P0 VIADD R5, R5, 0x80 ;  /* 0x0000008005050836 */ /* 0x000fc60000000000 */
[----:B------:R1:W-:Y:S04]  /*0cd0*/  @P0 STS [R2], RZ ;  /* 0x000000ff02000388 */ /* 0x0003e80000000800 */
[----:B------:R1:W-:Y:S04]  /*0ce0*/  @P0 STS [R2+0x80], RZ ;  /* 0x000080ff02000388 */ /* 0x0003e80000000800 */
[----:B------:R1:W-:Y:S04]  /*0cf0*/  @P0 STS [R2+0x100], RZ ;  /* 0x000100ff02000388 */ /* 0x0003e80000000800 */
[----:B------:R1:W-:Y:S01]  /*0d00*/  @P0 STS [R2+0x180], RZ ;  /* 0x000180ff02000388 */ /* 0x0003e20000000800 */
[----:B------:R-:W-:Y:S05]  /*0d10*/  @!P1 BRA `(.L_x_8) ;  /* 0x0000000000209947 */ /* 0x000fea0003800000 */
[----:B------:R-:W-:Y:S02]  /*0d20*/  IMAD R0, R5, 0x4, R0 ;  /* 0x0000000405007824 */ /* 0x000fe400078e0200 */
[----:B------:R-:W-:Y:S02]  /*0d30*/  IMAD.MOV R3, RZ, RZ, -R3 ;  /* 0x000000ffff037224 */ /* 0x000fe400078e0a03 */
[----:B------:R-:W-:-:S07]  /*0d40*/  IMAD.IADD R0, R73, 0x1, R0 ;  /* 0x0000000149007824 */ /* 0x000fce00078e0200 */
.L_x_11:
[----:B------:R-:W-:Y:S01]  /*0d50*/  VIADD R3, R3, 0x1 ;  /* 0x0000000103037836 */ /* 0x000fe20000000000 */
[----:B------:R2:W-:Y:S04]  /*0d60*/  STS [R0], RZ ;  /* 0x000000ff00007388 */ /* 0x0005e80000000800 */
[----:B------:R-:W-:Y:S01]  /*0d70*/  ISETP.NE.AND P0, PT, R3, RZ, PT ;  /* 0x000000ff0300720c */ /* 0x000fe20003f05270 */
[----:B--2---:R-:W-:-:S12]  /*0d80*/  VIADD R0, R0, 0x80 ;  /* 0x0000008000007836 */ /* 0x004fd80000000000 */
[----:B------:R-:W-:Y:S05]  /*0d90*/  @P0 BRA `(.L_x_11) ;  /* 0xfffffffc00ec0947 */ /* 0x000fea000383ffff */
.L_x_8:
[----:B------:R-:W-:Y:S05]  /*0da0*/  BSYNC.RECONVERGENT B0 ;  /* 0x0000000000007941 */ /* 0x000fea0003800200 */
.L_x_7:
[----:B------:R-:W2:Y:S01]  /*0db0*/  LDCU UR5, c[0x0][0x3c4] ;  /* 0x00007880ff0577ac */ /* 0x000ea20008000800 */
[C---:B-1----:R-:W-:Y:S01]  /*0dc0*/  IMAD.SHL.U32 R2, R39.reuse, 0x20, RZ ;  /* 0x0000002027027824 */ /* 0x042fe200078e00ff */
[C---:B------:R-:W-:Y:S01]  /*0dd0*/  ISETP.GT.U32.AND P1, PT, R39.reuse, 0xff, PT ;  /* 0x000000ff2700780c */ /* 0x040fe20003f24070 */
[----:B------:R-:W-:Y:S01]  /*0de0*/  BSSY.RECONVERGENT B0, `(.L_x_12) ;  /* 0x000007c000007945 */ /* 0x000fe20003800200 */
[----:B------:R-:W-:Y:S02]  /*0df0*/  IMAD R0, R39, 0x4, R73 ;  /* 0x0000000427007824 */ /* 0x000fe400078e0249 */
[----:B0-----:R-:W-:Y:S01]  /*0e00*/  LOP3.LUT R4, R2, 0x7c00, RZ, 0xc0, !PT ;  /* 0x00007c0002047812 */ /* 0x001fe200078ec0ff */
[----:B------:R-:W-:Y:S01]  /*0e10*/  IMAD.MOV.U32 R52, RZ, RZ, RZ ;  /* 0x000000ffff347224 */ /* 0x000fe200078e00ff */
[----:B------:R-:W-:-:S03]  /*0e20*/  P2R R2, PR, RZ, 0x2 ;  /* 0x00000002ff027803 */ /* 0x000fc60000000000 */
[----:B------:R-:W-:Y:S02]  /*0e30*/  IMAD.IADD R15, R73, 0x1, R4 ;  /* 0x00000001490f7824 */ /* 0x000fe400078e0204 */
[----:B------:R0:W-:Y:S01]  /*0e40*/  STL [R1+0x8], R2 ;  /* 0x0000080201007387 */ /* 0x0001e20000100800 */
[----:B--2--5:R-:W-:Y:S02]  /*0e50*/  SHF.R.U32.HI R51, RZ, UR5, R71 ;  /* 0x00000005ff337c19 */ /* 0x024fe40008011647 */
[----:B------:R-:W-:Y:S02]  /*0e60*/  SHF.R.U32.HI R5, RZ, UR5, R70 ;  /* 0x00000005ff057c19 */ /* 0x000fe40008011646 */
[----:B------:R-:W-:Y:S01]  /*0e70*/  SHF.R.U32.HI R45, RZ, UR5, R64 ;  /* 0x00000005ff2d7c19 */ /* 0x000fe20008011640 */
[----:B0-----:R-:W0:Y:S01]  /*0e80*/  @!P1 LDC.64 R2, c[0x0][0x380] ;  /* 0x0000e000ff029b82 */ /* 0x001e220000000a00 */
[----:B------:R-:W-:Y:S02]  /*0e90*/  SHF.R.U32.HI R50, RZ, UR5, R69 ;  /* 0x00000005ff327c19 */ /* 0x000fe40008011645 */
[----:B------:R-:W-:-:S02]  /*0ea0*/  SHF.R.U32.HI R44, RZ, UR5, R63 ;  /* 0x00000005ff2c7c19 */ /* 0x000fc4000801163f */
[----:B------:R-:W-:Y:S02]  /*0eb0*/  SHF.R.U32.HI R49, RZ, UR5, R68 ;  /* 0x00000005ff317c19 */ /* 0x000fe40008011644 */
[----:B------:R-:W-:Y:S02]  /*0ec0*/  SHF.R.U32.HI R48, RZ, UR5, R67 ;  /* 0x00000005ff307c19 */ /* 0x000fe40008011643 */
[----:B------:R-:W-:Y:S02]  /*0ed0*/  LOP3.LUT R51, R51, UR4, RZ, 0x30, !PT ;  /* 0x0000000433337c12 */ /* 0x000fe4000f8e30ff */
[----:B------:R-:W-:Y:S02]  /*0ee0*/  SHF.R.U32.HI R47, RZ, UR5, R66 ;  /* 0x00000005ff2f7c19 */ /* 0x000fe40008011642 */
[----:B------:R-:W-:Y:S01]  /*0ef0*/  LOP3.LUT R4, R5, UR4, RZ, 0x30, !PT ;  /* 0x0000000405047c12 */ /* 0x000fe2000f8e30ff */
[----:B------:R-:W-:Y:S01]  /*0f00*/  IMAD R30, R51, 0x4, R15 ;  /* 0x00000004331e7824 */ /* 0x000fe200078e020f */
[----:B------:R-:W-:Y:S01]  /*0f10*/  LOP3.LUT R45, R45, UR4, RZ, 0x30, !PT ;  /* 0x000000042d2d7c12 */ /* 0x000fe2000f8e30ff */
[----:B------:R-:W-:Y:S01]  /*0f20*/  NOP ;  /* 0x0000000000007918 */ /* 0x000fe20000000000 */
[----:B------:R-:W-:Y:S01]  /*0f30*/  SHF.R.U32.HI R46, RZ, UR5, R65 ;  /* 0x00000005ff2e7c19 */ /* 0x000fe20008011641 */
[--C-:B------:R-:W-:Y:S01]  /*0f40*/  IMAD R31, R4, 0x4, R15.reuse ;  /* 0x00000004041f7824 */ /* 0x100fe200078e020f */
[----:B------:R-:W-:Y:S01]  /*0f50*/  LOP3.LUT R50, R50, UR4, RZ, 0x30, !PT ;  /* 0x0000000432327c12 */ /* 0x000fe2000f8e30ff */
[--C-:B------:R-:W-:Y:S01]  /*0f60*/  IMAD R7, R45, 0x4, R15.reuse ;  /* 0x000000042d077824 */ /* 0x100fe200078e020f */
[----:B------:R-:W-:Y:S01]  /*0f70*/  LOP3.LUT R44, R44, UR4, RZ, 0x30, !PT ;  /* 0x000000042c2c7c12 */ /* 0x000fe2000f8e30ff */
[----:B------:R1:W-:Y:S01]  /*0f80*/  ATOMS.POPC.INC.32 RZ, [R30+URZ] ;  /* 0x000000001eff7f8c */ /* 0x0003e2000d8000ff */
[----:B------:R-:W-:Y:S01]  /*0f90*/  LOP3.LUT R49, R49, UR4, RZ, 0x30, !PT ;  /* 0x0000000431317c12 */ /* 0x000fe2000f8e30ff */
[--C-:B------:R-:W-:Y:S01]  /*0fa0*/  IMAD R29, R50, 0x4, R15.reuse ;  /* 0x00000004321d7824 */ /* 0x100fe200078e020f */
[----:B------:R-:W-:Y:S01]  /*0fb0*/  LOP3.LUT R48, R48, UR4, RZ, 0x30, !PT ;  /* 0x0000000430307c12 */ /* 0x000fe2000f8e30ff */
[--C-:B------:R-:W-:Y:S01]  /*0fc0*/  IMAD R6, R44, 0x4, R15.reuse ;  /* 0x000000042c067824 */ /* 0x100fe200078e020f */
[----:B------:R-:W-:Y:S01]  /*0fd0*/  SHF.R.U32.HI R43, RZ, UR5, R62 ;  /* 0x00000005ff2b7c19 */ /* 0x000fe2000801163e */
[--C-:B------:R-:W-:Y:S01]  /*0fe0*/  IMAD R28, R49, 0x4, R15.reuse ;  /* 0x00000004311c7824 */ /* 0x100fe200078e020f */
[----:B------:R-:W-:Y:S01]  /*0ff0*/  LOP3.LUT R47, R47, UR4, RZ, 0x30, !PT ;  /* 0x000000042f2f7c12 */ /* 0x000fe2000f8e30ff */
[----:B------:R-:W-:Y:S01]  /*1000*/  IMAD R27, R48, 0x4, R15 ;  /* 0x00000004301b7824 */ /* 0x000fe200078e020f */
[----:B------:R-:W-:Y:S01]  /*1010*/  SHF.R.U32.HI R42, RZ, UR5, R61 ;  /* 0x00000005ff2a7c19 */ /* 0x000fe2000801163d */
[----:B------:R1:W-:Y:S01]  /*1020*/  STL [R1+0x4], R7 ;  /* 0x0000040701007387 */ /* 0x0003e20000100800 */
[----:B------:R-:W-:Y:S01]  /*1030*/  LOP3.LUT R46, R46, UR4, RZ, 0x30, !PT ;  /* 0x000000042e2e7c12 */ /* 0x000fe2000f8e30ff */
[----:B------:R-:W-:Y:S01]  /*1040*/  IMAD R26, R47, 0x4, R15 ;  /* 0x000000042f1a7824 */ /* 0x000fe200078e020f */
[----:B------:R-:W-:Y:S01]  /*1050*/  SHF.R.U32.HI R41, RZ, UR5, R60 ;  /* 0x00000005ff297c19 */ /* 0x000fe2000801163c */
[----:B------:R1:W-:Y:S01]  /*1060*/  ATOMS.POPC.INC.32 RZ, [R31+URZ] ;  /* 0x000000001fff7f8c */ /* 0x0003e2000d8000ff */
[----:B------:R-:W-:Y:S01]  /*1070*/  SHF.R.U32.HI R40, RZ, UR5, R59 ;  /* 0x00000005ff287c19 */ /* 0x000fe2000801163b */
[----:B------:R-:W-:Y:S01]  /*1080*/  IMAD R25, R46, 0x4, R15 ;  /* 0x000000042e197824 */ /* 0x000fe200078e020f */
[----:B------:R-:W-:Y:S01]  /*1090*/  SHF.R.U32.HI R37, RZ, UR5, R58 ;  /* 0x00000005ff257c19 */ /* 0x000fe2000801163a */
[----:B------:R1:W-:Y:S01]  /*10a0*/  STL [R1], R6 ;  /* 0x0000000601007387 */ /* 0x0003e20000100800 */
[----:B------:R-:W-:-:S02]  /*10b0*/  LOP3.LUT R43, R43, UR4, RZ, 0x30, !PT ;  /* 0x000000042b2b7c12 */ /* 0x000fc4000f8e30ff */
[----:B------:R-:W-:Y:S01]  /*10c0*/  SHF.R.U32.HI R36, RZ, UR5, R57 ;  /* 0x00000005ff247c19 */ /* 0x000fe20008011639 */
[----:B------:R1:W-:Y:S01]  /*10d0*/  ATOMS.POPC.INC.32 RZ, [R29+URZ] ;  /* 0x000000001dff7f8c */ /* 0x0003e2000d8000ff */
[----:B------:R-:W-:Y:S01]  /*10e0*/  LOP3.LUT R42, R42, UR4, RZ, 0x30, !PT ;  /* 0x000000042a2a7c12 */ /* 0x000fe2000f8e30ff */
[--C-:B------:R-:W-:Y:S01]  /*10f0*/  IMAD R24, R43, 0x4, R15.reuse ;  /* 0x000000042b187824 */ /* 0x100fe200078e020f */
[----:B------:R-:W-:Y:S01]  /*1100*/  SHF.R.U32.HI R35, RZ, UR5, R56 ;  /* 0x00000005ff237c19 */ /* 0x000fe20008011638 */
[----:B------:R1:W-:Y:S01]  /*1110*/  ATOMS.POPC.INC.32 RZ, [R28+URZ] ;  /* 0x000000001cff7f8c */ /* 0x0003e2000d8000ff */
[----:B------:R-:W-:Y:S01]  /*1120*/  LOP3.LUT R41, R41, UR4, RZ, 0x30, !PT ;  /* 0x0000000429297c12 */ /* 0x000fe2000f8e30ff */
[----:B------:R-:W-:Y:S01]  /*1130*/  IMAD R23, R42, 0x4, R15 ;  /* 0x000000042a177824 */ /* 0x000fe200078e020f */
        /* <DEDUP_REMOVED lines=12> */
[----:B------:R-:W-:Y:S01]  /*1200*/  LOP3.LUT R35, R35, UR4, RZ, 0x30, !PT ;  /* 0x0000000423237c12 */ /* 0x000fe2000f8e30ff */
[----:B------:R1:W-:Y:S01]  /*1210*/  ATOMS.POPC.INC.32 RZ, [R7+URZ] ;  /* 0x0000000007ff7f8c */ /* 0x0003e2000d8000ff */
[----:B------:R-:W-:Y:S01]  /*1220*/  LOP3.LUT R34, R34, UR4, RZ, 0x30, !PT ;  /* 0x0000000422227c12 */ /* 0x000fe2000f8e30ff */
[--C-:B------:R-:W-:Y:S01]  /*1230*/  IMAD R19, R36, 0x4, R15.reuse ;  /* 0x0000000424137824 */ /* 0x100fe200078e020f */
[----:B------:R-:W-:Y:S01]  /*1240*/  LOP3.LUT R33, R33, UR4, RZ, 0x30, !PT ;  /* 0x0000000421217c12 */ /* 0x000fe2000f8e30ff */
[----:B------:R1:W-:Y:S01]  /*1250*/  ATOMS.POPC.INC.32 RZ, [R6+URZ] ;  /* 0x0000000006ff7f8c */ /* 0x0003e2000d8000ff */
[----:B------:R-:W-:Y:S01]  /*1260*/  LOP3.LUT R32, R32, UR4, RZ, 0x30, !PT ;  /* 0x0000000420207c12 */ /* 0x000fe2000f8e30ff */
[----:B------:R-:W-:-:S02]  /*1270*/  IMAD R18, R35, 0x4, R15 ;  /* 0x0000000423127824 */ /* 0x000fc400078e020f */
[----:B------:R1:W-:Y:S01]  /*1280*/  ATOMS.POPC.INC.32 RZ, [R24+URZ] ;  /* 0x0000000018ff7f8c */ /* 0x0003e2000d8000ff */
[--C-:B------:R-:W-:Y:S02]  /*1290*/  IMAD R17, R34, 0x4, R15.reuse ;  /* 0x0000000422117824 */ /* 0x100fe400078e020f */
[--C-:B------:R-:W-:Y:S01]  /*12a0*/  IMAD R16, R33, 0x4, R15.reuse ;  /* 0x0000000421107824 */ /* 0x100fe200078e020f */
[----:B------:R1:W-:Y:S01]  /*12b0*/  ATOMS.POPC.INC.32 RZ, [R23+URZ] ;  /* 0x0000000017ff7f8c */ /* 0x0003e2000d8000ff */
[----:B------:R-:W-:-:S03]  /*12c0*/  IMAD R15, R32, 0x4, R15 ;  /* 0x00000004200f7824 */ /* 0x000fc600078e020f */
[----:B------:R1:W-:Y:S04]  /*12d0*/  ATOMS.POPC.INC.32 RZ, [R22+URZ] ;  /* 0x0000000016ff7f8c */ /* 0x0003e8000d8000ff */
[----:B------:R1:W-:Y:S04]  /*12e0*/  ATOMS.POPC.INC.32 RZ, [R21+URZ] ;  /* 0x0000000015ff7f8c */ /* 0x0003e8000d8000ff */
[----:B------:R1:W-:Y:S04]  /*12f0*/  ATOMS.POPC.INC.32 RZ, [R20+URZ] ;  /* 0x0000000014ff7f8c */ /* 0x0003e8000d8000ff */
[----:B------:R1:W-:Y:S04]  /*1300*/  ATOMS.POPC.INC.32 RZ, [R19+URZ] ;  /* 0x0000000013ff7f8c */ /* 0x0003e8000d8000ff */
[----:B------:R1:W-:Y:S04]  /*1310*/  ATOMS.POPC.INC.32 RZ, [R18+URZ] ;  /* 0x0000000012ff7f8c */ /* 0x0003e8000d8000ff */
[----:B------:R1:W-:Y:S04]  /*1320*/  ATOMS.POPC.INC.32 RZ, [R17+URZ] ;  /* 0x0000000011ff7f8c */ /* 0x0003e8000d8000ff */
[----:B------:R1:W-:Y:S04]  /*1330*/  ATOMS.POPC.INC.32 RZ, [R16+URZ] ;  /* 0x0000000010ff7f8c */ /* 0x0003e8000d8000ff */
[----:B------:R1:W-:Y:S01]  /*1340*/  ATOMS.POPC.INC.32 RZ, [R15+URZ] ;  /* 0x000000000fff7f8c */ /* 0x0003e2000d8000ff */
[----:B------:R-:W-:Y:S06]  /*1350*/  BAR.SYNC.DEFER_BLOCKING 0x0 ;  /* 0x0000000000007b1d */ /* 0x000fec0000010000 */
[----:B0-----:R-:W-:Y:S05]  /*1360*/  @P1 BRA `(.L_x_13) ;  /* 0x00000000008c1947 */ /* 0x001fea0003800000 */
[----:B------:R-:W-:Y:S04]  /*1370*/  LDS R13, [R0] ;  /* 0x00000000000d7984 */ /* 0x000fe80000000800 */
[----:B------:R-:W0:Y:S04]  /*1380*/  LDS R14, [R0+0x400] ;  /* 0x00040000000e7984 */ /* 0x000e280000000800 */
[----:B------:R-:W2:Y:S04]  /*1390*/  LDS R52, [R0+0x800] ;  /* 0x0008000000347984 */ /* 0x000ea80000000800 */
[----:B------:R-:W3:Y:S04]  /*13a0*/  LDS R74, [R0+0xc00] ;  /* 0x000c0000004a7984 */ /* 0x000ee80000000800 */
[----:B------:R-:W4:Y:S04]  /*13b0*/  LDS R12, [R0+0x1000] ;  /* 0x00100000000c7984 */ /* 0x000f280000000800 */
[----:B------:R-:W5:Y:S04]  /*13c0*/  LDS R11, [R0+0x1400] ;  /* 0x00140000000b7984 */ /* 0x000f680000000800 */
[----:B------:R-:W5:Y:S04]  /*13d0*/  LDS R4, [R0+0x1800] ;  /* 0x0018000000047984 */ /* 0x000f680000000800 */
[----:B------:R-:W5:Y:S04]  /*13e0*/  LDS R10, [R0+0x1c00] ;  /* 0x001c0000000a7984 */ /* 0x000f680000000800 */
[----:B------:R-:W5:Y:S04]  /*13f0*/  LDS R9, [R0+0x2000] ;  /* 0x0020000000097984 */ /* 0x000f680000000800 */
[----:B------:R-:W5:Y:S04]  /*1400*/  LDS R8, [R0+0x2400] ;  /* 0x0024000000087984 */ /* 0x000f680000000800 */
[----:B-1----:R-:W1:Y:S01]  /*1410*/  LDS R6, [R0+0x2800] ;  /* 0x0028000000067984 */ /* 0x002e620000000800 */
[----:B0-----:R-:W-:-:S03]  /*1420*/  IMAD.IADD R75, R13, 0x1, R14 ;  /* 0x000000010d4b7824 */ /* 0x001fc600078e020e */
[----:B------:R0:W-:Y:S01]  /*1430*/  STS [R0+0x400], R13 ;  /* 0x0004000d00007388 */ /* 0x0001e20000000800 */
[----:B--2---:R-:W-:-:S03]  /*1440*/  IMAD.IADD R7, R75, 0x1, R52 ;  /* 0x000000014b077824 */ /* 0x004fc600078e0234 */
[----:B------:R1:W-:Y:S01]  /*1450*/  STS [R0+0x800], R75 ;  /* 0x0008004b00007388 */ /* 0x0003e20000000800 */
[----:B---3--:R-:W-:-:S03]  /*1460*/  IMAD.IADD R5, R7, 0x1, R74 ;  /* 0x0000000107057824 */ /* 0x008fc600078e024a */
[----:B------:R-:W2:Y:S01]  /*1470*/  LDS R52, [R0+0x2c00] ;  /* 0x002c000000347984 */ /* 0x000ea20000000800 */
[----:B----4-:R-:W-:-:S03]  /*1480*/  IMAD.IADD R12, R5, 0x1, R12 ;  /* 0x00000001050c7824 */ /* 0x010fc600078e020c */
[----:B------:R3:W-:Y:S01]  /*1490*/  STS [R0+0xc00], R7 ;  /* 0x000c000700007388 */ /* 0x0007e20000000800 */
[----:B-----5:R-:W-:-:S03]  /*14a0*/  IMAD.IADD R11, R12, 0x1, R11 ;  /* 0x000000010c0b7824 */ /* 0x020fc600078e020b */
[----:B------:R3:W-:Y:S01]  /*14b0*/  STS [R0+0x1000], R5 ;  /* 0x0010000500007388 */ /* 0x0007e20000000800 */
[----:B------:R-:W-:-:S03]  /*14c0*/  IMAD.IADD R77, R11, 0x1, R4 ;  /* 0x000000010b4d7824 */ /* 0x000fc600078e0204 */
[----:B------:R3:W-:Y:S01]  /*14d0*/  STS [R0+0x1400], R12 ;  /* 0x0014000c00007388 */ /* 0x0007e20000000800 */
[----:B------:R-:W-:-:S03]  /*14e0*/  IMAD.IADD R10, R77, 0x1, R10 ;  /* 0x000000014d0a7824 */ /* 0x000fc600078e020a */
[----:B------:R3:W-:Y:S01]  /*14f0*/  STS [R0+0x1800], R11 ;  /* 0x0018000b00007388 */ /* 0x0007e20000000800 */
[----:B------:R-:W-:-:S03]  /*1500*/  IMAD.IADD R9, R10, 0x1, R9 ;  /* 0x000000010a097824 */ /* 0x000fc600078e0209 */
[----:B------:R3:W-:Y:S01]  /*1510*/  STS [R0+0x1c00], R77 ;  /* 0x001c004d00007388 */ /* 0x0007e20000000800 */
[----:B0-----:R-:W-:-:S03]  /*1520*/  IMAD.IADD R13, R9, 0x1, R8 ;  /* 0x00000001090d7824 */ /* 0x001fc600078e0208 */
[----:B------:R3:W-:Y:S01]  /*1530*/  STS [R0+0x2000], R10 ;  /* 0x0020000a00007388 */ /* 0x0007e20000000800 */
[----:B-1----:R-:W-:-:S03]  /*1540*/  IMAD.IADD R75, R13, 0x1, R6 ;  /* 0x000000010d4b7824 */ /* 0x002fc600078e0206 */
[----:B------:R3:W-:Y:S04]  /*1550*/  STS [R0+0x2400], R9 ;  /* 0x0024000900007388 */ /* 0x0007e80000000800 */
[----:B------:R3:W-:Y:S04]  /*1560*/  STS [R0+0x2800], R13 ;  /* 0x0028000d00007388 */ /* 0x0007e80000000800 */
[----:B------:R3:W-:Y:S04]  /*1570*/  STS [R0], RZ ;  /* 0x000000ff00007388 */ /* 0x0007e80000000800 */
[----:B------:R3:W-:Y:S01]  /*1580*/  STS [R0+0x2c00], R75 ;  /* 0x002c004b00007388 */ /* 0x0007e20000000800 */
[----:B--2---:R-:W-:-:S07]  /*1590*/  IMAD.IADD R52, R75, 0x1, R52 ;  /* 0x000000014b347824 */ /* 0x004fce00078e0234 */
.L_x_13:
[----:B------:R-:W-:Y:S05]  /*15a0*/  BSYNC.RECONVERGENT B0 ;  /* 0x0000000000007941 */ /* 0x000fea0003800200 */
.L_x_12:
[----:B------:R-:W-:Y:S01]  /*15b0*/  ISETP.NE.AND P0, PT, R52, 0x1c80, PT ;  /* 0x00001c803400780c */ /* 0x000fe20003f05270 */
[----:B---3--:R-:W-:-:S03]  /*15c0*/  @!P1 IMAD R5, R72, 0x100, R39 ;  /* 0x0000010048059824 */ /* 0x008fc600078e0227 */
[----:B------:R-:W-:Y:S01]  /*15d0*/  ISETP.LT.U32.AND P0, PT, R39, 0x100, !P0 ;  /* 0x000001002700780c */ /* 0x000fe20004701070 */
[----:B------:R-:W-:Y:S01]  /*15e0*/  @!P1 IMAD.WIDE R2, R5, 0x4, R2 ;  /* 0x0000000405029825 */ /* 0x000fe200078e0202 */
[----:B------:R-:W-:-:S05]  /*15f0*/  @!P1 LOP3.LUT R5, R52, 0x40000000, RZ, 0xfc, !PT ;  /* 0x4000000034059812 */ /* 0x000fca00078efcff */
[----:B------:R0:W-:Y:S06]  /*1600*/  @!P1 STG.E.STRONG.SYS desc[UR6][R2.64], R5 ;  /* 0x0000000502009986 */ /* 0x0001ec000c115906 */
[----:B------:R-:W-:Y:S06]  /*1610*/  BAR.RED.OR.DEFER_BLOCKING 0x0, P0 ;  /* 0x0000000000007b1d */ /* 0x000fec0000014800 */
[----:B------:R-:W2:Y:S02]  /*1620*/  B2R.RESULT RZ, P0 ;  /* 0x0000000000ff731c */ /* 0x000ea40000004000 */
[----:B0-2---:R-:W-:Y:S05]  /*1630*/  @!P0 BRA `(.L_x_14) ;  /* 0x0000000800ac8947 */ /* 0x005fea0003800000 */
[----:B------:R-:W-:Y:S01]  /*1640*/  BSSY B1, `(.L_x_15) ;  /* 0x0000033000017945 */ /* 0x000fe20003800000 */
[----:B-1----:R-:W-:-:S03]  /*1650*/  IMAD R7, R39, 0x8, R73 ;  /* 0x0000000827077824 */ /* 0x002fc600078e0249 */
[----:B------:R-:W-:Y:S05]  /*1660*/  @P1 BRA `(.L_x_16) ;  /* 0x0000000000c01947 */ /* 0x000fea0003800000 */
[----:B------:R-:W0:Y:S02]  /*1670*/  LDCU.64 UR8, c[0x0][0x398] ;  /* 0x00007300ff0877ac */ /* 0x000e240008000a00 */
[----:B0-----:R-:W-:-:S04]  /*1680*/  LEA R4, P0, R39, UR8, 0x3 ;  /* 0x0000000827047c11 */ /* 0x001fc8000f8018ff */
[----:B------:R-:W-:-:S05]  /*1690*/  LEA.HI.X R5, R39, UR9, RZ, 0x3, P0 ;  /* 0x0000000927057c11 */ /* 0x000fca00080f1cff */
[----:B------:R-:W2:Y:S01]  /*16a0*/  LDG.E.64 R2, desc[UR6][R4.64] ;  /* 0x0000000604027981 */ /* 0x000ea2000c1e1b00 */
[----:B------:R-:W-:-:S04]  /*16b0*/  ISETP.GT.U32.AND P0, PT, R39, R51, PT ;  /* 0x000000332700720c */ /* 0x000fc80003f04070 */
[----:B------:R-:W-:-:S04]  /*16c0*/  SEL R9, RZ, 0x1c80, !P0 ;  /* 0x00001c80ff097807 */ /* 0x000fc80004000000 */
[----:B--2---:R-:W-:Y:S01]  /*16d0*/  IADD3 R2, P0, PT, R2, -R9, RZ ;  /* 0x8000000902027210 */ /* 0x004fe20007f1e0ff */
[----:B------:R-:W-:-:S03]  /*16e0*/  IMAD.MOV.U32 R9, RZ, RZ, R52 ;  /* 0x000000ffff097224 */ /* 0x000fc600078e0034 */
[----:B------:R-:W-:Y:S02]  /*16f0*/  IADD3.X R3, PT, PT, R3, -0x1, RZ, P0, !PT ;  /* 0xffffffff03037810 */ /* 0x000fe400007fe4ff */
[----:B------:R-:W-:-:S03]  /*1700*/  ISETP.GE.AND P0, PT, R72, 0x1, PT ;  /* 0x000000014800780c */ /* 0x000fc60003f06270 */
[----:B------:R0:W-:Y:S10]  /*1710*/  STS.64 [R7+0x7200], R2 ;  /* 0x0072000207007388 */ /* 0x0001f40000000a00 */
[----:B------:R-:W-:Y:S05]  /*1720*/  @!P0 BRA `(.L_x_17) ;  /* 0x00000000006c8947 */ /* 0x000fea0003800000 */
[----:B------:R-:W-:Y:S01]  /*1730*/  BSSY B0, `(.L_x_18) ;  /* 0x0000019000007945 */ /* 0x000fe20003800000 */
[----:B------:R-:W-:Y:S02]  /*1740*/  IMAD.MOV.U32 R0, RZ, RZ, -0x1 ;  /* 0xffffffffff007424 */ /* 0x000fe400078e00ff */
[----:B------:R-:W-:Y:S02]  /*1750*/  IMAD.MOV.U32 R4, RZ, RZ, R72 ;  /* 0x000000ffff047224 */ /* 0x000fe400078e0048 */
[----:B------:R-:W-:-:S07]  /*1760*/  IMAD.MOV.U32 R9, RZ, RZ, R52 ;  /* 0x000000ffff097224 */ /* 0x000fce00078e0034 */
.L_x_22:
[----:B0-----:R-:W0:Y:S01]  /*1770*/  LDC.64 R2, c[0x0][0x380] ;  /* 0x0000e000ff027b82 */ /* 0x001e220000000a00 */
[----:B------:R-:W-:Y:S01]  /*1780*/  VIADD R11, R4, 0xffffffff ;  /* 0xffffffff040b7836 */ /* 0x000fe20000000000 */
[----:B------:R-:W-:Y:S03]  /*1790*/  BSSY B2, `(.L_x_19) ;  /* 0x0000008000027945 */ /* 0x000fe60003800000 */
[----:B------:R-:W-:-:S04]  /*17a0*/  IMAD R5, R11, 0x100, R39 ;  /* 0x000001000b057824 */ /* 0x000fc800078e0227 */
[----:B0-----:R-:W-:-:S07]  /*17b0*/  IMAD.WIDE R2, R5, 0x4, R2 ;  /* 0x0000000405027825 */ /* 0x001fce00078e0202 */
.L_x_20:
[----:B------:R-:W-:Y:S05]  /*17c0*/  YIELD ;  /* 0x0000000000007946 */ /* 0x000fea0003800000 */
[----:B------:R0:W-:Y:S06]  /*17d0*/  MEMBAR.SC.CTA ;  /* 0x0000000000007992 */ /* 0x0001ec0000000000 */
[----:B0-----:R-:W2:Y:S02]  /*17e0*/  LDG.E.STRONG.SYS R5, desc[UR6][R2.64] ;  /* 0x0000000602057981 */ /* 0x001ea4000c1f5900 */
[----:B--2---:R-:W-:-:S13]  /*17f0*/  ISETP.NE.AND P0, PT, R5, RZ, PT ;  /* 0x000000ff0500720c */ /* 0x004fda0003f05270 */
[----:B------:R-:W-:Y:S05]  /*1800*/  @!P0 BRA `(.L_x_20) ;  /* 0xfffffffc00ec8947 */ /* 0x000fea000383ffff */
[----:B------:R-:W-:Y:S05]  /*1810*/  BSYNC B2 ;  /* 0x0000000000027941 */ /* 0x000fea0003800000 */
.L_x_19:
[----:B------:R-:W-:Y:S01]  /*1820*/  BSSY.RECONVERGENT B2, `(.L_x_21) ;  /* 0x0000006000027945 */ /* 0x000fe20003800200 */
[C---:B------:R-:W-:Y:S02]  /*1830*/  ISETP.GT.AND P0, PT, R5.reuse, -0x1, PT ;  /* 0xffffffff0500780c */ /* 0x040fe40003f04270 */
[----:B------:R-:W-:Y:S01]  /*1840*/  LOP3.LUT R2, R5, 0x3fffffff, RZ, 0xc0, !PT ;  /* 0x3fffffff05027812 */ /* 0x000fe200078ec0ff */
[----:B------:R-:W-:Y:S05]  /*1850*/  WARPSYNC.EXCLUSIVE R0 ;  /* 0x0000000000007348 */ /* 0x000fea0003a00000 */
[----:B------:R-:W-:-:S05]  /*1860*/  IMAD.IADD R9, R2, 0x1, R9 ;  /* 0x0000000102097824 */ /* 0x000fca00078e0209 */
[----:B------:R-:W-:-:S07]  /*1870*/  VOTE.ANY R0, PT, P0 ;  /* 0x0000000000007806 */ /* 0x000fce00000e0100 */
[----:B------:R-:W-:Y:S05]  /*1880*/  BSYNC.RECONVERGENT B2 ;  /* 0x0000000000027941 */ /* 0x000fea0003800200 */
.L_x_21:
[----:B------:R-:W-:Y:S01]  /*1890*/  ISETP.GT.U32.AND P1, PT, R4, 0x1, PT ;  /* 0x000000010400780c */ /* 0x000fe20003f24070 */
[----:B------:R-:W-:-:S12]  /*18a0*/  IMAD.MOV.U32 R4, RZ, RZ, R11 ;  /* 0x000000ffff047224 */ /* 0x000fd800078e000b */
[----:B------:R-:W-:Y:S05]  /*18b0*/  @P0 BRA P1, `(.L_x_22) ;  /* 0xfffffffc00ac0947 */ /* 0x000fea000083ffff */
[----:B------:R-:W-:Y:S05]  /*18c0*/  BSYNC B0 ;  /* 0x0000000000007941 */ /* 0x000fea0003800000 */
.L_x_18:
[----:B------:R1:W2:Y:S02]  /*18d0*/  LDS.64 R2, [R7+0x7200] ;  /* 0x0072000007027984 */ /* 0x0002a40000000a00 */
.L_x_17:
[----:B------:R-:W3:Y:S01]  /*18e0*/  LDC.64 R4, c[0x0][0x380] ;  /* 0x0000e000ff047b82 */ /* 0x000ee20000000a00 */
[C---:B------:R-:W-:Y:S01]  /*18f0*/  IMAD.IADD R11, R9.reuse, 0x1, -R52 ;  /* 0x00000001090b7824 */ /* 0x040fe200078e0a34 */
[----:B------:R-:W-:Y:S01]  /*1900*/  LOP3.LUT R9, R9, 0x80000000, RZ, 0xfc, !PT ;  /* 0x8000000009097812 */ /* 0x000fe200078efcff */
[----:B------:R-:W-:-:S03]  /*1910*/  IMAD R13, R72, 0x100, R39 ;  /* 0x00000100480d7824 */ /* 0x000fc600078e0227 */
[----:B0-2---:R-:W-:-:S04]  /*1920*/  IADD3 R2, P0, PT, R11, R2, RZ ;  /* 0x000000020b027210 */ /* 0x005fc80007f1e0ff */
[----:B------:R-:W-:-:S05]  /*1930*/  LEA.HI.X.SX32 R3, R11, R3, 0x1, P0 ;  /* 0x000000030b037211 */ /* 0x000fca00000f0eff */
[----:B------:R0:W-:Y:S01]  /*1940*/  STS.64 [R7+0x7200], R2 ;  /* 0x0072000207007388 */ /* 0x0001e20000000a00 */
[----:B---3--:R-:W-:-:S05]  /*1950*/  IMAD.WIDE R4, R13, 0x4, R4 ;  /* 0x000000040d047825 */ /* 0x008fca00078e0204 */
[----:B------:R0:W-:Y:S02]  /*1960*/  STG.E.STRONG.SYS desc[UR6][R4.64], R9 ;  /* 0x0000000904007986 */ /* 0x0001e4000c115906 */
.L_x_16:
[----:B------:R-:W-:Y:S05]  /*1970*/  BSYNC B1 ;  /* 0x0000000000017941 */ /* 0x000fea0003800000 */
.L_x_15:
[----:B0-----:R-:W0:Y:S01]  /*1980*/  LDC.64 R4, c[0x0][0x390] ;  /* 0x0000e400ff047b82 */ /* 0x001e220000000a00 */
[----:B------:R-:W-:Y:S02]  /*1990*/  IMAD.MOV.U32 R3, RZ, RZ, 0x1c80 ;  /* 0x00001c80ff037424 */ /* 0x000fe400078e00ff */
[----:B------:R-:W-:Y:S02]  /*19a0*/  IMAD R73, R51, 0x8, R73 ;  /* 0x0000000833497824 */ /* 0x000fe400078e0249 */
[----:B------:R-:W-:-:S03]  /*19b0*/  IMAD R0, R72, R3, 0x1c80 ;  /* 0x00001c8048007424 */ /* 0x000fc600078e0203 */
[----:B------:R-:W2:Y:S01]  /*19c0*/  LDC R11, c[0x0][0x3c0] ;  /* 0x0000f000ff0b7b82 */ /* 0x000ea20000000800 */
[----:B0-----:R-:W-:Y:S02]  /*19d0*/  ISETP.EQ.U32.AND P1, PT, R4, RZ, PT ;  /* 0x000000ff0400720c */ /* 0x001fe40003f22070 */
[----:B--2---:R-:W-:-:S04]  /*19e0*/  ISETP.GE.AND P0, PT, R0, R11, PT ;  /* 0x0000000b0000720c */ /* 0x004fc80003f06270 */
[----:B------:R-:W-:-:S04]  /*19f0*/  ISETP.EQ.OR.EX P0, PT, R5, RZ, !P0, P1 ;  /* 0x000000ff0500720c */ /* 0x000fc80004702710 */
[----:B------:R-:W-:-:S13]  /*1a00*/  ISETP.GT.U32.OR P0, PT, R39, 0xff, P0 ;  /* 0x000000ff2700780c */ /* 0x000fda0000704470 */
[----:B------:R-:W-:Y:S05]  /*1a10*/  @P0 BRA `(.L_x_23) ;  /* 0x0000000000240947 */ /* 0x000fea0003800000 */
[----:B------:R-:W0:Y:S01]  /*1a20*/  LDS.64 R2, [R7+0x7200] ;  /* 0x0072000007027984 */ /* 0x000e220000000a00 */
[C---:B------:R-:W-:Y:S02]  /*1a30*/  ISETP.GT.U32.AND P0, PT, R39.reuse, R51, PT ;  /* 0x000000332700720c */ /* 0x040fe40003f04070 */
[C---:B------:R-:W-:Y:S02]  /*1a40*/  LEA R4, P2, R39.reuse, R4, 0x3 ;  /* 0x0000000427047211 */ /* 0x040fe400078418ff */
[----:B------:R-:W-:Y:S02]  /*1a50*/  SEL R13, RZ, 0x1c80, !P0 ;  /* 0x00001c80ff0d7807 */ /* 0x000fe40004000000 */
[--C-:B------:R-:W-:Y:S02]  /*1a60*/  SHF.R.S32.HI R9, RZ, 0x1f, R52.reuse ;  /* 0x0000001fff097819 */ /* 0x100fe40000011434 */
[----:B------:R-:W-:Y:S02]  /*1a70*/  LEA.HI.X R5, R39, R5, RZ, 0x3, P2 ;  /* 0x0000000527057211 */ /* 0x000fe400010f1cff */
[----:B0-----:R-:W-:-:S04]  /*1a80*/  IADD3 R2, P0, P1, R2, R13, R52 ;  /* 0x0000000d02027210 */ /* 0x001fc8000791e034 */
[----:B------:R-:W-:-:S05]  /*1a90*/  IADD3.X R3, PT, PT, R3, RZ, R9, P0, P1 ;  /* 0x000000ff03037210 */ /* 0x000fca00007e2409 */
[----:B------:R0:W-:Y:S04]  /*1aa0*/  STG.E.64 desc[UR6][R4.64], R2 ;  /* 0x0000000204007986 */ /* 0x0001e8000c101b06 */
.L_x_23:
[----:B------:R-:W-:Y:S05]  /*1ab0*/  WARPSYNC.ALL ;  /* 0x0000000000007948 */ /* 0x000fea0003800000 */
[----:B------:R-:W-:Y:S01]  /*1ac0*/  BAR.SYNC.DEFER_BLOCKING 0x0 ;  /* 0x0000000000007b1d */ /* 0x000fe20000010000 */
[----:B------:R-:W-:-:S05]  /*1ad0*/  ISETP.GT.AND P0, PT, R0, R11, PT ;  /* 0x0000000b0000720c */ /* 0x000fca0003f04270 */
[----:B0-----:R0:W2:Y:S08]  /*1ae0*/  LDS.64 R2, [R73+0x7200] ;  /* 0x0072000049027984 */ /* 0x0010b00000000a00 */
[----:B0-----:R-:W-:Y:S05]  /*1af0*/  @P0 BRA `(.L_x_24) ;  /* 0x0000000000700947 */ /* 0x001fea0003800000 */
[----:B------:R-:W0:Y:S01]  /*1b00*/  LDCU.64 UR8, c[0x0][0x3a0] ;  /* 0x00007400ff0877ac */ /* 0x000e220008000a00 */
[C---:B------:R-:W-:Y:S02]  /*1b10*/  LOP3.LUT R5, R39.reuse, 0x3e0, RZ, 0xc0, !PT ;  /* 0x000003e027057812 */ /* 0x040fe400078ec0ff */
[----:B------:R-:W-:-:S05]  /*1b20*/  LOP3.LUT R38, R39, 0x1f, RZ, 0xc0, !PT ;  /* 0x0000001f27267812 */ /* 0x000fca00078ec0ff */
[----:B------:R-:W-:-:S05]  /*1b30*/  IMAD R5, R5, 0x13, R38 ;  /* 0x0000001305057824 */ /* 0x000fca00078e0226 */
[----:B--2---:R-:W-:-:S05]  /*1b40*/  IADD3 R0, P0, PT, R5, R2, RZ ;  /* 0x0000000205007210 */ /* 0x004fca0007f1e0ff */
[----:B------:R-:W-:Y:S01]  /*1b50*/  IMAD.X R3, RZ, RZ, R3, P0 ;  /* 0x000000ffff037224 */ /* 0x000fe200000e0603 */
[----:B0-----:R-:W-:-:S04]  /*1b60*/  LEA R2, P0, R0, UR8, 0x2 ;  /* 0x0000000800027c11 */ /* 0x001fc8000f8010ff */
[----:B------:R-:W-:-:S05]  /*1b70*/  LEA.HI.X R3, R0, UR9, R3, 0x2, P0 ;  /* 0x0000000900037c11 */ /* 0x000fca00080f1403 */
[----:B------:R-:W-:Y:S04]  /*1b80*/  STG.E desc[UR6][R2.64], R71 ;  /* 0x0000004702007986 */ /* 0x000fe8000c101906 */
        /* <DEDUP_REMOVED lines=17> */
[----:B------:R-:W-:Y:S01]  /*1ca0*/  STG.E desc[UR6][R2.64+0x900], R53 ;  /* 0x0009003502007986 */ /* 0x000fe2000c101906 */
[----:B------:R-:W-:Y:S05]  /*1cb0*/  EXIT ;  /* 0x000000000000794d */ /* 0x000fea0003800000 */
.L_x_24:
[----:B------:R-:W0:Y:S01]  /*1cc0*/  LDCU.64 UR8, c[0x0][0x3a0] ;  /* 0x00007400ff0877ac */ /* 0x000e220008000a00 */
[C---:B------:R-:W-:Y:S01]  /*1cd0*/  LOP3.LUT R5, R39.reuse, 0x3e0, RZ, 0xc0, !PT ;  /* 0x000003e027057812 */ /* 0x040fe200078ec0ff */
[----:B------:R-:W-:Y:S01]  /*1ce0*/  IMAD R72, R72, -0x1c80, R11 ;  /* 0xffffe38048487824 */ /* 0x000fe200078e020b */
[----:B------:R-:W-:-:S05]  /*1cf0*/  LOP3.LUT R38, R39, 0x1f, RZ, 0xc0, !PT ;  /* 0x0000001f27267812 */ /* 0x000fca00078ec0ff */
[----:B------:R-:W-:-:S04]  /*1d00*/  IMAD R5, R5, 0x13, R38 ;  /* 0x0000001305057824 */ /* 0x000fc800078e0226 */
[C---:B-1----:R-:W-:Y:S01]  /*1d10*/  VIADD R7, R5.reuse, 0x20 ;  /* 0x0000002005077836 */ /* 0x042fe20000000000 */
[C---:B--2---:R-:W-:Y:S01]  /*1d20*/  IADD3 R0, P0, PT, R5.reuse, R2, RZ ;  /* 0x0000000205007210 */ /* 0x044fe20007f1e0ff */
[C---:B------:R-:W-:Y:S01]  /*1d30*/  VIADD R9, R5.reuse, 0x40 ;  /* 0x0000004005097836 */ /* 0x040fe20000000000 */
[CC--:B------:R-:W-:Y:S01]  /*1d40*/  ISETP.GE.AND P1, PT, R5.reuse, R72.reuse, PT ;  /* 0x000000480500720c */ /* 0x0c0fe20003f26270 */
[----:B------:R-:W-:Y:S01]  /*1d50*/  VIADD R11, R5, 0x60 ;  /* 0x00000060050b7836 */ /* 0x000fe20000000000 */
[-C--:B------:R-:W-:Y:S01]  /*1d60*/  ISETP.GE.AND P2, PT, R7, R72.reuse, PT ;  /* 0x000000480700720c */ /* 0x080fe20003f46270 */
[----:B------:R-:W-:Y:S01]  /*1d70*/  IMAD.X R3, RZ, RZ, R3, P0 ;  /* 0x000000ffff037224 */ /* 0x000fe200000e0603 */
[C---:B0-----:R-:W-:Y:S01]  /*1d80*/  LEA R2, P0, R0.reuse, UR8, 0x2 ;  /* 0x0000000800027c11 */ /* 0x041fe2000f8010ff */
[----:B------:R-:W-:Y:S01]  /*1d90*/  VIADD R7, R5, 0x80 ;  /* 0x0000008005077836 */ /* 0x000fe20000000000 */
[----:B------:R-:W-:Y:S01]  /*1da0*/  ISETP.GE.AND P3, PT, R9, R72, PT ;  /* 0x000000480900720c */ /* 0x000fe20003f66270 */
[----:B------:R-:W-:Y:S01]  /*1db0*/  VIADD R9, R5, 0xa0 ;  /* 0x000000a005097836 */ /* 0x000fe20000000000 */
[----:B------:R-:W-:-:S02]  /*1dc0*/  LEA.HI.X R3, R0, UR9, R3, 0x2, P0 ;  /* 0x0000000900037c11 */ /* 0x000fc400080f1403 */
[-C--:B------:R-:W-:Y:S01]  /*1dd0*/  ISETP.GE.AND P5, PT, R7, R72.reuse, PT ;  /* 0x000000480700720c */ /* 0x080fe20003fa6270 */
[----:B------:R-:W-:Y:S01]  /*1de0*/  VIADD R7, R5, 0xe0 ;  /* 0x000000e005077836 */ /* 0x000fe20000000000 */
[-C--:B------:R-:W-:Y:S01]  /*1df0*/  ISETP.GE.AND P4, PT, R11, R72.reuse, PT ;  /* 0x000000480b00720c */ /* 0x080fe20003f86270 */
[----:B------:R-:W-:Y:S01]  /*1e00*/  VIADD R11, R5, 0xc0 ;  /* 0x000000c0050b7836 */ /* 0x000fe20000000000 */
[----:B------:R0:W-:Y:S01]  /*1e10*/  @!P1 STG.E desc[UR6][R2.64], R71 ;  /* 0x0000004702009986 */ /* 0x0001e2000c101906 */
[-C--:B------:R-:W-:Y:S01]  /*1e20*/  ISETP.GE.AND P6, PT, R9, R72.reuse, PT ;  /* 0x000000480900720c */ /* 0x080fe20003fc6270 */
[----:B------:R-:W-:Y:S01]  /*1e30*/  VIADD R9, R5, 0x100 ;  /* 0x0000010005097836 */ /* 0x000fe20000000000 */
[-C--:B------:R-:W-:Y:S01]  /*1e40*/  ISETP.GE.AND P1, PT, R7, R72.reuse, PT ;  /* 0x000000480700720c */ /* 0x080fe20003f26270 */
[----:B------:R-:W-:Y:S01]  /*1e50*/  VIADD R7, R5, 0x120 ;  /* 0x0000012005077836 */ /* 0x000fe20000000000 */
[-C--:B------:R-:W-:Y:S01]  /*1e60*/  ISETP.GE.AND P0, PT, R11, R72.reuse, PT ;  /* 0x000000480b00720c */ /* 0x080fe20003f06270 */
[----:B------:R0:W-:Y:S01]  /*1e70*/  @!P2 STG.E desc[UR6][R2.64+0x80], R70 ;  /* 0x000080460200a986 */ /* 0x0001e2000c101906 */
[----:B------:R-:W-:Y:S01]  /*1e80*/  ISETP.GE.AND P2, PT, R9, R72, PT ;  /* 0x000000480900720c */ /* 0x000fe20003f46270 */
[----:B------:R-:W-:-:S02]  /*1e90*/  VIADD R9, R5, 0x140 ;  /* 0x0000014005097836 */ /* 0x000fc40000000000 */
[----:B------:R0:W-:Y:S01]  /*1ea0*/  @!P3 STG.E desc[UR6][R2.64+0x100], R69 ;  /* 0x000100450200b986 */ /* 0x0001e2000c101906 */
[-C--:B------:R-:W-:Y:S01]  /*1eb0*/  ISETP.GE.AND P3, PT, R7, R72.reuse, PT ;  /* 0x000000480700720c */ /* 0x080fe20003f66270 */
[----:B------:R-:W-:Y:S02]  /*1ec0*/  VIADD R7, R5, 0x160 ;  /* 0x0000016005077836 */ /* 0x000fe40000000000 */
[----:B------:R0:W-:Y:S01]  /*1ed0*/  @!P4 STG.E desc[UR6][R2.64+0x180], R68 ;  /* 0x000180440200c986 */ /* 0x0001e2000c101906 */
[-C--:B------:R-:W-:Y:S01]  /*1ee0*/  ISETP.GE.AND P4, PT, R9, R72.reuse, PT ;  /* 0x000000480900720c */ /* 0x080fe20003f86270 */
[----:B------:R-:W-:Y:S02]  /*1ef0*/  VIADD R9, R5, 0x180 ;  /* 0x0000018005097836 */ /* 0x000fe40000000000 */
        /* <DEDUP_REMOVED lines=14> */
[C---:B------:R-:W-:Y:S02]  /*1fe0*/  VIADD R7, R5.reuse, 0x220 ;  /* 0x0000022005077836 */ /* 0x040fe40000000000 */
[----:B------:R-:W-:Y:S01]  /*1ff0*/  VIADD R5, R5, 0x240 ;  /* 0x0000024005057836 */ /* 0x000fe20000000000 */
[----:B------:R0:W-:Y:S01]  /*2000*/  @!P3 STG.E desc[UR6][R2.64+0x480], R62 ;  /* 0x0004803e0200b986 */ /* 0x0001e2000c101906 */
[----:B------:R-:W-:-:S03]  /*2010*/  ISETP.GE.AND P3, PT, R9, R72, PT ;  /* 0x000000480900720c */ /* 0x000fc60003f66270 */
[----:B------:R0:W-:Y:S01]  /*2020*/  @!P4 STG.E desc[UR6][R2.64+0x500], R61 ;  /* 0x0005003d0200c986 */ /* 0x0001e2000c101906 */
[----:B------:R-:W-:-:S03]  /*2030*/  ISETP.GE.AND P4, PT, R7, R72, PT ;  /* 0x000000480700720c */ /* 0x000fc60003f86270 */
[----:B------:R0:W-:Y:S01]  /*2040*/  @!P5 STG.E desc[UR6][R2.64+0x580], R60 ;  /* 0x0005803c0200d986 */ /* 0x0001e2000c101906 */
[----:B------:R-:W-:-:S03]  /*2050*/  ISETP.GE.AND P5, PT, R5, R72, PT ;  /* 0x000000480500720c */ /* 0x000fc60003fa6270 */
[----:B------:R0:W-:Y:S04]  /*2060*/  @!P6 STG.E desc[UR6][R2.64+0x600], R59 ;  /* 0x0006003b0200e986 */ /* 0x0001e8000c101906 */
[----:B------:R0:W-:Y:S04]  /*2070*/  @!P0 STG.E desc[UR6][R2.64+0x680], R58 ;  /* 0x0006803a02008986 */ /* 0x0001e8000c101906 */
[----:B------:R0:W-:Y:S04]  /*2080*/  @!P1 STG.E desc[UR6][R2.64+0x700], R57 ;  /* 0x0007003902009986 */ /* 0x0001e8000c101906 */
[----:B------:R0:W-:Y:S04]  /*2090*/  @!P2 STG.E desc[UR6][R2.64+0x780], R56 ;  /* 0x000780380200a986 */ /* 0x0001e8000c101906 */
[----:B------:R0:W-:Y:S04]  /*20a0*/  @!P3 STG.E desc[UR6][R2.64+0x800], R55 ;  /* 0x000800370200b986 */ /* 0x0001e8000c101906 */
[----:B------:R0:W-:Y:S01]  /*20b0*/  @!P4 STG.E desc[UR6][R2.64+0x880], R54 ;  /* 0x000880360200c986 */ /* 0x0001e2000c101906 */
[----:B------:R-:W-:Y:S05]  /*20c0*/  @P5 EXIT ;  /* 0x000000000000594d */ /* 0x000fea0003800000 */
[----:B------:R-:W-:Y:S01]  /*20d0*/  STG.E desc[UR6][R2.64+0x900], R53 ;  /* 0x0009003502007986 */ /* 0x000fe2000c101906 */
[----:B------:R-:W-:Y:S05]  /*20e0*/  EXIT ;  /* 0x000000000000794d */ /* 0x000fea0003800000 */
.L_x_14:
[----:B------:R-:W-:Y:S01]  /*20f0*/  IMAD.MOV.U32 R38, RZ, RZ, RZ ;  /* 0x000000ffff267224 */ /* 0x000fe200078e00ff */
[C---:B------:R-:W-:Y:S01]  /*2100*/  ISETP.GT.U32.AND P0, PT, R39.reuse, 0x1f, PT ;  /* 0x0000001f2700780c */ /* 0x040fe20003f04070 */
[----:B------:R-:W-:Y:S05]  /*2110*/  WARPSYNC.ALL ;  /* 0x0000000000007948 */ /* 0x000fea0003800000 */
[----:B------:R-:W-:-:S04]  /*2120*/  IMAD.HI.U32 R0, R39, 0x15555556, R38 ;  /* 0x1555555627007827 */ /* 0x000fc800078e0026 */
[----:B------:R-:W-:-:S05]  /*2130*/  IMAD R3, R0, 0x4, R73 ;  /* 0x0000000400037824 */ /* 0x000fca00078e0249 */
[----:B------:R0:W-:Y:S01]  /*2140*/  STS [R3+0x3410], R52 ;  /* 0x0034103403007388 */ /* 0x0001e20000000800 */
[----:B------:R-:W-:Y:S06]  /*2150*/  BAR.SYNC.DEFER_BLOCKING 0x0 ;  /* 0x0000000000007b1d */ /* 0x000fec0000010000 */
[----:B------:R-:W-:Y:S05]  /*2160*/  @P0 BRA `(.L_x_25) ;  /* 0x0000000000e40947 */ /* 0x000fea0003800000 */
[C-C-:B------:R-:W-:Y:S01]  /*2170*/  IMAD R0, R39.reuse, 0x34, R73.reuse ;  /* 0x0000003427007824 */ /* 0x140fe200078e0249 */
[----:B------:R-:W-:Y:S01]  /*2180*/  UMOV UR5, 0xffffffff ;  /* 0xffffffff00057882 */ /* 0x000fe20000000000 */
[C-C-:B------:R-:W-:Y:S02]  /*2190*/  IMAD R4, R39.reuse, 0x34, R73.reuse ;  /* 0x0000003427047824 */ /* 0x140fe400078e0249 */
[----:B0-----:R-:W-:Y:S01]  /*21a0*/  IMAD R3, R39, 0x34, R73 ;  /* 0x0000003427037824 */ /* 0x001fe200078e0249 */
[----:B------:R-:W-:Y:S04]  /*21b0*/  LDS R14, [R0+0x3410] ;  /* 0x00341000000e7984 */ /* 0x000fe80000000800 */
[----:B------:R-:W-:Y:S04]  /*21c0*/  LDS R13, [R0+0x3414] ;  /* 0x00341400000d7984 */ /* 0x000fe80000000800 */
[----:B------:R-:W0:Y:S04]  /*21d0*/  LDS R12, [R0+0x3418] ;  /* 0x00341800000c7984 */ /* 0x000e280000000800 */
[----:B------:R-:W-:Y:S04]  /*21e0*/  LDS R11, [R0+0x341c] ;  /* 0x00341c00000b7984 */ /* 0x000fe80000000800 */
[----:B------:R-:W2:Y:S04]  /*21f0*/  LDS R10, [R0+0x3420] ;  /* 0x00342000000a7984 */ /* 0x000ea80000000800 */
[----:B------:R-:W-:Y:S04]  /*2200*/  LDS R9, [R0+0x3424] ;  /* 0x0034240000097984 */ /* 0x000fe80000000800 */
[----:B------:R-:W3:Y:S04]  /*2210*/  LDS R8, [R0+0x3428] ;  /* 0x0034280000087984 */ /* 0x000ee80000000800 */
[----:B-1----:R-:W-:Y:S04]  /*2220*/  LDS R7, [R0+0x342c] ;  /* 0x00342c0000077984 */ /* 0x002fe80000000800 */
[----:B------:R-:W1:Y:S04]  /*2230*/  LDS R6, [R0+0x3430] ;  /* 0x0034300000067984 */ /* 0x000e680000000800 */
[----:B------:R-:W-:Y:S04]  /*2240*/  LDS R5, [R0+0x3434] ;  /* 0x0034340000057984 */ /* 0x000fe80000000800 */
[----:B------:R-:W4:Y:S04]  /*2250*/  LDS R4, [R4+0x3438] ;  /* 0x0034380004047984 */ /* 0x000f280000000800 */
[----:B------:R-:W5:Y:S01]  /*2260*/  LDS R2, [R3+0x343c] ;  /* 0x00343c0003027984 */ /* 0x000f620000000800 */
[----:B0-----:R-:W-:-:S04]  /*2270*/  IADD3 R74, PT, PT, R12, R13, R14 ;  /* 0x0000000d0c4a7210 */ /* 0x001fc80007ffe00e */
[----:B--2---:R-:W-:-:S04]  /*2280*/  IADD3 R74, PT, PT, R10, R74, R11 ;  /* 0x0000004a0a4a7210 */ /* 0x004fc80007ffe00b */
[----:B---3--:R-:W-:-:S04]  /*2290*/  IADD3 R74, PT, PT, R8, R74, R9 ;  /* 0x0000004a084a7210 */ /* 0x008fc80007ffe009 */
[----:B-1----:R-:W-:-:S04]  /*22a0*/  IADD3 R74, PT, PT, R6, R74, R7 ;  /* 0x0000004a064a7210 */ /* 0x002fc80007ffe007 */
[----:B----4-:R-:W-:-:S05]  /*22b0*/  IADD3 R75, PT, PT, R4, R74, R5 ;  /* 0x0000004a044b7210 */ /* 0x010fca0007ffe005 */
[----:B-----5:R-:W-:Y:S01]  /*22c0*/  IMAD.IADD R2, R2, 0x1, R75 ;  /* 0x0000000102027824 */ /* 0x020fe200078e024b */
[----:B------:R-:W-:Y:S06]  /*22d0*/  BRA.DIV UR5, `(.L_x_26) ;  /* 0x0000005a05807947 */ /* 0x000fec000b800000 */
[----:B------:R-:W0:Y:S02]  /*22e0*/  SHFL.UP P0, R77, R2, 0x1, RZ ;  /* 0x04200000024d7989 */ /* 0x000e2400000000ff */
[----:B0-----:R-:W-:-:S05]  /*22f0*/  @P0 IMAD.IADD R77, R2, 0x1, R77 ;  /* 0x00000001024d0824 */ /* 0x001fca00078e024d */
[----:B------:R-:W0:Y:S02]  /*2300*/  SHFL.UP P0, R74, R77, 0x2, RZ ;  /* 0x044000004d4a7989 */ /* 0x000e2400000000ff */
[----:B0-----:R-:W-:-:S05]  /*2310*/  @P0 IMAD.IADD R74, R77, 0x1, R74 ;  /* 0x000000014d4a0824 */ /* 0x001fca00078e024a */
[----:B------:R-:W0:Y:S02]  /*2320*/  SHFL.UP P0, R77, R74, 0x4, RZ ;  /* 0x048000004a4d7989 */ /* 0x000e2400000000ff */
[----:B0-----:R-:W-:-:S05]  /*2330*/  @P0 IMAD.IADD R77, R74, 0x1, R77 ;  /* 0x000000014a4d0824 */ /* 0x001fca00078e024d */
[----:B------:R-:W0:Y:S02]  /*2340*/  SHFL.UP P0, R74, R77, 0x8, RZ ;  /* 0x050000004d4a7989 */ /* 0x000e2400000000ff */
[----:B0-----:R-:W-:-:S05]  /*2350*/  @P0 IMAD.IADD R74, R77, 0x1, R74 ;  /* 0x000000014d4a0824 */ /* 0x001fca00078e024a */
[----:B------:R0:W1:Y:S02]  /*2360*/  SHFL.UP P0, R0, R74, 0x10, RZ ;  /* 0x060000004a007989 */ /* 0x00006400000000ff */
.L_x_118:
[----:B-1----:R-:W-:-:S04]  /*2370*/  @P0 IMAD.IADD R0, R74, 0x1, R0 ;  /* 0x000000014a000824 */ /* 0x002fc800078e0200 */
[----:B------:R-:W-:-:S04]  /*2380*/  IMAD.IADD R2, R0, 0x1, -R2 ;  /* 0x0000000100027824 */ /* 0x000fc800078e0a02 */
[----:B------:R-:W-:Y:S01]  /*2390*/  IMAD.IADD R14, R14, 0x1, R2 ;  /* 0x000000010e0e7824 */ /* 0x000fe200078e0202 */
[----:B------:R2:W-:Y:S03]  /*23a0*/  STS [R3+0x3410], R2 ;  /* 0x0034100203007388 */ /* 0x0005e60000000800 */
        /* <DEDUP_REMOVED lines=19> */
[----:B------:R2:W-:Y:S04]  /*24e0*/  STS [R3+0x3438], R5 ;  /* 0x0034380503007388 */ /* 0x0005e80000000800 */
[----:B------:R2:W-:Y:S02]  /*24f0*/  STS [R3+0x343c], R4 ;  /* 0x00343c0403007388 */ /* 0x0005e40000000800 */
.L_x_25:
[----:B------:R-:W3:Y:S01]  /*2500*/  LDL R0, [R1+0x8] ;  /* 0x0000080001007983 */ /* 0x000ee20000100800 */
[----:B------:R-:W-:Y:S05]  /*2510*/  WARPSYNC.ALL ;  /* 0x0000000000007948 */ /* 0x000fea0003800000 */
[----:B--2---:R-:W-:Y:S01]  /*2520*/  IMAD.MOV.U32 R2, RZ, RZ, RZ ;  /* 0x000000ffff027224 */ /* 0x004fe200078e00ff */
[----:B------:R-:W-:Y:S01]  /*2530*/  BSSY.RECONVERGENT B0, `(.L_x_27) ;  /* 0x000002d000007945 */ /* 0x000fe20003800200 */
[----:B0-----:R-:W-:Y:S02]  /*2540*/  IMAD.MOV.U32 R3, RZ, RZ, R39 ;  /* 0x000000ffff037224 */ /* 0x001fe400078e0027 */
[----:B------:R-:W-:-:S04]  /*2550*/  IMAD.HI.U32 R2, R39, 0x15555556, R2 ;  /* 0x1555555627027827 */ /* 0x000fc800078e0002 */
[--C-:B------:R-:W-:Y:S01]  /*2560*/  IMAD R2, R2, 0x4, R73.reuse ;  /* 0x0000000402027824 */ /* 0x100fe200078e0249 */
[----:B------:R-:W-:Y:S06]  /*2570*/  BAR.SYNC.DEFER_BLOCKING 0x0 ;  /* 0x0000000000007b1d */ /* 0x000fec0000010000 */
[----:B------:R0:W2:Y:S01]  /*2580*/  LDS R3, [R2+0x3410] ;  /* 0x0034100002037984 */ /* 0x0000a20000000800 */
[----:B---3--:R-:W-:Y:S01]  /*2590*/  ISETP.NE.AND P0, PT, R0, RZ, PT ;  /* 0x000000ff0000720c */ /* 0x008fe20003f05270 */
[----:B------:R-:W-:-:S12]  /*25a0*/  IMAD R0, R39, 0x4, R73 ;  /* 0x0000000427007824 */ /* 0x000fd800078e0249 */
[----:B0-2---:R-:W-:Y:S05]  /*25b0*/  @P0 BRA `(.L_x_28) ;  /* 0x0000000000900947 */ /* 0x005fea0003800000 */
[----:B------:R-:W0:Y:S04]  /*25c0*/  LDS R10, [R0] ;  /* 0x00000000000a7984 */ /* 0x000e280000000800 */
[----:B------:R-:W2:Y:S04]  /*25d0*/  LDS R9, [R0+0x400] ;  /* 0x0004000000097984 */ /* 0x000ea80000000800 */
[----:B------:R-:W3:Y:S04]  /*25e0*/  LDS R8, [R0+0x800] ;  /* 0x0008000000087984 */ /* 0x000ee80000000800 */
[----:B-1----:R-:W1:Y:S04]  /*25f0*/  LDS R6, [R0+0xc00] ;  /* 0x000c000000067984 */ /* 0x002e680000000800 */
[----:B------:R-:W4:Y:S04]  /*2600*/  LDS R4, [R0+0x1000] ;  /* 0x0010000000047984 */ /* 0x000f280000000800 */
[----:B------:R-:W5:Y:S04]  /*2610*/  LDS R2, [R0+0x1400] ;  /* 0x0014000000027984 */ /* 0x000f680000000800 */
[----:B------:R-:W5:Y:S04]  /*2620*/  LDS R5, [R0+0x1c00] ;  /* 0x001c000000057984 */ /* 0x000f680000000800 */
[----:B------:R-:W5:Y:S04]  /*2630*/  LDS R12, [R0+0x2000] ;  /* 0x00200000000c7984 */ /* 0x000f680000000800 */
[----:B------:R-:W5:Y:S04]  /*2640*/  LDS R76, [R0+0x2400] ;  /* 0x00240000004c7984 */ /* 0x000f680000000800 */
[----:B------:R-:W5:Y:S01]  /*2650*/  LDS R74, [R0+0x2800] ;  /* 0x00280000004a7984 */ /* 0x000f620000000800 */
[----:B0-----:R-:W-:-:S03]  /*2660*/  IMAD.IADD R7, R3, 0x1, R10 ;  /* 0x0000000103077824 */ /* 0x001fc600078e020a */
[----:B------:R-:W0:Y:S01]  /*2670*/  LDS R14, [R0+0x2c00] ;  /* 0x002c0000000e7984 */ /* 0x000e220000000800 */
[----:B--2---:R-:W-:-:S03]  /*2680*/  IMAD.IADD R9, R3, 0x1, R9 ;  /* 0x0000000103097824 */ /* 0x004fc600078e0209 */
[----:B------:R-:W2:Y:S01]  /*2690*/  LDS R10, [R0+0x1800] ;  /* 0x00180000000a7984 */ /* 0x000ea20000000800 */
[----:B---3--:R-:W-:-:S03]  /*26a0*/  IMAD.IADD R11, R3, 0x1, R8 ;  /* 0x00000001030b7824 */ /* 0x008fc600078e0208 */
[----:B------:R4:W-:Y:S01]  /*26b0*/  STS [R0], R7 ;  /* 0x0000000700007388 */ /* 0x0009e20000000800 */
[----:B-1----:R-:W-:-:S03]  /*26c0*/  IMAD.IADD R13, R3, 0x1, R6 ;  /* 0x00000001030d7824 */ /* 0x002fc600078e0206 */
[----:B------:R1:W-:Y:S04]  /*26d0*/  STS [R0+0x400], R9 ;  /* 0x0004000900007388 */ /* 0x0003e80000000800 */
[----:B------:R3:W-:Y:S01]  /*26e0*/  STS [R0+0x800], R11 ;  /* 0x0008000b00007388 */ /* 0x0007e20000000800 */
[----:B----4-:R-:W-:-:S03]  /*26f0*/  IMAD.IADD R7, R3, 0x1, R4 ;  /* 0x0000000103077824 */ /* 0x010fc600078e0204 */
[----:B------:R0:W-:Y:S01]  /*2700*/  STS [R0+0xc00], R13 ;  /* 0x000c000d00007388 */ /* 0x0001e20000000800 */
[C---:B-----5:R-:W-:Y:S02]  /*2710*/  IMAD.IADD R75, R3.reuse, 0x1, R2 ;  /* 0x00000001034b7824 */ /* 0x060fe400078e0202 */
[C---:B------:R-:W-:Y:S01]  /*2720*/  IMAD.IADD R5, R3.reuse, 0x1, R5 ;  /* 0x0000000103057824 */ /* 0x040fe200078e0205 */
[----:B------:R4:W-:Y:S01]  /*2730*/  STS [R0+0x1000], R7 ;  /* 0x0010000700007388 */ /* 0x0009e20000000800 */
[----:B------:R-:W-:-:S03]  /*2740*/  IMAD.IADD R12, R3, 0x1, R12 ;  /* 0x00000001030c7824 */ /* 0x000fc600078e020c */
[----:B------:R4:W-:Y:S01]  /*2750*/  STS [R0+0x1400], R75 ;  /* 0x0014004b00007388 */ /* 0x0009e20000000800 */
[----:B-1----:R-:W-:-:S03]  /*2760*/  IMAD.IADD R9, R3, 0x1, R76 ;  /* 0x0000000103097824 */ /* 0x002fc600078e024c */
[----:B------:R4:W-:Y:S01]  /*2770*/  STS [R0+0x1c00], R5 ;  /* 0x001c000500007388 */ /* 0x0009e20000000800 */
[----:B---3--:R-:W-:-:S03]  /*2780*/  IMAD.IADD R11, R3, 0x1, R74 ;  /* 0x00000001030b7824 */ /* 0x008fc600078e024a */
[----:B------:R4:W-:Y:S01]  /*2790*/  STS [R0+0x2000], R12 ;  /* 0x0020000c00007388 */ /* 0x0009e20000000800 */
[----:B0-----:R-:W-:-:S03]  /*27a0*/  IMAD.IADD R13, R3, 0x1, R14 ;  /* 0x00000001030d7824 */ /* 0x001fc600078e020e */
[----:B------:R4:W-:Y:S01]  /*27b0*/  STS [R0+0x2400], R9 ;  /* 0x0024000900007388 */ /* 0x0009e20000000800 */
[----:B--2---:R-:W-:-:S03]  /*27c0*/  IMAD.IADD R77, R3, 0x1, R10 ;  /* 0x00000001034d7824 */ /* 0x004fc600078e020a */
[----:B------:R4:W-:Y:S04]  /*27d0*/  STS [R0+0x2800], R11 ;  /* 0x0028000b00007388 */ /* 0x0009e80000000800 */
[----:B------:R4:W-:Y:S04]  /*27e0*/  STS [R0+0x1800], R77 ;  /* 0x0018004d00007388 */ /* 0x0009e80000000800 */
[----:B------:R4:W-:Y:S02]  /*27f0*/  STS [R0+0x2c00], R13 ;  /* 0x002c000d00007388 */ /* 0x0009e40000000800 */
.L_x_28:
[----:B------:R-:W-:Y:S05]  /*2800*/  BSYNC.RECONVERGENT B0 ;  /* 0x0000000000007941 */ /* 0x000fea0003800200 */
.L_x_27:
[----:B------:R-:W-:Y:S01]  /*2810*/  BAR.SYNC.DEFER_BLOCKING 0x0 ;  /* 0x0000000000007b1d */ /* 0x000fe20000010000 */
[----:B------:R-:W-:-:S05]  /*2820*/  R2P PR, R51, 0x7f ;  /* 0x0000007f33007804 */ /* 0x000fca0000000000 */
[----:B------:R-:W-:Y:S01]  /*2830*/  BSSY.RECONVERGENT B0, `(.L_x_29) ;  /* 0x0000022000007945 */ /* 0x000fe20003800200 */
[----:B------:R-:W0:Y:S07]  /*2840*/  S2R R4, SR_LANEID ;  /* 0x0000000000047919 */ /* 0x000e2e0000000000 */
[----:B------:R-:W-:Y:S02]  /*2850*/  VOTE.ANY R2, PT, P0 ;  /* 0x0000000000027806 */ /* 0x000fe400000e0100 */
[----:B----4-:R-:W-:-:S02]  /*2860*/  VOTE.ANY R5, PT, P1 ;  /* 0x0000000000057806 */ /* 0x010fc400008e0100 */
[----:B------:R-:W-:Y:S02]  /*2870*/  @!P0 LOP3.LUT R2, RZ, R2, RZ, 0x33, !PT ;  /* 0x00000002ff028212 */ /* 0x000fe400078e33ff */
[----:B-1----:R-:W-:Y:S02]  /*2880*/  VOTE.ANY R7, PT, P2 ;  /* 0x0000000000077806 */ /* 0x002fe400010e0100 */
[----:B------:R-:W-:Y:S02]  /*2890*/  @!P1 LOP3.LUT R5, RZ, R5, RZ, 0x33, !PT ;  /* 0x00000005ff059212 */ /* 0x000fe400078e33ff */
[----:B------:R-:W-:Y:S02]  /*28a0*/  VOTE.ANY R9, PT, P3 ;  /* 0x0000000000097806 */ /* 0x000fe400018e0100 */
[----:B------:R-:W-:Y:S02]  /*28b0*/  @!P2 LOP3.LUT R7, RZ, R7, RZ, 0x33, !PT ;  /* 0x00000007ff07a212 */ /* 0x000fe400078e33ff */
[----:B------:R-:W-:-:S02]  /*28c0*/  LOP3.LUT R2, R5, R2, RZ, 0xc0, !PT ;  /* 0x0000000205027212 */ /* 0x000fc400078ec0ff */
[----:B------:R-:W-:Y:S02]  /*28d0*/  @!P3 LOP3.LUT R9, RZ, R9, RZ, 0x33, !PT ;  /* 0x00000009ff09b212 */ /* 0x000fe400078e33ff */
[----:B------:R-:W-:Y:S02]  /*28e0*/  LOP3.LUT R2, R7, R2, RZ, 0xc0, !PT ;  /* 0x0000000207027212 */ /* 0x000fe400078ec0ff */
[----:B------:R-:W-:Y:S02]  /*28f0*/  VOTE.ANY R5, PT, P4 ;  /* 0x0000000000057806 */ /* 0x000fe400020e0100 */
[----:B------:R-:W-:Y:S02]  /*2900*/  LOP3.LUT R2, R9, R2, RZ, 0xc0, !PT ;  /* 0x0000000209027212 */ /* 0x000fe400078ec0ff */
[----:B------:R-:W-:Y:S02]  /*2910*/  @!P4 LOP3.LUT R5, RZ, R5, RZ, 0x33, !PT ;  /* 0x00000005ff05c212 */ /* 0x000fe400078e33ff */
[----:B------:R-:W-:-:S02]  /*2920*/  VOTE.ANY R7, PT, P5 ;  /* 0x0000000000077806 */ /* 0x000fc400028e0100 */
[----:B------:R-:W-:Y:S02]  /*2930*/  LOP3.LUT R2, R5, R2, RZ, 0xc0, !PT ;  /* 0x0000000205027212 */ /* 0x000fe400078ec0ff */
[----:B------:R-:W-:Y:S02]  /*2940*/  LOP3.LUT P0, RZ, R51, 0x80, RZ, 0xc0, !PT ;  /* 0x0000008033ff7812 */ /* 0x000fe4000780c0ff */
[----:B------:R-:W-:Y:S02]  /*2950*/  @!P5 LOP3.LUT R7, RZ, R7, RZ, 0x33, !PT ;  /* 0x00000007ff07d212 */ /* 0x000fe400078e33ff */
[----:B------:R-:W-:Y:S02]  /*2960*/  VOTE.ANY R6, PT, P6 ;  /* 0x0000000000067806 */ /* 0x000fe400030e0100 */
[----:B------:R-:W-:Y:S02]  /*2970*/  LOP3.LUT R7, R7, R2, RZ, 0xc0, !PT ;  /* 0x0000000207077212 */ /* 0x000fe400078ec0ff */
[----:B------:R-:W1:Y:S01]  /*2980*/  S2R R2, SR_LEMASK ;  /* 0x0000000000027919 */ /* 0x000e620000003a00 */
[----:B------:R-:W-:-:S04]  /*2990*/  @!P6 LOP3.LUT R6, RZ, R6, RZ, 0x33, !PT ;  /* 0x00000006ff06e212 */ /* 0x000fc800078e33ff */
[----:B------:R-:W-:Y:S02]  /*29a0*/  VOTE.ANY R8, PT, P0 ;  /* 0x0000000000087806 */ /* 0x000fe400000e0100 */
[----:B------:R-:W-:Y:S02]  /*29b0*/  LOP3.LUT R7, R6, R7, RZ, 0xc0, !PT ;  /* 0x0000000706077212 */ /* 0x000fe400078ec0ff */
[----:B------:R-:W-:-:S04]  /*29c0*/  @!P0 LOP3.LUT R8, RZ, R8, RZ, 0x33, !PT ;  /* 0x00000008ff088212 */ /* 0x000fc800078e33ff */
[----:B------:R-:W-:Y:S01]  /*29d0*/  LOP3.LUT R9, R8, R7, RZ, 0xc0, !PT ;  /* 0x0000000708097212 */ /* 0x000fe200078ec0ff */
[----:B------:R-:W-:-:S03]  /*29e0*/  IMAD.MOV.U32 R8, RZ, RZ, RZ ;  /* 0x000000ffff087224 */ /* 0x000fc600078e00ff */
[----:B------:R-:W0:Y:S01]  /*29f0*/  FLO.U32 R7, R9 ;  /* 0x0000000900077300 */ /* 0x000e2200000e0000 */
[----:B-1----:R-:W-:Y:S02]  /*2a00*/  LOP3.LUT R5, R2, R9, RZ, 0xc0, !PT ;  /* 0x0000000902057212 */ /* 0x002fe400078ec0ff */
[----:B0-----:R-:W-:-:S05]  /*2a10*/  ISETP.NE.AND P0, PT, R4, R7, PT ;  /* 0x000000070400720c */ /* 0x001fca0003f05270 */
[----:B------:R-:W0:Y:S08]  /*2a20*/  POPC R5, R5 ;  /* 0x0000000500057309 */ /* 0x000e300000000000 */
[----:B------:R-:W-:Y:S05]  /*2a30*/  @P0 BRA `(.L_x_30) ;  /* 0x0000000000040947 */ /* 0x000fea0003800000 */
[----:B0-----:R1:W2:Y:S02]  /*2a40*/  ATOMS.ADD R8, [R30], R5 ;  /* 0x000000051e08738c */ /* 0x0012a40000000000 */
.L_x_30:
[----:B------:R-:W-:Y:S05]  /*2a50*/  BSYNC.RECONVERGENT B0 ;  /* 0x0000000000007941 */ /* 0x000fea0003800200 */
.L_x_29:
[----:B------:R-:W3:Y:S01]  /*2a60*/  LDCU UR5, c[0x0][0x3c4] ;  /* 0x00007880ff0577ac */ /* 0x000ee20008000800 */
[----:B--2---:R2:W4:Y:S01]  /*2a70*/  SHFL.IDX PT, R8, R8, R7, 0x1f ;  /* 0x00001f0708087589 */ /* 0x00452200000e0000 */
[----:B------:R-:W-:Y:S01]  /*2a80*/  BSSY.RECONVERGENT B0, `(.L_x_31) ;  /* 0x0000023000007945 */ /* 0x000fe20003800200 */
[----:B------:R-:W-:Y:S01]  /*2a90*/  IMAD.MOV.U32 R12, RZ, RZ, RZ ;  /* 0x000000ffff0c7224 */ /* 0x000fe200078e00ff */
[----:B---3--:R-:W-:-:S04]  /*2aa0*/  SHF.R.U32.HI R6, RZ, UR5, R70 ;  /* 0x00000005ff067c19 */ /* 0x008fc80008011646 */
[----:B------:R-:W-:-:S04]  /*2ab0*/  LOP3.LUT R10, R6, UR4, RZ, 0x30, !PT ;  /* 0x00000004060a7c12 */ /* 0x000fc8000f8e30ff */
[----:B------:R-:W-:-:S13]  /*2ac0*/  R2P PR, R10, 0x7f ;  /* 0x0000007f0a007804 */ /* 0x000fda0000000000 */
[----:B------:R-:W-:Y:S02]  /*2ad0*/  VOTE.ANY R6, PT, P0 ;  /* 0x0000000000067806 */ /* 0x000fe400000e0100 */
[----:B------:R-:W-:Y:S02]  /*2ae0*/  VOTE.ANY R9, PT, P1 ;  /* 0x0000000000097806 */ /* 0x000fe400008e0100 */
[----:B------:R-:W-:Y:S02]  /*2af0*/  @!P0 LOP3.LUT R6, RZ, R6, RZ, 0x33, !PT ;  /* 0x00000006ff068212 */ /* 0x000fe400078e33ff */
[----:B------:R-:W-:Y:S02]  /*2b00*/  @!P1 LOP3.LUT R9, RZ, R9, RZ, 0x33, !PT ;  /* 0x00000009ff099212 */ /* 0x000fe400078e33ff */
[----:B------:R-:W-:Y:S02]  /*2b10*/  VOTE.ANY R11, PT, P2 ;  /* 0x00000000000b7806 */ /* 0x000fe400010e0100 */
[----:B------:R-:W-:-:S02]  /*2b20*/  LOP3.LUT R6, R9, R6, RZ, 0xc0, !PT ;  /* 0x0000000609067212 */ /* 0x000fc400078ec0ff */
[----:B------:R-:W-:Y:S02]  /*2b30*/  @!P2 LOP3.LUT R11, RZ, R11, RZ, 0x33, !PT ;  /* 0x0000000bff0ba212 */ /* 0x000fe400078e33ff */
[----:B------:R-:W-:Y:S02]  /*2b40*/  VOTE.ANY R9, PT, P3 ;  /* 0x0000000000097806 */ /* 0x000fe400018e0100 */
[----:B------:R-:W-:Y:S02]  /*2b50*/  LOP3.LUT R6, R11, R6, RZ, 0xc0, !PT ;  /* 0x000000060b067212 */ /* 0x000fe400078ec0ff */
[----:B------:R-:W-:Y:S02]  /*2b60*/  @!P3 LOP3.LUT R9, RZ, R9, RZ, 0x33, !PT ;  /* 0x00000009ff09b212 */ /* 0x000fe400078e33ff */
[----:B------:R-:W-:Y:S02]  /*2b70*/  LOP3.LUT P0, RZ, R10, 0x80, RZ, 0xc0, !PT ;  /* 0x000000800aff7812 */ /* 0x000fe4000780c0ff */
[----:B------:R-:W-:-:S02]  /*2b80*/  VOTE.ANY R11, PT, P4 ;  /* 0x00000000000b7806 */ /* 0x000fc400020e0100 */
[----:B------:R-:W-:Y:S02]  /*2b90*/  LOP3.LUT R6, R9, R6, RZ, 0xc0, !PT ;  /* 0x0000000609067212 */ /* 0x000fe400078ec0ff */
[----:B------:R-:W-:Y:S02]  /*2ba0*/  VOTE.ANY R9, PT, P5 ;  /* 0x0000000000097806 */ /* 0x000fe400028e0100 */
[----:B------:R-:W-:Y:S02]  /*2bb0*/  @!P4 LOP3.LUT R11, RZ, R11, RZ, 0x33, !PT ;  /* 0x0000000bff0bc212 */ /* 0x000fe400078e33ff */
[----:B------:R-:W-:Y:S02]  /*2bc0*/  @!P5 LOP3.LUT R9, RZ, R9, RZ, 0x33, !PT ;  /* 0x00000009ff09d212 */ /* 0x000fe400078e33ff */
[----:B------:R-:W-:Y:S02]  /*2bd0*/  LOP3.LUT R6, R11, R6, RZ, 0xc0, !PT ;  /* 0x000000060b067212 */ /* 0x000fe400078ec0ff */
[----:B------:R-:W-:-:S02]  /*2be0*/  VOTE.ANY R11, PT, P6 ;  /* 0x00000000000b7806 */ /* 0x000fc400030e0100 */
[----:B------:R-:W-:Y:S02]  /*2bf0*/  LOP3.LUT R6, R9, R6, RZ, 0xc0, !PT ;  /* 0x0000000609067212 */ /* 0x000fe400078ec0ff */
[----:B------:R-:W-:Y:S02]  /*2c00*/  VOTE.ANY R9, PT, P0 ;  /* 0x0000000000097806 */ /* 0x000fe400000e0100 */
[----:B------:R-:W-:Y:S02]  /*2c10*/  @!P6 LOP3.LUT R11, RZ, R11, RZ, 0x33, !PT ;  /* 0x0000000bff0be212 */ /* 0x000fe400078e33ff */
[----:B------:R-:W-:Y:S02]  /*2c20*/  @!P0 LOP3.LUT R9, RZ, R9, RZ, 0x33, !PT ;  /* 0x00000009ff098212 */ /* 0x000fe400078e33ff */
[----:B------:R-:W-:-:S04]  /*2c30*/  LOP3.LUT R6, R11, R6, RZ, 0xc0, !PT ;  /* 0x000000060b067212 */ /* 0x000fc800078ec0ff */
[----:B------:R-:W-:-:S04]  /*2c40*/  LOP3.LUT R11, R9, R6, RZ, 0xc0, !PT ;  /* 0x00000006090b7212 */ /* 0x000fc800078ec0ff */
[----:B------:R-:W3:Y:S01]  /*2c50*/  FLO.U32 R9, R11 ;  /* 0x0000000b00097300 */ /* 0x000ee200000e0000 */
[----:B------:R-:W-:-:S07]  /*2c60*/  LOP3.LUT R6, R2, R11, RZ, 0xc0, !PT ;  /* 0x0000000b02067212 */ /* 0x000fce00078ec0ff */
[----:B------:R-:W0:Y:S01]  /*2c70*/  POPC R6, R6 ;  /* 0x0000000600067309 */ /* 0x000e220000000000 */
[----:B---3--:R-:W-:-:S13]  /*2c80*/  ISETP.NE.AND P0, PT, R4, R9, PT ;  /* 0x000000090400720c */ /* 0x008fda0003f05270 */
[----:B0-2-4-:R-:W-:Y:S05]  /*2c90*/  @P0 BRA `(.L_x_32) ;  /* 0x0000000000040947 */ /* 0x015fea0003800000 */
[----:B------:R0:W2:Y:S02]  /*2ca0*/  ATOMS.ADD R12, [R31], R6 ;  /* 0x000000061f0c738c */ /* 0x0000a40000000000 */
.L_x_32:
[----:B------:R-:W-:Y:S05]  /*2cb0*/  BSYNC.RECONVERGENT B0 ;  /* 0x0000000000007941 */ /* 0x000fea0003800200 */
.L_x_31:
[----:B------:R-:W-:Y:S01]  /*2cc0*/  R2P PR, R50, 0x7f ;  /* 0x0000007f32007804 */ /* 0x000fe20000000000 */
[----:B------:R-:W-:-:S12]  /*2cd0*/  BSSY.RECONVERGENT B0, `(.L_x_33) ;  /* 0x0000021000007945 */ /* 0x000fd80003800200 */
        /* <DEDUP_REMOVED lines=22> */
[----:B------:R-:W-:Y:S01]  /*2e40*/  LOP3.LUT R7, R14, R7, RZ, 0xc0, !PT ;  /* 0x000000070e077212 */ /* 0x000fe200078ec0ff */
[----:B------:R-:W-:-:S03]  /*2e50*/  IMAD.MOV.U32 R14, RZ, RZ, RZ ;  /* 0x000000ffff0e7224 */ /* 0x000fc600078e00ff */
[----:B------:R-:W-:Y:S02]  /*2e60*/  LOP3.LUT R13, R10, R7, RZ, 0xc0, !PT ;  /* 0x000000070a0d7212 */ /* 0x000fe400078ec0ff */
[----:B--2---:R2:W3:Y:S02]  /*2e70*/  SHFL.IDX PT, R7, R12, R9, 0x1f ;  /* 0x00001f090c077589 */ /* 0x0044e400000e0000 */
[----:B------:R-:W4:Y:S01]  /*2e80*/  FLO.U32 R11, R13 ;  /* 0x0000000d000b7300 */ /* 0x000f2200000e0000 */
[----:B------:R-:W-:-:S07]  /*2e90*/  LOP3.LUT R10, R2, R13, RZ, 0xc0, !PT ;  /* 0x0000000d020a7212 */ /* 0x000fce00078ec0ff */
[----:B------:R-:W0:Y:S01]  /*2ea0*/  POPC R10, R10 ;  /* 0x0000000a000a7309 */ /* 0x000e220000000000 */
[----:B----4-:R-:W-:-:S13]  /*2eb0*/  ISETP.NE.AND P0, PT, R4, R11, PT ;  /* 0x0000000b0400720c */ /* 0x010fda0003f05270 */
[----:B0-23--:R-:W-:Y:S05]  /*2ec0*/  @P0 BRA `(.L_x_34) ;  /* 0x0000000000040947 */ /* 0x00dfea0003800000 */
[----:B------:R0:W2:Y:S02]  /*2ed0*/  ATOMS.ADD R14, [R29], R10 ;  /* 0x0000000a1d0e738c */ /* 0x0000a40000000000 */
.L_x_34:
[----:B------:R-:W-:Y:S05]  /*2ee0*/  BSYNC.RECONVERGENT B0 ;  /* 0x0000000000007941 */ /* 0x000fea0003800200 */
.L_x_33:
[----:B------:R-:W-:Y:S01]  /*2ef0*/  R2P PR, R49, 0x7f ;  /* 0x0000007f31007804 */ /* 0x000fe20000000000 */
[----:B--2---:R2:W3:Y:S01]  /*2f00*/  SHFL.IDX PT, R11, R14, R11, 0x1f ;  /* 0x00001f0b0e0b7589 */ /* 0x0044e200000e0000 */
[----:B------:R-:W-:Y:S11]  /*2f10*/  BSSY.RECONVERGENT B0, `(.L_x_35) ;  /* 0x0000020000007945 */ /* 0x000ff60003800200 */
[----:B------:R-:W-:-:S02]  /*2f20*/  VOTE.ANY R9, PT, P0 ;  /* 0x0000000000097806 */ /* 0x000fc400000e0100 */
[----:B------:R-:W-:Y:S02]  /*2f30*/  VOTE.ANY R12, PT, P1 ;  /* 0x00000000000c7806 */ /* 0x000fe400008e0100 */
[----:B------:R-:W-:Y:S02]  /*2f40*/  @!P0 LOP3.LUT R9, RZ, R9, RZ, 0x33, !PT ;  /* 0x00000009ff098212 */ /* 0x000fe400078e33ff */
[----:B------:R-:W-:Y:S02]  /*2f50*/  @!P1 LOP3.LUT R12, RZ, R12, RZ, 0x33, !PT ;  /* 0x0000000cff0c9212 */ /* 0x000fe400078e33ff */
[----:B-1----:R-:W-:Y:S02]  /*2f60*/  VOTE.ANY R30, PT, P2 ;  /* 0x00000000001e7806 */ /* 0x002fe400010e0100 */
[----:B------:R-:W-:Y:S02]  /*2f70*/  LOP3.LUT R9, R12, R9, RZ, 0xc0, !PT ;  /* 0x000000090c097212 */ /* 0x000fe400078ec0ff */
[----:B------:R-:W-:-:S02]  /*2f80*/  @!P2 LOP3.LUT R30, RZ, R30, RZ, 0x33, !PT ;  /* 0x0000001eff1ea212 */ /* 0x000fc400078e33ff */
[----:B------:R-:W-:Y:S02]  /*2f90*/  VOTE.ANY R12, PT, P3 ;  /* 0x00000000000c7806 */ /* 0x000fe400018e0100 */
[----:B------:R-:W-:Y:S02]  /*2fa0*/  LOP3.LUT R9, R30, R9, RZ, 0xc0, !PT ;  /* 0x000000091e097212 */ /* 0x000fe400078ec0ff */
[----:B------:R-:W-:Y:S02]  /*2fb0*/  @!P3 LOP3.LUT R12, RZ, R12, RZ, 0x33, !PT ;  /* 0x0000000cff0cb212 */ /* 0x000fe400078e33ff */
[----:B------:R-:W-:Y:S02]  /*2fc0*/  LOP3.LUT P0, RZ, R49, 0x80, RZ, 0xc0, !PT ;  /* 0x0000008031ff7812 */ /* 0x000fe4000780c0ff */
[----:B------:R-:W-:Y:S02]  /*2fd0*/  VOTE.ANY R30, PT, P4 ;  /* 0x00000000001e7806 */ /* 0x000fe400020e0100 */
[----:B------:R-:W-:-:S02]  /*2fe0*/  LOP3.LUT R9, R12, R9, RZ, 0xc0, !PT ;  /* 0x000000090c097212 */ /* 0x000fc400078ec0ff */
[----:B------:R-:W-:Y:S02]  /*2ff0*/  VOTE.ANY R12, PT, P5 ;  /* 0x00000000000c7806 */ /* 0x000fe400028e0100 */
[----:B------:R-:W-:Y:S02]  /*3000*/  @!P4 LOP3.LUT R30, RZ, R30, RZ, 0x33, !PT ;  /* 0x0000001eff1ec212 */ /* 0x000fe400078e33ff */
[----:B------:R-:W-:Y:S02]  /*3010*/  @!P5 LOP3.LUT R12, RZ, R12, RZ, 0x33, !PT ;  /* 0x0000000cff0cd212 */ /* 0x000fe400078e33ff */
[----:B------:R-:W-:Y:S02]  /*3020*/  LOP3.LUT R9, R30, R9, RZ, 0xc0, !PT ;  /* 0x000000091e097212 */ /* 0x000fe400078ec0ff */
[----:B------:R-:W-:Y:S02]  /*3030*/  VOTE.ANY R30, PT, P6 ;  /* 0x00000000001e7806 */ /* 0x000fe400030e0100 */
[----:B------:R-:W-:-:S02]  /*3040*/  LOP3.LUT R9, R12, R9, RZ, 0xc0, !PT ;  /* 0x000000090c097212 */ /* 0x000fc400078ec0ff */
[----:B------:R-:W-:Y:S02]  /*3050*/  VOTE.ANY R12, PT, P0 ;  /* 0x00000000000c7806 */ /* 0x000fe400000e0100 */
[----:B------:R-:W-:Y:S02]  /*3060*/  @!P6 LOP3.LUT R30, RZ, R30, RZ, 0x33, !PT ;  /* 0x0000001eff1ee212 */ /* 0x000fe400078e33ff */
[----:B------:R-:W-:Y:S02]  /*3070*/  @!P0 LOP3.LUT R12, RZ, R12, RZ, 0x33, !PT ;  /* 0x0000000cff0c8212 */ /* 0x000fe400078e33ff */
[----:B------:R-:W-:Y:S01]  /*3080*/  LOP3.LUT R9, R30, R9, RZ, 0xc0, !PT ;  /* 0x000000091e097212 */ /* 0x000fe200078ec0ff */
[----:B------:R-:W-:-:S03]  /*3090*/  IMAD.MOV.U32 R30, RZ, RZ, RZ ;  /* 0x000000ffff1e7224 */ /* 0x000fc600078e00ff */
[----:B0-----:R-:W-:-:S04]  /*30a0*/  LOP3.LUT R29, R12, R9, RZ, 0xc0, !PT ;  /* 0x000000090c1d7212 */ /* 0x001fc800078ec0ff */
[----:B------:R-:W0:Y:S01]  /*30b0*/  FLO.U32 R13, R29 ;  /* 0x0000001d000d7300 */ /* 0x000e2200000e0000 */
[----:B------:R-:W-:-:S07]  /*30c0*/  LOP3.LUT R9, R2, R29, RZ, 0xc0, !PT ;  /* 0x0000001d02097212 */ /* 0x000fce00078ec0ff */
[----:B------:R-:W1:Y:S01]  /*30d0*/  POPC R9, R9 ;  /* 0x0000000900097309 */ /* 0x000e620000000000 */
[----:B0-----:R-:W-:-:S13]  /*30e0*/  ISETP.NE.AND P0, PT, R4, R13, PT ;  /* 0x0000000d0400720c */ /* 0x001fda0003f05270 */
[----:B-123--:R-:W-:Y:S05]  /*30f0*/  @P0 BRA `(.L_x_36) ;  /* 0x0000000000040947 */ /* 0x00efea0003800000 */
[----:B------:R0:W1:Y:S02]  /*3100*/  ATOMS.ADD R30, [R28], R9 ;  /* 0x000000091c1e738c */ /* 0x0000640000000000 */
.L_x_36:
[----:B------:R-:W-:Y:S05]  /*3110*/  BSYNC.RECONVERGENT B0 ;  /* 0x0000000000007941 */ /* 0x000fea0003800200 */
.L_x_35:
[----:B------:R-:W-:Y:S01]  /*3120*/  R2P PR, R48, 0x7f ;  /* 0x0000007f30007804 */ /* 0x000fe20000000000 */
[----:B-1----:R1:W2:Y:S01]  /*3130*/  SHFL.IDX PT, R14, R30, R13, 0x1f ;  /* 0x00001f0d1e0e7589 */ /* 0x0022a200000e0000 */
[----:B------:R-:W-:Y:S01]  /*3140*/  BSSY.RECONVERGENT B0, `(.L_x_37) ;  /* 0x0000020000007945 */ /* 0x000fe20003800200 */
[----:B0-----:R-:W-:-:S10]  /*3150*/  IMAD.MOV.U32 R28, RZ, RZ, RZ ;  /* 0x000000ffff1c7224 */ /* 0x001fd400078e00ff */
        /* <DEDUP_REMOVED lines=24> */
[----:B------:R-:W0:Y:S01]  /*32e0*/  FLO.U32 R29, R31 ;  /* 0x0000001f001d7300 */ /* 0x000e2200000e0000 */
[----:B------:R-:W-:-:S07]  /*32f0*/  LOP3.LUT R12, R2, R31, RZ, 0xc0, !PT ;  /* 0x0000001f020c7212 */ /* 0x000fce00078ec0ff */
[----:B------:R-:W3:Y:S01]  /*3300*/  POPC R12, R12 ;  /* 0x0000000c000c7309 */ /* 0x000ee20000000000 */
[----:B0-----:R-:W-:-:S13]  /*3310*/  ISETP.NE.AND P0, PT, R4, R29, PT ;  /* 0x0000001d0400720c */ /* 0x001fda0003f05270 */
[----:B-123--:R-:W-:Y:S05]  /*3320*/  @P0 BRA `(.L_x_38) ;  /* 0x0000000000040947 */ /* 0x00efea0003800000 */
[----:B------:R0:W1:Y:S02]  /*3330*/  ATOMS.ADD R28, [R27], R12 ;  /* 0x0000000c1b1c738c */ /* 0x0000640000000000 */
.L_x_38:
[----:B------:R-:W-:Y:S05]  /*3340*/  BSYNC.RECONVERGENT B0 ;  /* 0x0000000000007941 */ /* 0x000fea0003800200 */
.L_x_37:
[----:B------:R-:W-:Y:S01]  /*3350*/  R2P PR, R47, 0x7f ;  /* 0x0000007f2f007804 */ /* 0x000fe20000000000 */
[----:B01----:R0:W1:Y:S01]  /*3360*/  SHFL.IDX PT, R27, R28, R29, 0x1f ;  /* 0x00001f1d1c1b7589 */ /* 0x00306200000e0000 */
[----:B------:R-:W-:Y:S11]  /*3370*/  BSSY.RECONVERGENT B0, `(.L_x_39) ;  /* 0x0000020000007945 */ /* 0x000ff60003800200 */
[----:B------:R-:W-:-:S02]  /*3380*/  VOTE.ANY R13, PT, P0 ;  /* 0x00000000000d7806 */ /* 0x000fc400000e0100 */
[----:B------:R-:W-:Y:S02]  /*3390*/  VOTE.ANY R30, PT, P1 ;  /* 0x00000000001e7806 */ /* 0x000fe400008e0100 */
[----:B------:R-:W-:Y:S02]  /*33a0*/  @!P0 LOP3.LUT R13, RZ, R13, RZ, 0x33, !PT ;  /* 0x0000000dff0d8212 */ /* 0x000fe400078e33ff */
[----:B------:R-:W-:Y:S02]  /*33b0*/  @!P1 LOP3.LUT R30, RZ, R30, RZ, 0x33, !PT ;  /* 0x0000001eff1e9212 */ /* 0x000fe400078e33ff */
[----:B------:R-:W-:Y:S02]  /*33c0*/  VOTE.ANY R48, PT, P2 ;  /* 0x0000000000307806 */ /* 0x000fe400010e0100 */
        /* <DEDUP_REMOVED lines=17> */
[----:B------:R-:W-:-:S04]  /*34e0*/  LOP3.LUT R13, R48, R13, RZ, 0xc0, !PT ;  /* 0x0000000d300d7212 */ /* 0x000fc800078ec0ff */
[----:B------:R-:W-:Y:S01]  /*34f0*/  LOP3.LUT R47, R30, R13, RZ, 0xc0, !PT ;  /* 0x0000000d1e2f7212 */ /* 0x000fe200078ec0ff */
[----:B------:R-:W-:-:S03]  /*3500*/  IMAD.MOV.U32 R30, RZ, RZ, RZ ;  /* 0x000000ffff1e7224 */ /* 0x000fc600078e00ff */
[----:B------:R-:W2:Y:S01]  /*3510*/  FLO.U32 R31, R47 ;  /* 0x0000002f001f7300 */ /* 0x000ea200000e0000 */
[----:B------:R-:W-:-:S07]  /*3520*/  LOP3.LUT R13, R2, R47, RZ, 0xc0, !PT ;  /* 0x0000002f020d7212 */ /* 0x000fce00078ec0ff */
[----:B------:R-:W3:Y:S01]  /*3530*/  POPC R13, R13 ;  /* 0x0000000d000d7309 */ /* 0x000ee20000000000 */
[----:B--2---:R-:W-:-:S13]  /*3540*/  ISETP.NE.AND P0, PT, R4, R31, PT ;  /* 0x0000001f0400720c */ /* 0x004fda0003f05270 */
[----:B01-3--:R-:W-:Y:S05]  /*3550*/  @P0 BRA `(.L_x_40) ;  /* 0x0000000000040947 */ /* 0x00bfea0003800000 */
[----:B------:R0:W1:Y:S02]  /*3560*/  ATOMS.ADD R30, [R26], R13 ;  /* 0x0000000d1a1e738c */ /* 0x0000640000000000 */
.L_x_40:
[----:B------:R-:W-:Y:S05]  /*3570*/  BSYNC.RECONVERGENT B0 ;  /* 0x0000000000007941 */ /* 0x000fea0003800200 */
.L_x_39:
[----:B------:R-:W-:Y:S01]  /*3580*/  R2P PR, R46, 0x7f ;  /* 0x0000007f2e007804 */ /* 0x000fe20000000000 */
[----:B-1----:R1:W2:Y:S01]  /*3590*/  SHFL.IDX PT, R28, R30, R31, 0x1f ;  /* 0x00001f1f1e1c7589 */ /* 0x0022a200000e0000 */
[----:B------:R-:W-:Y:S11]  /*35a0*/  BSSY.RECONVERGENT B0, `(.L_x_41) ;  /* 0x0000020000007945 */ /* 0x000ff60003800200 */
[----:B0-----:R-:W-:-:S02]  /*35b0*/  VOTE.ANY R26, PT, P0 ;  /* 0x00000000001a7806 */ /* 0x001fc400000e0100 */
        /* <DEDUP_REMOVED lines=9> */
[----:B------:R-:W-:Y:S01]  /*3650*/  LOP3.LUT P0, RZ, R46, 0x80, RZ, 0xc0, !PT ;  /* 0x000000802eff7812 */ /* 0x000fe2000780c0ff */
[----:B------:R-:W-:Y:S01]  /*3660*/  IMAD.MOV.U32 R46, RZ, RZ, RZ ;  /* 0x000000ffff2e7224 */ /* 0x000fe200078e00ff */
        /* <DEDUP_REMOVED lines=19> */
.L_x_42:
[----:B------:R-:W-:Y:S05]  /*37a0*/  BSYNC.RECONVERGENT B0 ;  /* 0x0000000000007941 */ /* 0x000fea0003800200 */
.L_x_41:
        /* <DEDUP_REMOVED lines=27> */
[----:B------:R-:W-:-:S04]  /*3960*/  LOP3.LUT R45, R30, R25, RZ, 0xc0, !PT ;  /* 0x000000191e2d7212 */ /* 0x000fc800078ec0ff */
[----:B------:R-:W0:Y:S01]  /*3970*/  FLO.U32 R31, R45 ;  /* 0x0000002d001f7300 */ /* 0x000e2200000e0000 */
[----:B------:R-:W-:-:S07]  /*3980*/  LOP3.LUT R25, R2, R45, RZ, 0xc0, !PT ;  /* 0x0000002d02197212 */ /* 0x000fce00078ec0ff */
[----:B------:R-:W3:Y:S01]  /*3990*/  POPC R25, R25 ;  /* 0x0000001900197309 */ /* 0x000ee20000000000 */
[----:B0-----:R-:W-:-:S13]  /*39a0*/  ISETP.NE.AND P0, PT, R4, R31, PT ;  /* 0x0000001f0400720c */ /* 0x001fda0003f05270 */
[----:B-123--:R-:W-:Y:S05]  /*39b0*/  @P0 BRA `(.L_x_44) ;  /* 0x0000000000080947 */ /* 0x00efea0003800000 */
[----:B------:R-:W2:Y:S04]  /*39c0*/  LDL.LU R47, [R1+0x4] ;  /* 0x00000400012f7983 */ /* 0x000ea80000300800 */
[----:B--2---:R0:W1:Y:S02]  /*39d0*/  ATOMS.ADD R48, [R47], R25 ;  /* 0x000000192f30738c */ /* 0x0040640000000000 */
.L_x_44:
[----:B------:R-:W-:Y:S05]  /*39e0*/  BSYNC.RECONVERGENT B0 ;  /* 0x0000000000007941 */ /* 0x000fea0003800200 */
.L_x_43:
[----:B------:R-:W-:Y:S01]  /*39f0*/  R2P PR, R44, 0x7f ;  /* 0x0000007f2c007804 */ /* 0x000fe20000000000 */
[----:B------:R-:W-:Y:S01]  /*3a00*/  BSSY.RECONVERGENT B0, `(.L_x_45) ;  /* 0x0000022000007945 */ /* 0x000fe20003800200 */
[----:B------:R-:W-:-:S11]  /*3a10*/  IMAD.MOV.U32 R46, RZ, RZ, RZ ;  /* 0x000000ffff2e7224 */ /* 0x000fd600078e00ff */
[----:B------:R-:W-:Y:S02]  /*3a20*/  VOTE.ANY R30, PT, P0 ;  /* 0x00000000001e7806 */ /* 0x000fe400000e0100 */
[----:B------:R-:W-:Y:S02]  /*3a30*/  VOTE.ANY R45, PT, P1 ;  /* 0x00000000002d7806 */ /* 0x000fe400008e0100 */
[----:B------:R-:W-:Y:S02]  /*3a40*/  @!P0 LOP3.LUT R30, RZ, R30, RZ, 0x33, !PT ;  /* 0x0000001eff1e8212 */ /* 0x000fe400078e33ff */
[----:B------:R-:W-:Y:S02]  /*3a50*/  @!P1 LOP3.LUT R45, RZ, R45, RZ, 0x33, !PT ;  /* 0x0000002dff2d9212 */ /* 0x000fe400078e33ff */
[----:B0-----:R-:W-:Y:S02]  /*3a60*/  VOTE.ANY R47, PT, P2 ;  /* 0x00000000002f7806 */ /* 0x001fe400010e0100 */
[----:B------:R-:W-:-:S02]  /*3a70*/  LOP3.LUT R30, R45, R30, RZ, 0xc0, !PT ;  /* 0x0000001e2d1e7212 */ /* 0x000fc400078ec0ff */
[----:B------:R-:W-:Y:S02]  /*3a80*/  @!P2 LOP3.LUT R47, RZ, R47, RZ, 0x33, !PT ;  /* 0x0000002fff2fa212 */ /* 0x000fe400078e33ff */
[----:B------:R-:W-:Y:S02]  /*3a90*/  VOTE.ANY R45, PT, P3 ;  /* 0x00000000002d7806 */ /* 0x000fe400018e0100 */
[----:B------:R-:W-:Y:S02]  /*3aa0*/  LOP3.LUT R30, R47, R30, RZ, 0xc0, !PT ;  /* 0x0000001e2f1e7212 */ /* 0x000fe400078ec0ff */
[----:B------:R-:W-:Y:S02]  /*3ab0*/  @!P3 LOP3.LUT R45, RZ, R45, RZ, 0x33, !PT ;  /* 0x0000002dff2db212 */ /* 0x000fe400078e33ff */
[----:B------:R-:W-:Y:S02]  /*3ac0*/  LOP3.LUT P0, RZ, R44, 0x80, RZ, 0xc0, !PT ;  /* 0x000000802cff7812 */ /* 0x000fe4000780c0ff */
[----:B------:R-:W-:Y:S01]  /*3ad0*/  VOTE.ANY R47, PT, P4 ;  /* 0x00000000002f7806 */ /* 0x000fe200020e0100 */
[----:B-1----:R0:W1:Y:S01]  /*3ae0*/  SHFL.IDX PT, R44, R48, R31, 0x1f ;  /* 0x00001f1f302c7589 */ /* 0x00206200000e0000 */
        /* <DEDUP_REMOVED lines=12> */
[----:B------:R-:W2:Y:S01]  /*3bb0*/  FLO.U32 R45, R47 ;  /* 0x0000002f002d7300 */ /* 0x000ea200000e0000 */
[----:B------:R-:W-:-:S07]  /*3bc0*/  LOP3.LUT R30, R2, R47, RZ, 0xc0, !PT ;  /* 0x0000002f021e7212 */ /* 0x000fce00078ec0ff */
[----:B------:R-:W3:Y:S01]  /*3bd0*/  POPC R30, R30 ;  /* 0x0000001e001e7309 */ /* 0x000ee20000000000 */
[----:B--2---:R-:W-:-:S13]  /*3be0*/  ISETP.NE.AND P0, PT, R4, R45, PT ;  /* 0x0000002d0400720c */ /* 0x004fda0003f05270 */
[----:B01-3--:R-:W-:Y:S05]  /*3bf0*/  @P0 BRA `(.L_x_46) ;  /* 0x0000000000080947 */ /* 0x00bfea0003800000 */
[----:B------:R-:W2:Y:S04]  /*3c00*/  LDL.LU R49, [R1] ;  /* 0x0000000001317983 */ /* 0x000ea80000300800 */
[----:B--2---:R0:W1:Y:S02]  /*3c10*/  ATOMS.ADD R46, [R49], R30 ;  /* 0x0000001e312e738c */ /* 0x0040640000000000 */
.L_x_46:
[----:B------:R-:W-:Y:S05]  /*3c20*/  BSYNC.RECONVERGENT B0 ;  /* 0x0000000000007941 */ /* 0x000fea0003800200 */
.L_x_45:
        /* <DEDUP_REMOVED lines=13> */
[----:B------:R-:W-:Y:S01]  /*3d00*/  VOTE.ANY R50, PT, P4 ;  /* 0x0000000000327806 */ /* 0x000fe200020e0100 */
[----:B-1----:R1:W2:Y:S01]  /*3d10*/  SHFL.IDX PT, R43, R46, R45, 0x1f ;  /* 0x00001f2d2e2b7589 */ /* 0x0022a200000e0000 */
        /* <DEDUP_REMOVED lines=11> */
[----:B0-----:R-:W-:Y:S01]  /*3dd0*/  LOP3.LUT R49, R48, R31, RZ, 0xc0, !PT ;  /* 0x0000001f30317212 */ /* 0x001fe200078ec0ff */
[----:B------:R-:W-:-:S03]  /*3de0*/  IMAD.MOV.U32 R48, RZ, RZ, RZ ;  /* 0x000000ffff307224 */ /* 0x000fc600078e00ff */
[----:B------:R-:W0:Y:S01]  /*3df0*/  FLO.U32 R47, R49 ;  /* 0x00000031002f7300 */ /* 0x000e2200000e0000 */
[----:B------:R-:W-:-:S07]  /*3e00*/  LOP3.LUT R31, R2, R49, RZ, 0xc0, !PT ;  /* 0x00000031021f7212 */ /* 0x000fce00078ec0ff */
[----:B------:R-:W3:Y:S01]  /*3e10*/  POPC R31, R31 ;  /* 0x0000001f001f7309 */ /* 0x000ee20000000000 */
[----:B0-----:R-:W-:-:S13]  /*3e20*/  ISETP.NE.AND P0, PT, R4, R47, PT ;  /* 0x0000002f0400720c */ /* 0x001fda0003f05270 */
[----:B-123--:R-:W-:Y:S05]  /*3e30*/  @P0 BRA `(.L_x_48) ;  /* 0x0000000000040947 */ /* 0x00efea0003800000 */
[----:B------:R0:W1:Y:S02]  /*3e40*/  ATOMS.ADD R48, [R24], R31 ;  /* 0x0000001f1830738c */ /* 0x0000640000000000 */
.L_x_48:
[----:B------:R-:W-:Y:S05]  /*3e50*/  BSYNC.RECONVERGENT B0 ;  /* 0x0000000000007941 */ /* 0x000fea0003800200 */
.L_x_47:
[----:B------:R-:W-:Y:S01]  /*3e60*/  R2P PR, R42, 0x7f ;  /* 0x0000007f2a007804 */ /* 0x000fe20000000000 */
[----:B------:R-:W-:Y:S01]  /*3e70*/  BSSY.RECONVERGENT B0, `(.L_x_49) ;  /* 0x0000021000007945 */ /* 0x000fe20003800200 */
[----:B------:R-:W-:-:S11]  /*3e80*/  IMAD.MOV.U32 R46, RZ, RZ, RZ ;  /* 0x000000ffff2e7224 */ /* 0x000fd600078e00ff */
[----:B0-----:R-:W-:Y:S02]  /*3e90*/  VOTE.ANY R24, PT, P0 ;  /* 0x0000000000187806 */ /* 0x001fe400000e0100 */
        /* <DEDUP_REMOVED lines=29> */
[----:B------:R0:W1:Y:S02]  /*4070*/  ATOMS.ADD R46, [R23], R24 ;  /* 0x00000018172e738c */ /* 0x0000640000000000 */
.L_x_50:
[----:B------:R-:W-:Y:S05]  /*4080*/  BSYNC.RECONVERGENT B0 ;  /* 0x0000000000007941 */ /* 0x000fea0003800200 */
.L_x_49:
[----:B------:R-:W-:Y:S01]  /*4090*/  R2P PR, R41, 0x7f ;  /* 0x0000007f29007804 */ /* 0x000fe20000000000 */
[----:B------:R-:W-:-:S12]  /*40a0*/  BSSY.RECONVERGENT B0, `(.L_x_51) ;  /* 0x0000021000007945 */ /* 0x000fd80003800200 */
        /* <DEDUP_REMOVED lines=23> */
[----:B------:R-:W-:Y:S01]  /*4220*/  LOP3.LUT R49, R48, R23, RZ, 0xc0, !PT ;  /* 0x0000001730317212 */ /* 0x000fe200078ec0ff */
[----:B------:R-:W-:Y:S01]  /*4230*/  IMAD.MOV.U32 R48, RZ, RZ, RZ ;  /* 0x000000ffff307224 */ /* 0x000fe200078e00ff */
[----:B-1----:R0:W1:Y:S02]  /*4240*/  SHFL.IDX PT, R23, R46, R45, 0x1f ;  /* 0x00001f2d2e177589 */ /* 0x00206400000e0000 */
[----:B------:R-:W2:Y:S01]  /*4250*/  FLO.U32 R47, R49 ;  /* 0x00000031002f7300 */ /* 0x000ea200000e0000 */
[----:B------:R-:W-:-:S07]  /*4260*/  LOP3.LUT R41, R2, R49, RZ, 0xc0, !PT ;  /* 0x0000003102297212 */ /* 0x000fce00078ec0ff */
[----:B------:R-:W3:Y:S01]  /*4270*/  POPC R41, R41 ;  /* 0x0000002900297309 */ /* 0x000ee20000000000 */
[----:B--2---:R-:W-:-:S13]  /*4280*/  ISETP.NE.AND P0, PT, R4, R47, PT ;  /* 0x0000002f0400720c */ /* 0x004fda0003f05270 */
[----:B01-3--:R-:W-:Y:S05]  /*4290*/  @P0 BRA `(.L_x_52) ;  /* 0x0000000000040947 */ /* 0x00bfea0003800000 */
[----:B------:R0:W1:Y:S02]  /*42a0*/  ATOMS.ADD R48, [R22], R41 ;  /* 0x000000291630738c */ /* 0x0000640000000000 */
.L_x_52:
[----:B------:R-:W-:Y:S05]  /*42b0*/  BSYNC.RECONVERGENT B0 ;  /* 0x0000000000007941 */ /* 0x000fea0003800200 */
.L_x_51:
        /* <DEDUP_REMOVED lines=34> */
.L_x_54:
[----:B------:R-:W-:Y:S05]  /*44e0*/  BSYNC.RECONVERGENT B0 ;  /* 0x0000000000007941 */ /* 0x000fea0003800200 */
.L_x_53:
        /* <DEDUP_REMOVED lines=34> */
.L_x_56:
[----:B------:R-:W-:Y:S05]  /*4710*/  BSYNC.RECONVERGENT B0 ;  /* 0x0000000000007941 */ /* 0x000fea0003800200 */
.L_x_55:
        /* <DEDUP_REMOVED lines=34> */
.L_x_58:
[----:B------:R-:W-:Y:S05]  /*4940*/  BSYNC.RECONVERGENT B0 ;  /* 0x0000000000007941 */ /* 0x000fea0003800200 */
.L_x_57:
        /* <DEDUP_REMOVED lines=34> */
.L_x_60:
[----:B------:R-:W-:Y:S05]  /*4b70*/  BSYNC.RECONVERGENT B0 ;  /* 0x0000000000007941 */ /* 0x000fea0003800200 */
.L_x_59:
        /* <DEDUP_REMOVED lines=26> */
[----:B------:R-:W-:Y:S02]  /*4d20*/  LOP3.LUT R49, R45, R18, RZ, 0xc0, !PT ;  /* 0x000000122d317212 */ /* 0x000fe400078ec0ff */
[----:B-1----:R0:W1:Y:S02]  /*4d30*/  SHFL.IDX PT, R18, R48, R47, 0x1f ;  /* 0x00001f2f30127589 */ /* 0x00206400000e0000 */
[----:B------:R-:W2:Y:S01]  /*4d40*/  FLO.U32 R45, R49 ;  /* 0x00000031002d7300 */ /* 0x000ea200000e0000 */
[----:B------:R-:W-:-:S07]  /*4d50*/  LOP3.LUT R34, R2, R49, RZ, 0xc0, !PT ;  /* 0x0000003102227212 */ /* 0x000fce00078ec0ff */
[----:B------:R-:W3:Y:S01]  /*4d60*/  POPC R34, R34 ;  /* 0x0000002200227309 */ /* 0x000ee20000000000 */
[----:B--2---:R-:W-:-:S13]  /*4d70*/  ISETP.NE.AND P0, PT, R4, R45, PT ;  /* 0x0000002d0400720c */ /* 0x004fda0003f05270 */
[----:B01-3--:R-:W-:Y:S05]  /*4d80*/  @P0 BRA `(.L_x_62) ;  /* 0x0000000000040947 */ /* 0x00bfea0003800000 */
[----:B------:R0:W1:Y:S02]  /*4d90*/  ATOMS.ADD R46, [R17], R34 ;  /* 0x00000022112e738c */ /* 0x0000640000000000 */
.L_x_62:
[----:B------:R-:W-:Y:S05]  /*4da0*/  BSYNC.RECONVERGENT B0 ;  /* 0x0000000000007941 */ /* 0x000fea0003800200 */
.L_x_61:
        /* <DEDUP_REMOVED lines=28> */
[----:B------:R-:W0:Y:S01]  /*4f70*/  FLO.U32 R33, R47 ;  /* 0x0000002f00217300 */ /* 0x000e2200000e0000 */
[----:B------:R-:W-:-:S07]  /*4f80*/  LOP3.LUT R17, R2, R47, RZ, 0xc0, !PT ;  /* 0x0000002f02117212 */ /* 0x000fce00078ec0ff */
[----:B------:R-:W3:Y:S01]  /*4f90*/  POPC R17, R17 ;  /* 0x0000001100117309 */ /* 0x000ee20000000000 */
[----:B0-----:R-:W-:-:S13]  /*4fa0*/  ISETP.NE.AND P0, PT, R4, R33, PT ;  /* 0x000000210400720c */ /* 0x001fda0003f05270 */
[----:B-123--:R-:W-:Y:S05]  /*4fb0*/  @P0 BRA `(.L_x_64) ;  /* 0x0000000000040947 */ /* 0x00efea0003800000 */
[----:B------:R0:W1:Y:S02]  /*4fc0*/  ATOMS.ADD R48, [R16], R17 ;  /* 0x000000111030738c */ /* 0x0000640000000000 */
.L_x_64:
[----:B------:R-:W-:Y:S05]  /*4fd0*/  BSYNC.RECONVERGENT B0 ;  /* 0x0000000000007941 */ /* 0x000fea0003800200 */
.L_x_63:
[----:B------:R-:W-:Y:S01]  /*4fe0*/  R2P PR, R32, 0x7f ;  /* 0x0000007f20007804 */ /* 0x000fe20000000000 */
[----:B-1----:R1:W2:Y:S01]  /*4ff0*/  SHFL.IDX PT, R48, R48, R33, 0x1f ;  /* 0x00001f2130307589 */ /* 0x0022a200000e0000 */
[----:B------:R-:W-:Y:S01]  /*5000*/  BSSY.RECONVERGENT B0, `(.L_x_65) ;  /* 0x0000021000007945 */ /* 0x000fe20003800200 */
[----:B------:R-:W-:Y:S02]  /*5010*/  IMAD.IADD R8, R5, 0x1, R8 ;  /* 0x0000000105087824 */ /* 0x000fe400078e0208 */
[----:B------:R-:W-:-:S08]  /*5020*/  IMAD.MOV.U32 R5, RZ, RZ, RZ ;  /* 0x000000ffff057224 */ /* 0x000fd000078e00ff */
        /* <DEDUP_REMOVED lines=30> */
.L_x_66:
[----:B------:R-:W-:Y:S05]  /*5210*/  BSYNC.RECONVERGENT B0 ;  /* 0x0000000000007941 */ /* 0x000fea0003800200 */
.L_x_65:
[----:B------:R-:W2:Y:S01]  /*5220*/  LDL.LU R4, [R1+0x8] ;  /* 0x0000080001047983 */ /* 0x000ea20000300800 */
[----:B------:R-:W-:Y:S01]  /*5230*/  IMAD.IADD R6, R6, 0x1, R7 ;  /* 0x0000000106067824 */ /* 0x000fe200078e0207 */
[----:B------:R-:W-:Y:S01]  /*5240*/  BSSY B1, `(.L_x_67) ;  /* 0x000006c000017945 */ /* 0x000fe20003800000 */
[----:B------:R-:W-:Y:S01]  /*5250*/  IMAD.IADD R10, R10, 0x1, R11 ;  /* 0x000000010a0a7824 */ /* 0x000fe200078e020b */
[----:B-1----:R-:W0:Y:S01]  /*5260*/  SHFL.IDX PT, R5, R5, R16, 0x1f ;  /* 0x00001f1005057589 */ /* 0x002e2200000e0000 */
[----:B------:R-:W-:Y:S02]  /*5270*/  IMAD.IADD R14, R9, 0x1, R14 ;  /* 0x00000001090e7824 */ /* 0x000fe400078e020e */
[--C-:B------:R-:W-:Y:S01]  /*5280*/  IMAD R8, R8, 0x4, R73.reuse ;  /* 0x0000000408087824 */ /* 0x100fe200078e0249 */
[----:B------:R-:W-:Y:S01]  /*5290*/  BAR.SYNC.DEFER_BLOCKING 0x0 ;  /* 0x0000000000007b1d */ /* 0x000fe20000010000 */
[----:B------:R-:W-:Y:S02]  /*52a0*/  IMAD.IADD R28, R13, 0x1, R28 ;  /* 0x000000010d1c7824 */ /* 0x000fe400078e021c */
[----:B------:R-:W-:-:S02]  /*52b0*/  IMAD R7, R6, 0x4, R73 ;  /* 0x0000000406077824 */ /* 0x000fc400078e0249 */
[----:B------:R-:W-:Y:S02]  /*52c0*/  IMAD.IADD R26, R26, 0x1, R29 ;  /* 0x000000011a1a7824 */ /* 0x000fe400078e021d */
[--C-:B------:R-:W-:Y:S02]  /*52d0*/  IMAD R10, R10, 0x4, R73.reuse ;  /* 0x000000040a0a7824 */ /* 0x100fe400078e0249 */
[----:B------:R-:W-:Y:S02]  /*52e0*/  IMAD.IADD R44, R25, 0x1, R44 ;  /* 0x00000001192c7824 */ /* 0x000fe400078e022c */
[----:B------:R-:W-:Y:S02]  /*52f0*/  IMAD R9, R14, 0x4, R73 ;  /* 0x000000040e097824 */ /* 0x000fe400078e0249 */
[----:B------:R-:W-:Y:S02]  /*5300*/  IMAD.IADD R42, R31, 0x1, R42 ;  /* 0x000000011f2a7824 */ /* 0x000fe400078e022a */
[----:B------:R-:W-:-:S02]  /*5310*/  IMAD.IADD R24, R24, 0x1, R23 ;  /* 0x0000000118187824 */ /* 0x000fc400078e0217 */
[----:B------:R-:W-:Y:S02]  /*5320*/  IMAD R6, R26, 0x4, R73 ;  /* 0x000000041a067824 */ /* 0x000fe400078e0249 */
[----:B------:R-:W-:Y:S02]  /*5330*/  IMAD.IADD R40, R41, 0x1, R40 ;  /* 0x0000000129287824 */ /* 0x000fe400078e0228 */
[----:B0-----:R-:W-:Y:S02]  /*5340*/  IMAD.IADD R2, R2, 0x1, R5 ;  /* 0x0000000102027824 */ /* 0x001fe400078e0205 */
[--C-:B------:R-:W-:Y:S01]  /*5350*/  IMAD R5, R28, 0x4, R73.reuse ;  /* 0x000000041c057824 */ /* 0x100fe200078e0249 */
[----:B------:R0:W-:Y:S01]  /*5360*/  STS [R8+-0x4], R71 ;  /* 0xfffffc4708007388 */ /* 0x0001e20000000800 */
[----:B------:R-:W-:Y:S02]  /*5370*/  IMAD R11, R44, 0x4, R73 ;  /* 0x000000042c0b7824 */ /* 0x000fe400078e0249 */
[----:B------:R-:W-:Y:S01]  /*5380*/  IMAD.IADD R22, R22, 0x1, R37 ;  /* 0x0000000116167824 */ /* 0x000fe200078e0225 */
[----:B------:R1:W-:Y:S01]  /*5390*/  STS [R7+-0x4], R70 ;  /* 0xfffffc4607007388 */ /* 0x0003e20000000800 */
[----:B------:R-:W-:-:S02]  /*53a0*/  IMAD.IADD R36, R21, 0x1, R36 ;  /* 0x0000000115247824 */ /* 0x000fc400078e0224 */
[----:B------:R-:W-:Y:S01]  /*53b0*/  IMAD.IADD R20, R20, 0x1, R35 ;  /* 0x0000000114147824 */ /* 0x000fe200078e0223 */
[----:B------:R3:W-:Y:S01]  /*53c0*/  STS [R10+-0x4], R69 ;  /* 0xfffffc450a007388 */ /* 0x0007e20000000800 */
[----:B------:R-:W-:Y:S02]  /*53d0*/  IMAD.IADD R18, R19, 0x1, R18 ;  /* 0x0000000113127824 */ /* 0x000fe400078e0212 */
[----:B0-----:R-:W-:Y:S01]  /*53e0*/  IMAD R8, R24, 0x4, R73 ;  /* 0x0000000418087824 */ /* 0x001fe200078e0249 */
[----:B------:R0:W-:Y:S01]  /*53f0*/  STS [R9+-0x4], R68 ;  /* 0xfffffc4409007388 */ /* 0x0001e20000000800 */
[----:B------:R-:W-:Y:S02]  /*5400*/  IMAD.IADD R34, R34, 0x1, R45 ;  /* 0x0000000122227824 */ /* 0x000fe400078e022d */
[----:B-1----:R-:W-:Y:S02]  /*5410*/  IMAD R7, R42, 0x4, R73 ;  /* 0x000000042a077824 */ /* 0x002fe400078e0249 */
[----:B------:R-:W-:-:S02]  /*5420*/  IMAD.IADD R48, R17, 0x1, R48 ;  /* 0x0000000111307824 */ /* 0x000fc400078e0230 */
[--C-:B---3--:R-:W-:Y:S02]  /*5430*/  IMAD R10, R22, 0x4, R73.reuse ;  /* 0x00000004160a7824 */ /* 0x108fe400078e0249 */
[--C-:B------:R-:W-:Y:S02]  /*5440*/  IMAD R13, R36, 0x4, R73.reuse ;  /* 0x00000004240d7824 */ /* 0x100fe400078e0249 */
[--C-:B0-----:R-:W-:Y:S02]  /*5450*/  IMAD R9, R40, 0x4, R73.reuse ;  /* 0x0000000428097824 */ /* 0x101fe400078e0249 */
[----:B------:R-:W-:Y:S01]  /*5460*/  IMAD R2, R2, 0x4, R73 ;  /* 0x0000000402027824 */ /* 0x000fe200078e0249 */
[----:B--2---:R-:W-:Y:S01]  /*5470*/  ISETP.NE.AND P0, PT, R4, RZ, PT ;  /* 0x000000ff0400720c */ /* 0x004fe20003f05270 */
[----:B------:R-:W-:Y:S02]  /*5480*/  IMAD.IADD R4, R12, 0x1, R27 ;  /* 0x000000010c047824 */ /* 0x000fe400078e021b */
[----:B------:R-:W-:-:S02]  /*5490*/  IMAD.IADD R12, R30, 0x1, R43 ;  /* 0x000000011e0c7824 */ /* 0x000fc400078e022b */
[--C-:B------:R-:W-:Y:S02]  /*54a0*/  IMAD R4, R4, 0x4, R73.reuse ;  /* 0x0000000404047824 */ /* 0x100fe400078e0249 */
[----:B------:R-:W-:-:S03]  /*54b0*/  IMAD R12, R12, 0x4, R73 ;  /* 0x000000040c0c7824 */ /* 0x000fc600078e0249 */
[----:B------:R0:W-:Y:S04]  /*54c0*/  STS [R4+-0x4], R67 ;  /* 0xfffffc4304007388 */ /* 0x0001e80000000800 */
[----:B------:R1:W-:Y:S04]  /*54d0*/  STS [R5+-0x4], R66 ;  /* 0xfffffc4205007388 */ /* 0x0003e80000000800 */
[----:B------:R2:W-:Y:S01]  /*54e0*/  STS [R6+-0x4], R65 ;  /* 0xfffffc4106007388 */ /* 0x0005e20000000800 */
[----:B0-----:R-:W-:-:S03]  /*54f0*/  IMAD R4, R20, 0x4, R73 ;  /* 0x0000000414047824 */ /* 0x001fc600078e0249 */
[----:B------:R0:W-:Y:S01]  /*5500*/  STS [R11+-0x4], R64 ;  /* 0xfffffc400b007388 */ /* 0x0001e20000000800 */
[----:B-1----:R-:W-:-:S03]  /*5510*/  IMAD R5, R18, 0x4, R73 ;  /* 0x0000000412057824 */ /* 0x002fc600078e0249 */
[----:B------:R-:W-:Y:S01]  /*5520*/  STS [R12+-0x4], R63 ;  /* 0xfffffc3f0c007388 */ /* 0x000fe20000000800 */
[----:B--2---:R-:W-:-:S03]  /*5530*/  IMAD R6, R34, 0x4, R73 ;  /* 0x0000000422067824 */ /* 0x004fc600078e0249 */
[----:B------:R-:W-:Y:S01]  /*5540*/  STS [R7+-0x4], R62 ;  /* 0xfffffc3e07007388 */ /* 0x000fe20000000800 */
[----:B0-----:R-:W-:-:S03]  /*5550*/  IMAD R11, R48, 0x4, R73 ;  /* 0x00000004300b7824 */ /* 0x001fc600078e0249 */
[----:B------:R-:W-:Y:S04]  /*5560*/  STS [R8+-0x4], R61 ;  /* 0xfffffc3d08007388 */ /* 0x000fe80000000800 */
[----:B------:R-:W-:Y:S04]  /*5570*/  STS [R9+-0x4], R60 ;  /* 0xfffffc3c09007388 */ /* 0x000fe80000000800 */
[----:B------:R-:W-:Y:S04]  /*5580*/  STS [R10+-0x4], R59 ;  /* 0xfffffc3b0a007388 */ /* 0x000fe80000000800 */
[----:B------:R0:W-:Y:S04]  /*5590*/  STS [R13+-0x4], R58 ;  /* 0xfffffc3a0d007388 */ /* 0x0001e80000000800 */
[----:B------:R1:W-:Y:S04]  /*55a0*/  STS [R4+-0x4], R57 ;  /* 0xfffffc3904007388 */ /* 0x0003e80000000800 */
[----:B------:R1:W-:Y:S01]  /*55b0*/  STS [R5+-0x4], R56 ;  /* 0xfffffc3805007388 */ /* 0x0003e20000000800 */
[----:B0-----:R-:W-:-:S03]  /*55c0*/  IMAD R13, R39, 0x8, R73 ;  /* 0x00000008270d7824 */ /* 0x001fc600078e0249 */
[----:B------:R1:W-:Y:S04]  /*55d0*/  STS [R6+-0x4], R55 ;  /* 0xfffffc3706007388 */ /* 0x0003e80000000800 */
[----:B------:R1:W-:Y:S04]  /*55e0*/  STS [R11+-0x4], R54 ;  /* 0xfffffc360b007388 */ /* 0x0003e80000000800 */
[----:B------:R1:W-:Y:S01]  /*55f0*/  STS [R2+-0x4], R53 ;  /* 0xfffffc3502007388 */ /* 0x0003e20000000800 */
[----:B------:R-:W-:Y:S05]  /*5600*/  @P0 BRA `(.L_x_68) ;  /* 0x0000000000bc0947 */ /* 0x000fea0003800000 */
[----:B------:R-:W1:Y:S02]  /*5610*/  LDCU.64 UR8, c[0x0][0x398] ;  /* 0x00007300ff0877ac */ /* 0x000e640008000a00 */
[----:B-1----:R-:W-:-:S04]  /*5620*/  LEA R6, P0, R39, UR8, 0x3 ;  /* 0x0000000827067c11 */ /* 0x002fc8000f8018ff */
[----:B------:R-:W-:-:S05]  /*5630*/  LEA.HI.X R7, R39, UR9, RZ, 0x3, P0 ;  /* 0x0000000927077c11 */ /* 0x000fca00080f1cff */
[----:B------:R-:W2:Y:S01]  /*5640*/  LDG.E.64 R4, desc[UR6][R6.64] ;  /* 0x0000000606047981 */ /* 0x000ea2000c1e1b00 */
[----:B------:R-:W-:Y:S02]  /*5650*/  SHF.R.S32.HI R9, RZ, 0x1f, R3 ;  /* 0x0000001fff097819 */ /* 0x000fe40000011403 */
[----:B--2---:R-:W-:-:S05]  /*5660*/  IADD3 R4, P0, PT, -R3, R4, RZ ;  /* 0x0000000403047210 */ /* 0x004fca0007f1e1ff */
[----:B------:R-:W-:Y:S01]  /*5670*/  IMAD.X R5, R5, 0x1, ~R9, P0 ;  /* 0x0000000105057824 */ /* 0x000fe200000e0e09 */
[----:B------:R-:W-:Y:S01]  /*5680*/  ISETP.GE.AND P0, PT, R72, 0x1, PT ;  /* 0x000000014800780c */ /* 0x000fe20003f06270 */
[----:B------:R-:W-:-:S03]  /*5690*/  IMAD.MOV.U32 R9, RZ, RZ, R52 ;  /* 0x000000ffff097224 */ /* 0x000fc600078e0034 */
[----:B------:R0:W-:Y:S09]  /*56a0*/  STS.64 [R13+0x7200], R4 ;  /* 0x007200040d007388 */ /* 0x0001f20000000a00 */
[----:B------:R-:W-:Y:S05]  /*56b0*/  @!P0 BRA `(.L_x_69) ;  /* 0x00000000006c8947 */ /* 0x000fea0003800000 */
[----:B------:R-:W-:Y:S01]  /*56c0*/  BSSY B0, `(.L_x_70) ;  /* 0x0000019000007945 */ /* 0x000fe20003800000 */
[----:B------:R-:W-:Y:S02]  /*56d0*/  IMAD.MOV.U32 R2, RZ, RZ, -0x1 ;  /* 0xffffffffff027424 */ /* 0x000fe400078e00ff */
[----:B------:R-:W-:Y:S02]  /*56e0*/  IMAD.MOV.U32 R6, RZ, RZ, R72 ;  /* 0x000000ffff067224 */ /* 0x000fe400078e0048 */
[----:B------:R-:W-:-:S07]  /*56f0*/  IMAD.MOV.U32 R9, RZ, RZ, R52 ;  /* 0x000000ffff097224 */ /* 0x000fce00078e0034 */
.L_x_74:
[----:B0-----:R-:W0:Y:S01]  /*5700*/  LDC.64 R4, c[0x0][0x380] ;  /* 0x0000e000ff047b82 */ /* 0x001e220000000a00 */
[----:B------:R-:W-:Y:S01]  /*5710*/  VIADD R11, R6, 0xffffffff ;  /* 0xffffffff060b7836 */ /* 0x000fe20000000000 */
[----:B------:R-:W-:Y:S03]  /*5720*/  BSSY B2, `(.L_x_71) ;  /* 0x0000008000027945 */ /* 0x000fe60003800000 */
[----:B------:R-:W-:-:S04]  /*5730*/  IMAD R7, R11, 0x100, R39 ;  /* 0x000001000b077824 */ /* 0x000fc800078e0227 */
[----:B0-----:R-:W-:-:S07]  /*5740*/  IMAD.WIDE R4, R7, 0x4, R4 ;  /* 0x0000000407047825 */ /* 0x001fce00078e0204 */
.L_x_72:
[----:B------:R-:W-:Y:S05]  /*5750*/  YIELD ;  /* 0x0000000000007946 */ /* 0x000fea0003800000 */
[----:B------:R0:W-:Y:S06]  /*5760*/  MEMBAR.SC.CTA ;  /* 0x0000000000007992 */ /* 0x0001ec0000000000 */
[----:B0-----:R-:W2:Y:S02]  /*5770*/  LDG.E.STRONG.SYS R7, desc[UR6][R4.64] ;  /* 0x0000000604077981 */ /* 0x001ea4000c1f5900 */
[----:B--2---:R-:W-:-:S13]  /*5780*/  ISETP.NE.AND P0, PT, R7, RZ, PT ;  /* 0x000000ff0700720c */ /* 0x004fda0003f05270 */
[----:B------:R-:W-:Y:S05]  /*5790*/  @!P0 BRA `(.L_x_72) ;  /* 0xfffffffc00ec8947 */ /* 0x000fea000383ffff */
[----:B------:R-:W-:Y:S05]  /*57a0*/  BSYNC B2 ;  /* 0x0000000000027941 */ /* 0x000fea0003800000 */
.L_x_71:
[----:B------:R-:W-:Y:S01]  /*57b0*/  BSSY.RECONVERGENT B2, `(.L_x_73) ;  /* 0x0000006000027945 */ /* 0x000fe20003800200 */
[C---:B------:R-:W-:Y:S02]  /*57c0*/  ISETP.GT.AND P0, PT, R7.reuse, -0x1, PT ;  /* 0xffffffff0700780c */ /* 0x040fe40003f04270 */
[----:B------:R-:W-:Y:S01]  /*57d0*/  LOP3.LUT R4, R7, 0x3fffffff, RZ, 0xc0, !PT ;  /* 0x3fffffff07047812 */ /* 0x000fe200078ec0ff */
[----:B------:R-:W-:Y:S05]  /*57e0*/  WARPSYNC.EXCLUSIVE R2 ;  /* 0x0000000002007348 */ /* 0x000fea0003a00000 */
[----:B------:R-:W-:-:S05]  /*57f0*/  IMAD.IADD R9, R4, 0x1, R9 ;  /* 0x0000000104097824 */ /* 0x000fca00078e0209 */
[----:B------:R-:W-:-:S07]  /*5800*/  VOTE.ANY R2, PT, P0 ;  /* 0x0000000000027806 */ /* 0x000fce00000e0100 */
[----:B------:R-:W-:Y:S05]  /*5810*/  BSYNC.RECONVERGENT B2 ;  /* 0x0000000000027941 */ /* 0x000fea0003800200 */
.L_x_73:
[----:B------:R-:W-:Y:S01]  /*5820*/  ISETP.GT.U32.AND P1, PT, R6, 0x1, PT ;  /* 0x000000010600780c */ /* 0x000fe20003f24070 */
[----:B------:R-:W-:-:S12]  /*5830*/  IMAD.MOV.U32 R6, RZ, RZ, R11 ;  /* 0x000000ffff067224 */ /* 0x000fd800078e000b */
[----:B------:R-:W-:Y:S05]  /*5840*/  @P0 BRA P1, `(.L_x_74) ;  /* 0xfffffffc00ac0947 */ /* 0x000fea000083ffff */
[----:B------:R-:W-:Y:S05]  /*5850*/  BSYNC B0 ;  /* 0x0000000000007941 */ /* 0x000fea0003800000 */
.L_x_70:
[----:B------:R1:W2:Y:S02]  /*5860*/  LDS.64 R4, [R13+0x7200] ;  /* 0x007200000d047984 */ /* 0x0002a40000000a00 */
.L_x_69:
        /* <DEDUP_REMOVED lines=9> */
.L_x_68:
[----:B------:R-:W-:Y:S05]  /*5900*/  BSYNC B1 ;  /* 0x0000000000017941 */ /* 0x000fea0003800000 */
.L_x_67:
[----:B0-----:R-:W0:Y:S01]  /*5910*/  LDC.64 R8, c[0x0][0x390] ;  /* 0x0000e400ff087b82 */ /* 0x001e220000000a00 */
[----:B-1----:R-:W-:-:S04]  /*5920*/  IMAD.MOV.U32 R5, RZ, RZ, 0x1c80 ;  /* 0x00001c80ff057424 */ /* 0x002fc800078e00ff */
[----:B------:R-:W-:-:S03]  /*5930*/  IMAD R5, R72, R5, 0x1c80 ;  /* 0x00001c8048057424 */ /* 0x000fc600078e0205 */
[----:B------:R-:W1:Y:S01]  /*5940*/  LDC R6, c[0x0][0x3c0] ;  /* 0x0000f000ff067b82 */ /* 0x000e620000000800 */
[----:B0-----:R-:W-:Y:S02]  /*5950*/  ISETP.EQ.U32.AND P1, PT, R8, RZ, PT ;  /* 0x000000ff0800720c */ /* 0x001fe40003f22070 */
[CC--:B-1----:R-:W-:Y:S02]  /*5960*/  ISETP.GE.AND P0, PT, R5.reuse, R6.reuse, PT ;  /* 0x000000060500720c */ /* 0x0c2fe40003f06270 */
[----:B------:R-:W-:Y:S02]  /*5970*/  ISETP.GT.AND P3, PT, R5, R6, PT ;  /* 0x000000060500720c */ /* 0x000fe40003f64270 */
[----:B------:R-:W-:-:S04]  /*5980*/  ISETP.EQ.OR.EX P0, PT, R9, RZ, !P0, P1 ;  /* 0x000000ff0900720c */ /* 0x000fc80004702710 */
[----:B------:R-:W-:-:S13]  /*5990*/  ISETP.GT.U32.OR P0, PT, R39, 0xff, P0 ;  /* 0x000000ff2700780c */ /* 0x000fda0000704470 */
[----:B------:R-:W-:Y:S05]  /*59a0*/  @P0 BRA `(.L_x_75) ;  /* 0x0000000000200947 */ /* 0x000fea0003800000 */
[----:B------:R-:W0:Y:S01]  /*59b0*/  LDS.64 R4, [R13+0x7200] ;  /* 0x007200000d047984 */ /* 0x000e220000000a00 */
[--C-:B------:R-:W-:Y:S02]  /*59c0*/  SHF.R.S32.HI R7, RZ, 0x1f, R52.reuse ;  /* 0x0000001fff077819 */ /* 0x100fe40000011434 */
[C---:B------:R-:W-:Y:S02]  /*59d0*/  LEA R2, P2, R39.reuse, R8, 0x3 ;  /* 0x0000000827027211 */ /* 0x040fe400078418ff */
[----:B0-----:R-:W-:Y:S02]  /*59e0*/  IADD3 R52, P0, P1, R4, R3, R52 ;  /* 0x0000000304347210 */ /* 0x001fe4000791e034 */
[----:B------:R-:W-:Y:S02]  /*59f0*/  SHF.R.S32.HI R4, RZ, 0x1f, R3 ;  /* 0x0000001fff047819 */ /* 0x000fe40000011403 */
[----:B------:R-:W-:Y:S02]  /*5a00*/  LEA.HI.X R3, R39, R9, RZ, 0x3, P2 ;  /* 0x0000000927037211 */ /* 0x000fe400010f1cff */
[----:B------:R-:W-:-:S05]  /*5a10*/  IADD3.X R53, PT, PT, R5, R4, R7, P0, P1 ;  /* 0x0000000405357210 */ /* 0x000fca00007e2407 */
[----:B------:R0:W-:Y:S02]  /*5a20*/  STG.E.64 desc[UR6][R2.64], R52 ;  /* 0x0000003402007986 */ /* 0x0001e4000c101b06 */
.L_x_75:
[----:B------:R-:W-:Y:S05]  /*5a30*/  WARPSYNC.ALL ;  /* 0x0000000000007948 */ /* 0x000fea0003800000 */
[----:B------:R-:W-:Y:S06]  /*5a40*/  BAR.SYNC.DEFER_BLOCKING 0x0 ;  /* 0x0000000000007b1d */ /* 0x000fec0000010000 */
[----:B------:R-:W-:Y:S05]  /*5a50*/  @P3 BRA `(.L_x_76) ;  /* 0x0000000c00503947 */ /* 0x000fea0003800000 */
[----:B------:R-:W0:Y:S01]  /*5a60*/  LDS R9, [R0] ;  /* 0x0000000000097984 */ /* 0x000e220000000800 */
[----:B------:R-:W0:Y:S01]  /*5a70*/  LDCU UR5, c[0x0][0x3c4] ;  /* 0x00007880ff0577ac */ /* 0x000e220008000800 */
[----:B------:R-:W1:Y:S01]  /*5a80*/  LDCU.64 UR8, c[0x0][0x3a0] ;  /* 0x00007400ff0877ac */ /* 0x000e620008000a00 */
[----:B0-----:R-:W-:-:S04]  /*5a90*/  SHF.R.U32.HI R2, RZ, UR5, R9 ;  /* 0x00000005ff027c19 */ /* 0x001fc80008011609 */
[----:B------:R-:W-:-:S05]  /*5aa0*/  LOP3.LUT R2, R2, UR4, RZ, 0x30, !PT ;  /* 0x0000000402027c12 */ /* 0x000fca000f8e30ff */
[----:B------:R-:W-:-:S06]  /*5ab0*/  IMAD R3, R2, 0x8, R73 ;  /* 0x0000000802037824 */ /* 0x000fcc00078e0249 */
[----:B------:R-:W0:Y:S02]  /*5ac0*/  LDS.64 R2, [R3+0x7200] ;  /* 0x0072000003027984 */ /* 0x000e240000000a00 */
[----:B0-----:R-:W-:-:S05]  /*5ad0*/  IADD3 R2, P0, PT, R2, R39, RZ ;  /* 0x0000002702027210 */ /* 0x001fca0007f1e0ff */
[----:B------:R-:W-:Y:S01]  /*5ae0*/  IMAD.X R5, RZ, RZ, R3, P0 ;  /* 0x000000ffff057224 */ /* 0x000fe200000e0603 */
[----:B-1----:R-:W-:-:S04]  /*5af0*/  LEA R4, P0, R2, UR8, 0x2 ;  /* 0x0000000802047c11 */ /* 0x002fc8000f8010ff */
[----:B------:R-:W-:-:S05]  /*5b00*/  LEA.HI.X R5, R2, UR9, R5, 0x2, P0 ;  /* 0x0000000902057c11 */ /* 0x000fca00080f1405 */
[----:B------:R-:W-:Y:S01]  /*5b10*/  STG.E desc[UR6][R4.64], R9 ;  /* 0x0000000904007986 */ /* 0x000fe2000c101906 */
[----:B------:R-:W-:-:S03]  /*5b20*/  NOP ;  /* 0x0000000000007918 */ /* 0x000fc60000000000 */
[----:B------:R-:W0:Y:S02]  /*5b30*/  LDS R11, [R0+0x600] ;  /* 0x00060000000b7984 */ /* 0x000e240000000800 */
[----:B0-----:R-:W-:-:S04]  /*5b40*/  SHF.R.U32.HI R2, RZ, UR5, R11 ;  /* 0x00000005ff027c19 */ /* 0x001fc8000801160b */
[----:B------:R-:W-:-:S05]  /*5b50*/  LOP3.LUT R2, R2, UR4, RZ, 0x30, !PT ;  /* 0x0000000402027c12 */ /* 0x000fca000f8e30ff */
[----:B------:R-:W-:-:S06]  /*5b60*/  IMAD R3, R2, 0x8, R73 ;  /* 0x0000000802037824 */ /* 0x000fcc00078e0249 */
[----:B------:R-:W0:Y:S02]  /*5b70*/  LDS.64 R2, [R3+0x7200] ;  /* 0x0072000003027984 */ /* 0x000e240000000a00 */
[----:B0-----:R-:W-:-:S05]  /*5b80*/  IADD3 R2, P0, PT, R2, R39, RZ ;  /* 0x0000002702027210 */ /* 0x001fca0007f1e0ff */
[----:B------:R-:W-:Y:S01]  /*5b90*/  IMAD.X R7, RZ, RZ, R3, P0 ;  /* 0x000000ffff077224 */ /* 0x000fe200000e0603 */
[----:B------:R-:W-:-:S04]  /*5ba0*/  LEA R6, P0, R2, UR8, 0x2 ;  /* 0x0000000802067c11 */ /* 0x000fc8000f8010ff */
[----:B------:R-:W-:-:S05]  /*5bb0*/  LEA.HI.X R7, R2, UR9, R7, 0x2, P0 ;  /* 0x0000000902077c11 */ /* 0x000fca00080f1407 */
[----:B------:R-:W-:Y:S01]  /*5bc0*/  STG.E desc[UR6][R6.64+0x600], R11 ;  /* 0x0006000b06007986 */ /* 0x000fe2000c101906 */
[----:B------:R-:W-:-:S03]  /*5bd0*/  NOP ;  /* 0x0000000000007918 */ /* 0x000fc60000000000 */
[----:B------:R-:W0:Y:S02]  /*5be0*/  LDS R9, [R0+0xc00] ;  /* 0x000c000000097984 */ /* 0x000e240000000800 */
[----:B0-----:R-:W-:-:S04]  /*5bf0*/  SHF.R.U32.HI R2, RZ, UR5, R9 ;  /* 0x00000005ff027c19 */ /* 0x001fc80008011609 */
[----:B------:R-:W-:-:S05]  /*5c00*/  LOP3.LUT R2, R2, UR4, RZ, 0x30, !PT ;  /* 0x0000000402027c12 */ /* 0x000fca000f8e30ff */
[----:B------:R-:W-:-:S05]  /*5c10*/  IMAD R8, R2, 0x8, R73 ;  /* 0x0000000802087824 */ /* 0x000fca00078e0249 */
        /* <DEDUP_REMOVED lines=182> */
[----:B------:R-:W-:Y:S01]  /*6780*/  NOP ;  /* 0x0000000000007918 */ /* 0x000fe20000000000 */
[----:B------:R-:W-:Y:S05]  /*6790*/  EXIT ;  /* 0x000000000000794d */ /* 0x000fea0003800000 */
.L_x_76:
[----:B0-----:R-:W-:Y:S01]  /*67a0*/  IMAD R3, R72, -0x1c80, R6 ;  /* 0xffffe38048037824 */ /* 0x001fe200078e0206 */
[----:B------:R-:W-:Y:S01]  /*67b0*/  BSSY.RECONVERGENT B0, `(.L_x_77) ;  /* 0x000001c000007945 */ /* 0x000fe20003800200 */
[C---:B------:R-:W-:Y:S02]  /*67c0*/  VIADD R6, R39.reuse, 0x480 ;  /* 0x0000048027067836 */ /* 0x040fe40000000000 */
[C---:B------:R-:W-:Y:S01]  /*67d0*/  VIADD R2, R39.reuse, 0x180 ;  /* 0x0000018027027836 */ /* 0x040fe20000000000 */
[CC--:B------:R-:W-:Y:S01]  /*67e0*/  ISETP.GE.AND P1, PT, R39.reuse, R3.reuse, PT ;  /* 0x000000032700720c */ /* 0x0c0fe20003f26270 */
[C---:B------:R-:W-:Y:S01]  /*67f0*/  VIADD R4, R39.reuse, 0x300 ;  /* 0x0000030027047836 */ /* 0x040fe20000000000 */
[-C--:B------:R-:W-:Y:S01]  /*6800*/  ISETP.GE.AND P4, PT, R6, R3.reuse, PT ;  /* 0x000000030600720c */ /* 0x080fe20003f86270 */
[C---:B------:R-:W-:Y:S01]  /*6810*/  VIADD R6, R39.reuse, 0x900 ;  /* 0x0000090027067836 */ /* 0x040fe20000000000 */
[-C--:B------:R-:W-:Y:S01]  /*6820*/  ISETP.GE.AND P2, PT, R2, R3.reuse, PT ;  /* 0x000000030200720c */ /* 0x080fe20003f46270 */
[C---:B------:R-:W-:Y:S01]  /*6830*/  VIADD R2, R39.reuse, 0x600 ;  /* 0x0000060027027836 */ /* 0x040fe20000000000 */
[-C--:B------:R-:W-:Y:S01]  /*6840*/  ISETP.GE.AND P3, PT, R4, R3.reuse, PT ;  /* 0x000000030400720c */ /* 0x080fe20003f66270 */
[C---:B------:R-:W-:Y:S01]  /*6850*/  VIADD R4, R39.reuse, 0x780 ;  /* 0x0000078027047836 */ /* 0x040fe20000000000 */
[-C--:B------:R-:W-:Y:S01]  /*6860*/  ISETP.GE.AND P0, PT, R6, R3.reuse, PT ;  /* 0x000000030600720c */ /* 0x080fe20003f06270 */
[----:B------:R-:W-:Y:S01]  /*6870*/  VIADD R6, R39, 0xa80 ;  /* 0x00000a8027067836 */ /* 0x000fe20000000000 */
[----:B------:R-:W-:-:S02]  /*6880*/  ISETP.GE.AND P5, PT, R2, R3, PT ;  /* 0x000000030200720c */ /* 0x000fc40003fa6270 */
[----:B------:R-:W-:Y:S01]  /*6890*/  ISETP.GE.AND P6, PT, R4, R3, PT ;  /* 0x000000030400720c */ /* 0x000fe20003fc6270 */
[----:B------:R-:W-:-:S12]  /*68a0*/  @P1 BRA `(.L_x_78) ;  /* 0x0000000000301947 */ /* 0x000fd80003800000 */
[----:B------:R-:W0:Y:S01]  /*68b0*/  LDS R7, [R0] ;  /* 0x0000000000077984 */ /* 0x000e220000000800 */
[----:B------:R-:W0:Y:S01]  /*68c0*/  LDCU UR5, c[0x0][0x3c4] ;  /* 0x00007880ff0577ac */ /* 0x000e220008000800 */
[----:B------:R-:W1:Y:S01]  /*68d0*/  LDCU.64 UR8, c[0x0][0x3a0] ;  /* 0x00007400ff0877ac */ /* 0x000e620008000a00 */
[----:B0-----:R-:W-:-:S04]  /*68e0*/  SHF.R.U32.HI R2, RZ, UR5, R7 ;  /* 0x00000005ff027c19 */ /* 0x001fc80008011607 */
[----:B------:R-:W-:-:S05]  /*68f0*/  LOP3.LUT R2, R2, UR4, RZ, 0x30, !PT ;  /* 0x0000000402027c12 */ /* 0x000fca000f8e30ff */
[----:B------:R-:W-:-:S05]  /*6900*/  IMAD R2, R2, 0x8, R73 ;  /* 0x0000000802027824 */ /* 0x000fca00078e0249 */
[----:B------:R-:W0:Y:S02]  /*6910*/  LDS.64 R4, [R2+0x7200] ;  /* 0x0072000002047984 */ /* 0x000e240000000a00 */
[----:B0-----:R-:W-:-:S05]  /*6920*/  IADD3 R8, P1, PT, R4, R39, RZ ;  /* 0x0000002704087210 */ /* 0x001fca0007f3e0ff */
[----:B------:R-:W-:Y:S01]  /*6930*/  IMAD.X R5, RZ, RZ, R5, P1 ;  /* 0x000000ffff057224 */ /* 0x000fe200008e0605 */
[----:B-1----:R-:W-:-:S04]  /*6940*/  LEA R4, P1, R8, UR8, 0x2 ;  /* 0x0000000808047c11 */ /* 0x002fc8000f8210ff */
[----:B------:R-:W-:-:S05]  /*6950*/  LEA.HI.X R5, R8, UR9, R5, 0x2, P1 ;  /* 0x0000000908057c11 */ /* 0x000fca00088f1405 */
[----:B------:R0:W-:Y:S04]  /*6960*/  STG.E desc[UR6][R4.64], R7 ;  /* 0x0000000704007986 */ /* 0x0001e8000c101906 */
.L_x_78:
[----:B------:R-:W-:Y:S05]  /*6970*/  BSYNC.RECONVERGENT B0 ;  /* 0x0000000000007941 */ /* 0x000fea0003800200 */
.L_x_77:
[----:B------:R-:W-:Y:S01]  /*6980*/  NOP ;  /* 0x0000000000007918 */ /* 0x000fe20000000000 */
[----:B------:R-:W-:Y:S01]  /*6990*/  BSSY.RECONVERGENT B0, `(.L_x_79) ;  /* 0x0000010000007945 */ /* 0x000fe20003800200 */
[----:B------:R-:W-:Y:S02]  /*69a0*/  ISETP.GE.AND P1, PT, R6, R3, PT ;  /* 0x000000030600720c */ /* 0x000fe40003f26270 */
[----:B------:R-:W-:Y:S01]  /*69b0*/  LOP3.LUT R6, R39, 0xc00, RZ, 0xfc, !PT ;  /* 0x00000c0027067812 */ /* 0x000fe200078efcff */
[----:B------:R-:W-:Y:S10]  /*69c0*/  @P2 BRA `(.L_x_80) ;  /* 0x0000000000302947 */ /* 0x000ff40003800000 */
[----:B0-----:R-:W0:Y:S01]  /*69d0*/  LDS R7, [R0+0x600] ;  /* 0x0006000000077984 */ /* 0x001e220000000800 */
        /* <DEDUP_REMOVED lines=11> */
.L_x_80:
[----:B------:R-:W-:Y:S05]  /*6a90*/  BSYNC.RECONVERGENT B0 ;  /* 0x0000000000007941 */ /* 0x000fea0003800200 */
.L_x_79:
[----:B------:R-:W-:Y:S01]  /*6aa0*/  NOP ;  /* 0x0000000000007918 */ /* 0x000fe20000000000 */
[----:B------:R-:W-:Y:S01]  /*6ab0*/  BSSY.RECONVERGENT B0, `(.L_x_81) ;  /* 0x0000010000007945 */ /* 0x000fe20003800200 */
[----:B------:R-:W-:Y:S01]  /*6ac0*/  ISETP.GE.AND P2, PT, R6, R3, PT ;  /* 0x000000030600720c */ /* 0x000fe20003f46270 */
[----:B------:R-:W-:Y:S02]  /*6ad0*/  VIADD R6, R39, 0xd80 ;  /* 0x00000d8027067836 */ /* 0x000fe40000000000 */
[----:B------:R-:W-:Y:S10]  /*6ae0*/  @P3 BRA `(.L_x_82) ;  /* 0x0000000000303947 */ /* 0x000ff40003800000 */
[----:B01----:R-:W0:Y:S01]  /*6af0*/  LDS R7, [R0+0xc00] ;  /* 0x000c000000077984 */ /* 0x003e220000000800 */
        /* <DEDUP_REMOVED lines=11> */
.L_x_82:
[----:B------:R-:W-:Y:S05]  /*6bb0*/  BSYNC.RECONVERGENT B0 ;  /* 0x0000000000007941 */ /* 0x000fea0003800200 */
.L_x_81:
[----:B------:R-:W-:Y:S01]  /*6bc0*/  NOP ;  /* 0x0000000000007918 */ /* 0x000fe20000000000 */
[----:B------:R-:W-:Y:S01]  /*6bd0*/  BSSY.RECONVERGENT B0, `(.L_x_83) ;  /* 0x0000010000007945 */ /* 0x000fe20003800200 */
[----:B------:R-:W-:Y:S01]  /*6be0*/  ISETP.GE.AND P3, PT, R6, R3, PT ;  /* 0x000000030600720c */ /* 0x000fe20003f66270 */
[----:B------:R-:W-:Y:S02]  /*6bf0*/  VIADD R6, R39, 0xf00 ;  /* 0x00000f0027067836 */ /* 0x000fe40000000000 */
[----:B------:R-:W-:Y:S10]  /*6c00*/  @P4 BRA `(.L_x_84) ;  /* 0x0000000000304947 */ /* 0x000ff40003800000 */
[----:B012---:R-:W0:Y:S01]  /*6c10*/  LDS R7, [R0+0x1200] ;  /* 0x0012000000077984 */ /* 0x007e220000000800 */
        /* <DEDUP_REMOVED lines=11> */
.L_x_84:
[----:B------:R-:W-:Y:S05]  /*6cd0*/  BSYNC.RECONVERGENT B0 ;  /* 0x0000000000007941 */ /* 0x000fea0003800200 */
.L_x_83:
[----:B------:R-:W-:Y:S01]  /*6ce0*/  NOP ;  /* 0x0000000000007918 */ /* 0x000fe20000000000 */
[----:B------:R-:W-:Y:S01]  /*6cf0*/  BSSY.RECONVERGENT B0, `(.L_x_85) ;  /* 0x0000010000007945 */ /* 0x000fe20003800200 */
[----:B------:R-:W-:Y:S01]  /*6d00*/  ISETP.GE.AND P4, PT, R6, R3, PT ;  /* 0x000000030600720c */ /* 0x000fe20003f86270 */
[----:B------:R-:W-:Y:S02]  /*6d10*/  VIADD R6, R39, 0x1080 ;  /* 0x0000108027067836 */ /* 0x000fe40000000000 */
[----:B------:R-:W-:Y:S10]  /*6d20*/  @P5 BRA `(.L_x_86) ;  /* 0x0000000000305947 */ /* 0x000ff40003800000 */
[----:B0123--:R-:W0:Y:S01]  /*6d30*/  LDS R7, [R0+0x1800] ;  /* 0x0018000000077984 */ /* 0x00fe220000000800 */
        /* <DEDUP_REMOVED lines=11> */
.L_x_86:
[----:B------:R-:W-:Y:S05]  /*6df0*/  BSYNC.RECONVERGENT B0 ;  /* 0x0000000000007941 */ /* 0x000fea0003800200 */
.L_x_85:
[----:B------:R-:W-:Y:S01]  /*6e00*/  NOP ;  /* 0x0000000000007918 */ /* 0x000fe20000000000 */
[----:B------:R-:W-:Y:S01]  /*6e10*/  BSSY.RECONVERGENT B0, `(.L_x_87) ;  /* 0x0000010000007945 */ /* 0x000fe20003800200 */
[----:B------:R-:W-:Y:S01]  /*6e20*/  ISETP.GE.AND P5, PT, R6, R3, PT ;  /* 0x000000030600720c */ /* 0x000fe20003fa6270 */
[----:B------:R-:W-:Y:S02]  /*6e30*/  VIADD R6, R39, 0x1200 ;  /* 0x0000120027067836 */ /* 0x000fe40000000000 */
[----:B------:R-:W-:Y:S10]  /*6e40*/  @P6 BRA `(.L_x_88) ;  /* 0x0000000000306947 */ /* 0x000ff40003800000 */
[----:B01234-:R-:W0:Y:S01]  /*6e50*/  LDS R7, [R0+0x1e00] ;  /* 0x001e000000077984 */ /* 0x01fe220000000800 */
        /* <DEDUP_REMOVED lines=11> */
.L_x_88:
[----:B------:R-:W-:Y:S05]  /*6f10*/  BSYNC.RECONVERGENT B0 ;  /* 0x0000000000007941 */ /* 0x000fea0003800200 */
.L_x_87:
        /* <DEDUP_REMOVED lines=17> */
.L_x_90:
[----:B------:R-:W-:Y:S05]  /*7030*/  BSYNC.RECONVERGENT B0 ;  /* 0x0000000000007941 */ /* 0x000fea0003800200 */
.L_x_89:
        /* <DEDUP_REMOVED lines=17> */
.L_x_92:
[----:B------:R-:W-:Y:S05]  /*7150*/  BSYNC.RECONVERGENT B0 ;  /* 0x0000000000007941 */ /* 0x000fea0003800200 */
.L_x_91:
        /* <DEDUP_REMOVED lines=17> */
.L_x_94:
[----:B------:R-:W-:Y:S05]  /*7270*/  BSYNC.RECONVERGENT B0 ;  /* 0x0000000000007941 */ /* 0x000fea0003800200 */
.L_x_93:
[----:B------:R-:W-:Y:S01]  /*7280*/  NOP ;  /* 0x0000000000007918 */ /* 0x000fe20000000000 */
[----:B------:R-:W-:Y:S01]  /*7290*/  BSSY.RECONVERGENT B0, `(.L_x_95) ;  /* 0x0000010000007945 */ /* 0x000fe20003800200 */
[----:B------:R-:W-:Y:S02]  /*72a0*/  ISETP.GE.AND P2, PT, R6, R3, PT ;  /* 0x000000030600720c */ /* 0x000fe40003f46270 */
[----:B------:R-:W-:Y:S01]  /*72b0*/  LOP3.LUT R6, R39, 0x1800, RZ, 0xfc, !PT ;  /* 0x0000180027067812 */ /* 0x000fe200078efcff */
        /* <DEDUP_REMOVED lines=13> */
.L_x_96:
[----:B------:R-:W-:Y:S05]  /*7390*/  BSYNC.RECONVERGENT B0 ;  /* 0x0000000000007941 */ /* 0x000fea0003800200 */
.L_x_95:
        /* <DEDUP_REMOVED lines=17> */
.L_x_98:
[----:B------:R-:W-:Y:S05]  /*74b0*/  BSYNC.RECONVERGENT B0 ;  /* 0x0000000000007941 */ /* 0x000fea0003800200 */
.L_x_97:
[----:B------:R-:W-:Y:S01]  /*74c0*/  NOP ;  /* 0x0000000000007918 */ /* 0x000fe20000000000 */
[----:B------:R-:W-:Y:S01]  /*74d0*/  BSSY.RECONVERGENT B0, `(.L_x_99) ;  /* 0x000000f000007945 */ /* 0x000fe20003800200 */
[----:B------:R-:W-:-:S03]  /*74e0*/  ISETP.GE.AND P4, PT, R6, R3, PT ;  /* 0x000000030600720c */ /* 0x000fc60003f86270 */
        /* <DEDUP_REMOVED lines=13> */
.L_x_100:
[----:B------:R-:W-:Y:S05]  /*75c0*/  BSYNC.RECONVERGENT B0 ;  /* 0x0000000000007941 */ /* 0x000fea0003800200 */
.L_x_99:
[----:B------:R-:W-:Y:S01]  /*75d0*/  NOP ;  /* 0x0000000000007918 */ /* 0x000fe20000000000 */
[----:B------:R-:W-:Y:S04]  /*75e0*/  BSSY.RECONVERGENT B0, `(.L_x_101) ;  /* 0x000000e000007945 */ /* 0x000fe80003800200 */
[----:B------:R-:W-:Y:S05]  /*75f0*/  @P6 BRA `(.L_x_102) ;  /* 0x0000000000306947 */ /* 0x000fea0003800000 */
        /* <DEDUP_REMOVED lines=12> */
.L_x_102:
[----:B------:R-:W-:Y:S05]  /*76c0*/  BSYNC.RECONVERGENT B0 ;  /* 0x0000000000007941 */ /* 0x000fea0003800200 */
.L_x_101:
        /* <DEDUP_REMOVED lines=15> */
.L_x_104:
[----:B------:R-:W-:Y:S05]  /*77c0*/  BSYNC.RECONVERGENT B0 ;  /* 0x0000000000007941 */ /* 0x000fea0003800200 */
.L_x_103:
        /* <DEDUP_REMOVED lines=15> */
.L_x_106:
[----:B------:R-:W-:Y:S05]  /*78c0*/  BSYNC.RECONVERGENT B0 ;  /* 0x0000000000007941 */ /* 0x000fea0003800200 */
.L_x_105:
        /* <DEDUP_REMOVED lines=15> */
.L_x_108:
[----:B------:R-:W-:Y:S05]  /*79c0*/  BSYNC.RECONVERGENT B0 ;  /* 0x0000000000007941 */ /* 0x000fea0003800200 */
.L_x_107:
        /* <DEDUP_REMOVED lines=15> */
.L_x_110:
[----:B------:R-:W-:Y:S05]  /*7ac0*/  BSYNC.RECONVERGENT B0 ;  /* 0x0000000000007941 */ /* 0x000fea0003800200 */
.L_x_109:
        /* <DEDUP_REMOVED lines=15> */
.L_x_112:
[----:B------:R-:W-:Y:S05]  /*7bc0*/  BSYNC.RECONVERGENT B0 ;  /* 0x0000000000007941 */ /* 0x000fea0003800200 */
.L_x_111:
[----:B------:R-:W-:Y:S01]  /*7bd0*/  NOP ;  /* 0x0000000000007918 */ /* 0x000fe20000000000 */
[----:B01234-:R-:W0:Y:S01]  /*7be0*/  LDS R7, [R0+0x6c00] ;  /* 0x006c000000077984 */ /* 0x01fe220000000800 */
[----:B------:R-:W0:Y:S02]  /*7bf0*/  LDCU UR5, c[0x0][0x3c4] ;  /* 0x00007880ff0577ac */ /* 0x000e240008000800 */
[----:B0-----:R-:W-:-:S04]  /*7c00*/  SHF.R.U32.HI R2, RZ, UR5, R7 ;  /* 0x00000005ff027c19 */ /* 0x001fc80008011607 */
[----:B------:R-:W-:-:S05]  /*7c10*/  LOP3.LUT R2, R2, UR4, RZ, 0x30, !PT ;  /* 0x0000000402027c12 */ /* 0x000fca000f8e30ff */
[----:B------:R-:W-:Y:S02]  /*7c20*/  IMAD R4, R2, 0x8, R73 ;  /* 0x0000000802047824 */ /* 0x000fe400078e0249 */
[----:B------:R-:W-:-:S04]  /*7c30*/  VIADD R2, R39, 0x1b00 ;  /* 0x00001b0027027836 */ /* 0x000fc80000000000 */
[----:B------:R-:W0:Y:S01]  /*7c40*/  LDS.64 R4, [R4+0x7200] ;  /* 0x0072000004047984 */ /* 0x000e220000000a00 */
[----:B------:R-:W-:-:S13]  /*7c50*/  ISETP.GE.AND P0, PT, R2, R3, PT ;  /* 0x000000030200720c */ /* 0x000fda0003f06270 */
[----:B------:R-:W1:Y:S01]  /*7c60*/  @!P0 LDC.64 R2, c[0x0][0x3a0] ;  /* 0x0000e800ff028b82 */ /* 0x000e620000000a00 */
[----:B0-----:R-:W-:-:S05]  /*7c70*/  IADD3 R38, P1, PT, R4, R39, RZ ;  /* 0x0000002704267210 */ /* 0x001fca0007f3e0ff */
[----:B------:R-:W-:Y:S01]  /*7c80*/  IMAD.X R5, RZ, RZ, R5, P1 ;  /* 0x000000ffff057224 */ /* 0x000fe200008e0605 */
[----:B-1----:R-:W-:-:S04]  /*7c90*/  @!P0 LEA R2, P1, R38, R2, 0x2 ;  /* 0x0000000226028211 */ /* 0x002fc800078210ff */
[----:B------:R-:W-:-:S05]  /*7ca0*/  @!P0 LEA.HI.X R3, R38, R3, R5, 0x2, P1 ;  /* 0x0000000326038211 */ /* 0x000fca00008f1405 */
[----:B------:R-:W-:Y:S01]  /*7cb0*/  @!P0 STG.E desc[UR6][R2.64+0x6c00], R7 ;  /* 0x006c000702008986 */ /* 0x000fe2000c101906 */
[----:B------:R-:W-:Y:S01]  /*7cc0*/  NOP ;  /* 0x0000000000007918 */ /* 0x000fe20000000000 */
[----:B------:R-:W-:Y:S05]  /*7cd0*/  EXIT ;  /* 0x000000000000794d */ /* 0x000fea0003800000 */
.L_x_26:
[----:B------:R-:W-:Y:S02]  /*7ce0*/  IMAD.MOV.U32 R0, RZ, RZ, 0x1 ;  /* 0x00000001ff007424 */ /* 0x000fe400078e00ff */
[----:B------:R-:W-:Y:S02]  /*7cf0*/  IMAD.MOV.U32 R77, RZ, RZ, R2 ;  /* 0x000000ffff4d7224 */ /* 0x000fe400078e0002 */
[----:B------:R-:W-:Y:S02]  /*7d00*/  IMAD.MOV.U32 R75, RZ, RZ, RZ ;  /* 0x000000ffff4b7224 */ /* 0x000fe400078e00ff */
[----:B------:R-:W-:-:S07]  /*7d10*/  IMAD.MOV.U32 R76, RZ, RZ, -0x1 ;  /* 0xffffffffff4c7424 */ /* 0x000fce00078e00ff */
[----:B------:R-:W-:Y:S05]  /*7d20*/  WARPSYNC.COLLECTIVE R76, `(.L_x_113) ;  /* 0x000000004c087348 */ /* 0x000fea0003c00000 */
[----:B------:R0:W1:Y:S02]  /*7d30*/  SHFL.UP P0, R0, R77, R0, R75 ;  /* 0x040000004d007389 */ /* 0x000064000000004b */
[----:B01----:R-:W-:Y:S05]  /*7d40*/  ENDCOLLECTIVE ;  /* 0x000000000000791b */ /* 0x003fea0003800000 */
.L_x_113:
[----:B------:R-:W-:Y:S02]  /*7d50*/  IMAD.MOV.U32 R77, RZ, RZ, R0 ;  /* 0x000000ffff4d7224 */ /* 0x000fe400078e0000 */
[----:B------:R-:W-:Y:S02]  /*7d60*/  IMAD.MOV.U32 R0, RZ, RZ, 0x2 ;  /* 0x00000002ff007424 */ /* 0x000fe400078e00ff */
[----:B------:R-:W-:-:S07]  /*7d70*/  @P0 IMAD.IADD R77, R2, 0x1, R77 ;  /* 0x00000001024d0824 */ /* 0x000fce00078e024d */
[----:B------:R-:W-:Y:S05]  /*7d80*/  WARPSYNC.COLLECTIVE R76, `(.L_x_114) ;  /* 0x000000004c087348 */ /* 0x000fea0003c00000 */
[----:B------:R0:W1:Y:S02]  /*7d90*/  SHFL.UP P0, R0, R77, R0, R75 ;  /* 0x040000004d007389 */ /* 0x000064000000004b */
[----:B01----:R-:W-:Y:S05]  /*7da0*/  ENDCOLLECTIVE ;  /* 0x000000000000791b */ /* 0x003fea0003800000 */
.L_x_114:
[----:B------:R-:W-:Y:S02]  /*7db0*/  IMAD.MOV.U32 R74, RZ, RZ, R0 ;  /* 0x000000ffff4a7224 */ /* 0x000fe400078e0000 */
[----:B------:R-:W-:Y:S02]  /*7dc0*/  IMAD.MOV.U32 R0, RZ, RZ, 0x4 ;  /* 0x00000004ff007424 */ /* 0x000fe400078e00ff */
[----:B------:R-:W-:-:S04]  /*7dd0*/  @P0 IMAD.IADD R74, R77, 0x1, R74 ;  /* 0x000000014d4a0824 */ /* 0x000fc800078e024a */
[----:B------:R-:W-:-:S07]  /*7de0*/  IMAD.MOV.U32 R77, RZ, RZ, R74 ;  /* 0x000000ffff4d7224 */ /* 0x000fce00078e004a */
[----:B------:R-:W-:Y:S05]  /*7df0*/  WARPSYNC.COLLECTIVE R76, `(.L_x_115) ;  /* 0x000000004c087348 */ /* 0x000fea0003c00000 */
[----:B------:R0:W1:Y:S02]  /*7e00*/  SHFL.UP P0, R0, R77, R0, R75 ;  /* 0x040000004d007389 */ /* 0x000064000000004b */
[----:B01----:R-:W-:Y:S05]  /*7e10*/  ENDCOLLECTIVE ;  /* 0x000000000000791b */ /* 0x003fea0003800000 */
.L_x_115:
[----:B------:R-:W-:Y:S02]  /*7e20*/  IMAD.MOV.U32 R77, RZ, RZ, R0 ;  /* 0x000000ffff4d7224 */ /* 0x000fe400078e0000 */
[----:B------:R-:W-:Y:S02]  /*7e30*/  IMAD.MOV.U32 R0, RZ, RZ, 0x8 ;  /* 0x00000008ff007424 */ /* 0x000fe400078e00ff */
[----:B------:R-:W-:-:S07]  /*7e40*/  @P0 IMAD.IADD R77, R74, 0x1, R77 ;  /* 0x000000014a4d0824 */ /* 0x000fce00078e024d */
[----:B------:R-:W-:Y:S05]  /*7e50*/  WARPSYNC.COLLECTIVE R76, `(.L_x_116) ;  /* 0x000000004c087348 */ /* 0x000fea0003c00000 */
[----:B------:R0:W1:Y:S02]  /*7e60*/  SHFL.UP P0, R0, R77, R0, R75 ;  /* 0x040000004d007389 */ /* 0x000064000000004b */
[----:B01----:R-:W-:Y:S05]  /*7e70*/  ENDCOLLECTIVE ;  /* 0x000000000000791b */ /* 0x003fea0003800000 */
.L_x_116:
[----:B------:R-:W-:Y:S02]  /*7e80*/  IMAD.MOV.U32 R74, RZ, RZ, R0 ;  /* 0x000000ffff4a7224 */ /* 0x000fe400078e0000 */
[----:B------:R-:W-:Y:S02]  /*7e90*/  IMAD.MOV.U32 R0, RZ, RZ, 0x10 ;  /* 0x00000010ff007424 */ /* 0x000fe400078e00ff */
[----:B------:R-:W-:-:S04]  /*7ea0*/  @P0 IMAD.IADD R74, R77, 0x1, R74 ;  /* 0x000000014d4a0824 */ /* 0x000fc800078e024a */
[----:B------:R-:W-:-:S07]  /*7eb0*/  IMAD.MOV.U32 R77, RZ, RZ, R74 ;  /* 0x000000ffff4d7224 */ /* 0x000fce00078e004a */
[----:B------:R-:W-:Y:S05]  /*7ec0*/  WARPSYNC.COLLECTIVE R76, `(.L_x_117) ;  /* 0x000000004c087348 */ /* 0x000fea0003c00000 */
[----:B------:R0:W1:Y:S02]  /*7ed0*/  SHFL.UP P0, R0, R77, R0, R75 ;  /* 0x040000004d007389 */ /* 0x000064000000004b */
[----:B01----:R-:W-:Y:S05]  /*7ee0*/  ENDCOLLECTIVE ;  /* 0x000000000000791b */ /* 0x003fea0003800000 */
.L_x_117:
[----:B------:R-:W-:Y:S05]  /*7ef0*/  BRA `(.L_x_118) ;  /* 0xffffffa4001c7947 */ /* 0x000fea000383ffff */
.L_x_119:
[----:B------:R-:W-:-:S00]  /*7f00*/  BRA `(.L_x_119) ;  /* 0xfffffffc00fc7947 */ /* 0x000fc0000383ffff */
[----:B------:R-:W-:-:S00]  /*7f10*/  NOP ;  /* 0x0000000000007918 */ /* 0x000fc00000000000 */
        /* <DEDUP_REMOVED lines=14> */
.L_x_251:


//--------------------- .text._ZN3cub18CUB_300001_SM_10006detail10radix_sort33DeviceRadixSortExclusiveSumKernelINS1_5radix10policy_hubIjNS0_8NullTypeEyE10Policy1000EyEEvPT0_ --------------------------
	.section	.text._ZN3cub18CUB_300001_SM_10006detail10radix_sort33DeviceRadixSortExclusiveSumKernelINS1_5radix10policy_hubIjNS0_8NullTypeEyE10Policy1000EyEEvPT0_,"ax",@progbits
	.align	128
        .global         _ZN3cub18CUB_300001_SM_10006detail10radix_sort33DeviceRadixSortExclusiveSumKernelINS1_5radix10policy_hubIjNS0_8NullTypeEyE10Policy1000EyEEvPT0_
        .type           _ZN3cub18CUB_300001_SM_10006detail10radix_sort33DeviceRadixSortExclusiveSumKernelINS1_5radix10policy_hubIjNS0_8NullTypeEyE10Policy1000EyEEvPT0_,@function
        .size           _ZN3cub18CUB_300001_SM_10006detail10radix_sort33DeviceRadixSortExclusiveSumKernelINS1_5radix10policy_hubIjNS0_8NullTypeEyE10Policy1000EyEEvPT0_,(.L_x_252 - _ZN3cub18CUB_300001_SM_10006detail10radix_sort33DeviceRadixSortExclusiveSumKernelINS1_5radix10policy_hubIjNS0_8NullTypeEyE10Policy1000EyEEvPT0_)
        .other          _ZN3cub18CUB_300001_SM_10006detail10radix_sort33DeviceRadixSortExclusiveSumKernelINS1_5radix10policy_hubIjNS0_8NullTypeEyE10Policy1000EyEEvPT0_,@"STO_CUDA_ENTRY STV_DEFAULT"
_ZN3cub18CUB_300001_SM_10006detail10radix_sort33DeviceRadixSortExclusiveSumKernelINS1_5radix10policy_hubIjNS0_8NullTypeEyE10Policy1000EyEEvPT0_:
.text._ZN3cub18CUB_300001_SM_10006detail10radix_sort33DeviceRadixSortExclusiveSumKernelINS1_5radix10policy_hubIjNS0_8NullTypeEyE10Policy1000EyEEvPT0_:
[----:B------:R-:W-:Y:S01]  /*0000*/  LDC R1, c[0x0][0x37c] ;  /* 0x0000df00ff017b82 */ /* 0x000fe20000000800 */
[----:B------:R-:W0:Y:S07]  /*0010*/  S2R R18, SR_TID.X ;  /* 0x0000000000127919 */ /* 0x000e2e0000002100 */
[----:B------:R-:W1:Y:S01]  /*0020*/  LDC.64 R16, c[0x0][0x380] ;  /* 0x0000e000ff107b82 */ /* 0x000e620000000a00 */
[----:B------:R-:W2:Y:S01]  /*0030*/  LDCU.64 UR4, c[0x0][0x358] ;  /* 0x00006b00ff0477ac */ /* 0x000ea20008000a00 */
[----:B------:R-:W3:Y:S01]  /*0040*/  S2R R5, SR_CTAID.X ;  /* 0x0000000000057919 */ /* 0x000ee20000002500 */
[----:B0-----:R-:W-:Y:S01]  /*0050*/  ISETP.GT.U32.AND P1, PT, R18, 0xff, PT ;  /* 0x000000ff1200780c */ /* 0x001fe20003f24070 */
[----:B---3--:R-:W-:-:S04]  /*0060*/  IMAD R5, R5, 0x100, R18 ;  /* 0x0000010005057824 */ /* 0x008fc800078e0212 */
[----:B-1----:R-:W-:-:S08]  /*0070*/  IMAD.WIDE R16, R5, 0x8, R16 ;  /* 0x0000000805107825 */ /* 0x002fd000078e0210 */
[----:B--2---:R-:W2:Y:S01]  /*0080*/  @!P1 LDG.E.64 R2, desc[UR4][R16.64] ;  /* 0x0000000410029981 */ /* 0x004ea2000c1e1b00 */
[----:B------:R-:W-:Y:S02]  /*0090*/  MOV R0, 0x400 ;  /* 0x0000040000007802 */ /* 0x000fe40000000f00 */
[C---:B------:R-:W-:Y:S01]  /*00a0*/  ISETP.GT.U32.AND P0, PT, R18.reuse, 0x1f, PT ;  /* 0x0000001f1200780c */ /* 0x040fe20003f04070 */
[----:B------:R-:W0:Y:S02]  /*00b0*/  S2R R5, SR_CgaCtaId ;  /* 0x0000000000057919 */ /* 0x000e240000008800 */
[----:B0-----:R-:W-:Y:S02]  /*00c0*/  LEA R5, R5, R0, 0x18 ;  /* 0x0000000005057211 */ /* 0x001fe400078ec0ff */
[----:B------:R-:W-:-:S05]  /*00d0*/  LEA.HI R0, R18, R18, RZ, 0x1d ;  /* 0x0000001212007211 */ /* 0x000fca00078fe8ff */
[----:B------:R-:W-:-:S05]  /*00e0*/  IMAD R0, R0, 0x8, R5 ;  /* 0x0000000800007824 */ /* 0x000fca00078e0205 */
[----:B--2---:R0:W-:Y:S01]  /*00f0*/  STS.64 [R0+0x10], R2 ;  /* 0x0000100200007388 */ /* 0x0041e20000000a00 */
[----:B------:R-:W-:Y:S06]  /*0100*/  BAR.SYNC.DEFER_BLOCKING 0x0 ;  /* 0x0000000000007b1d */ /* 0x000fec0000010000 */
[----:B------:R-:W-:Y:S05]  /*0110*/  @P0 BRA `(.L_x_120) ;  /* 0x0000000400240947 */ /* 0x000fea0003800000 */
[----:B------:R-:W-:Y:S01]  /*0120*/  IMAD R18, R18, 0x48, R5 ;  /* 0x0000004812127824 */ /* 0x000fe200078e0205 */
[----:B------:R-:W-:-:S04]  /*0130*/  UMOV UR6, 0xffffffff ;  /* 0xffffffff00067882 */ /* 0x000fc80000000000 */
[----:B------:R-:W-:Y:S04]  /*0140*/  LDS.64 R14, [R18+0x10] ;  /* 0x00001000120e7984 */ /* 0x000fe80000000a00 */
[----:B------:R-:W-:Y:S04]  /*0150*/  LDS.64 R12, [R18+0x18] ;  /* 0x00001800120c7984 */ /* 0x000fe80000000a00 */
[----:B------:R-:W1:Y:S04]  /*0160*/  LDS.64 R10, [R18+0x20] ;  /* 0x00002000120a7984 */ /* 0x000e680000000a00 */
[----:B------:R-:W-:Y:S04]  /*0170*/  LDS.64 R8, [R18+0x28] ;  /* 0x0000280012087984 */ /* 0x000fe80000000a00 */
[----:B------:R-:W2:Y:S04]  /*0180*/  LDS.64 R6, [R18+0x30] ;  /* 0x0000300012067984 */ /* 0x000ea80000000a00 */
[----:B------:R-:W-:Y:S04]  /*0190*/  LDS.64 R4, [R18+0x38] ;  /* 0x0000380012047984 */ /* 0x000fe80000000a00 */
[----:B0-----:R-:W0:Y:S04]  /*01a0*/  LDS.64 R2, [R18+0x40] ;  /* 0x0000400012027984 */ /* 0x001e280000000a00 */
[----:B------:R-:W3:Y:S01]  /*01b0*/  LDS.64 R20, [R18+0x48] ;  /* 0x0000480012147984 */ /* 0x000ee20000000a00 */
[----:B-1----:R-:W-:-:S04]  /*01c0*/  IADD3 R19, P3, P4, R10, R12, R14 ;  /* 0x0000000c0a137210 */ /* 0x002fc80007c7e00e */
[----:B------:R-:W-:Y:S02]  /*01d0*/  IADD3.X R23, PT, PT, R11, R13, R15, P3, P4 ;  /* 0x0000000d0b177210 */ /* 0x000fe40001fe840f */
[----:B--2---:R-:W-:-:S04]  /*01e0*/  IADD3 R19, P0, P2, R6, R19, R8 ;  /* 0x0000001306137210 */ /* 0x004fc80007a1e008 */
[----:B------:R-:W-:Y:S02]  /*01f0*/  IADD3.X R23, PT, PT, R7, R23, R9, P0, P2 ;  /* 0x0000001707177210 */ /* 0x000fe400007e4409 */
[----:B0-----:R-:W-:-:S04]  /*0200*/  IADD3 R19, P3, P4, R2, R19, R4 ;  /* 0x0000001302137210 */ /* 0x001fc80007c7e004 */
[----:B---3--:R-:W-:Y:S02]  /*0210*/  IADD3 R20, P0, PT, R20, R19, RZ ;  /* 0x0000001314147210 */ /* 0x008fe40007f1e0ff */
[----:B------:R-:W-:-:S05]  /*0220*/  IADD3.X R19, PT, PT, R3, R23, R5, P3, P4 ;  /* 0x0000001703137210 */ /* 0x000fca0001fe8405 */
[----:B------:R-:W-:Y:S01]  /*0230*/  IMAD.X R19, R21, 0x1, R19, P0 ;  /* 0x0000000115137824 */ /* 0x000fe200000e0613 */
[----:B------:R-:W-:Y:S06]  /*0240*/  BRA.DIV UR6, `(.L_x_121) ;  /* 0x0000000206f07947 */ /* 0x000fec000b800000 */
[----:B------:R-:W0:Y:S04]  /*0250*/  SHFL.UP PT, R27, R20, 0x1, RZ ;  /* 0x04200000141b7989 */ /* 0x000e2800000e00ff */
[----:B------:R-:W1:Y:S01]  /*0260*/  SHFL.UP P0, R25, R19, 0x1, RZ ;  /* 0x0420000013197989 */ /* 0x000e6200000000ff */
[----:B0-----:R-:W-:-:S04]  /*0270*/  IADD3 R22, P2, PT, R27, R20, RZ ;  /* 0x000000141b167210 */ /* 0x001fc80007f5e0ff */
[----:B-1----:R-:W-:Y:S01]  /*0280*/  SEL R27, R22, R27, P0 ;  /* 0x0000001b161b7207 */ /* 0x002fe20000000000 */
[----:B------:R-:W-:-:S04]  /*0290*/  IMAD.X R26, R25, 0x1, R19, P2 ;  /* 0x00000001191a7824 */ /* 0x000fc800010e0613 */
[----:B------:R-:W0:Y:S01]  /*02a0*/  SHFL.UP PT, R28, R27, 0x2, RZ ;  /* 0x044000001b1c7989 */ /* 0x000e2200000e00ff */
[----:B------:R-:W-:-:S05]  /*02b0*/  SEL R26, R26, R25, P0 ;  /* 0x000000191a1a7207 */ /* 0x000fca0000000000 */
[----:B------:R-:W1:Y:S01]  /*02c0*/  SHFL.UP P0, R25, R26, 0x2, RZ ;  /* 0x044000001a197989 */ /* 0x000e6200000000ff */
[----:B0-----:R-:W-:-:S05]  /*02d0*/  IADD3 R21, P2, PT, R28, R27, RZ ;  /* 0x0000001b1c157210 */ /* 0x001fca0007f5e0ff */
[----:B-1----:R-:W-:Y:S01]  /*02e0*/  IMAD.X R22, R25, 0x1, R26, P2 ;  /* 0x0000000119167824 */ /* 0x002fe200010e061a */
[----:B------:R-:W-:-:S04]  /*02f0*/  SEL R28, R21, R28, P0 ;  /* 0x0000001c151c7207 */ /* 0x000fc80000000000 */
[----:B------:R-:W-:Y:S01]  /*0300*/  SEL R29, R22, R25, P0 ;  /* 0x00000019161d7207 */ /* 0x000fe20000000000 */
        /* <DEDUP_REMOVED lines=12> */
[----:B------:R0:W1:Y:S04]  /*03d0*/  SHFL.UP PT, R28, R27, 0x10, RZ ;  /* 0x060000001b1c7989 */ /* 0x00006800000e00ff */
[----:B------:R0:W2:Y:S02]  /*03e0*/  SHFL.UP P0, R25, R26, 0x10, RZ ;  /* 0x060000001a197989 */ /* 0x0000a400000000ff */
.L_x_132:
[----:B-1----:R-:W-:-:S04]  /*03f0*/  IADD3 R21, P2, PT, R28, R27, RZ ;  /* 0x0000001b1c157210 */ /* 0x002fc80007f5e0ff */
[----:B--2---:R-:W-:Y:S01]  /*0400*/  SEL R21, R21, R28, P0 ;  /* 0x0000001c15157207 */ /* 0x004fe20000000000 */
[----:B------:R-:W-:-:S05]  /*0410*/  IMAD.X R22, R25, 0x1, R26, P2 ;  /* 0x0000000119167824 */ /* 0x000fca00010e061a */
[----:B------:R-:W-:Y:S02]  /*0420*/  SEL R22, R22, R25, P0 ;  /* 0x0000001916167207 */ /* 0x000fe40000000000 */
[----:B------:R-:W-:-:S05]  /*0430*/  IADD3 R20, P0, PT, R21, -R20, RZ ;  /* 0x8000001415147210 */ /* 0x000fca0007f1e0ff */
[----:B------:R-:W-:Y:S01]  /*0440*/  IMAD.X R21, R22, 0x1, ~R19, P0 ;  /* 0x0000000116157824 */ /* 0x000fe200000e0e13 */
[----:B------:R-:W-:-:S04]  /*0450*/  IADD3 R14, P0, PT, R14, R20, RZ ;  /* 0x000000140e0e7210 */ /* 0x000fc80007f1e0ff */
[----:B------:R1:W-:Y:S01]  /*0460*/  STS.64 [R18+0x10], R20 ;  /* 0x0000101412007388 */ /* 0x0003e20000000a00 */
[----:B------:R-:W-:Y:S01]  /*0470*/  IMAD.X R15, R15, 0x1, R21, P0 ;  /* 0x000000010f0f7824 */ /* 0x000fe200000e0615 */
        /* <DEDUP_REMOVED lines=17> */
[----:B------:R-:W-:-:S05]  /*0590*/  IMAD.X R3, R3, 0x1, R5, P0 ;  /* 0x0000000103037824 */ /* 0x000fca00000e0605 */
[----:B------:R1:W-:Y:S03]  /*05a0*/  STS.64 [R18+0x48], R2 ;  /* 0x0000480212007388 */ /* 0x0003e60000000a00 */
.L_x_120:
[----:B------:R-:W-:Y:S05]  /*05b0*/  WARPSYNC.ALL ;  /* 0x0000000000007948 */ /* 0x000fea0003800000 */
[----:B------:R-:W-:Y:S06]  /*05c0*/  BAR.SYNC.DEFER_BLOCKING 0x0 ;  /* 0x0000000000007b1d */ /* 0x000fec0000010000 */
[----:B------:R-:W-:Y:S05]  /*05d0*/  @P1 EXIT ;  /* 0x000000000000194d */ /* 0x000fea0003800000 */
[----:B01----:R-:W0:Y:S04]  /*05e0*/  LDS.64 R2, [R0+0x10] ;  /* 0x0000100000027984 */ /* 0x003e280000000a00 */
[----:B0-----:R-:W-:Y:S01]  /*05f0*/  STG.E.64 desc[UR4][R16.64], R2 ;  /* 0x0000000210007986 */ /* 0x001fe2000c101b04 */
[----:B------:R-:W-:Y:S05]  /*0600*/  EXIT ;  /* 0x000000000000794d */ /* 0x000fea0003800000 */
.L_x_121:
[----:B------:R-:W-:Y:S02]  /*0610*/  IMAD.MOV.U32 R24, RZ, RZ, R20 ;  /* 0x000000ffff187224 */ /* 0x000fe400078e0014 */
[----:B------:R-:W-:Y:S02]  /*0620*/  IMAD.MOV.U32 R23, RZ, RZ, 0x1 ;  /* 0x00000001ff177424 */ /* 0x000fe400078e00ff */
[----:B------:R-:W-:Y:S02]  /*0630*/  IMAD.MOV.U32 R22, RZ, RZ, RZ ;  /* 0x000000ffff167224 */ /* 0x000fe400078e00ff */
[----:B------:R-:W-:-:S07]  /*0640*/  IMAD.MOV.U32 R21, RZ, RZ, -0x1 ;  /* 0xffffffffff157424 */ /* 0x000fce00078e00ff */
[----:B------:R-:W-:Y:S05]  /*0650*/  WARPSYNC.COLLECTIVE R21, `(.L_x_122) ;  /* 0x0000000015087348 */ /* 0x000fea0003c00000 */
[----:B------:R0:W1:Y:S02]  /*0660*/  SHFL.UP P0, R25, R24, R23, R22 ;  /* 0x0400001718197389 */ /* 0x0000640000000016 */
[----:B01----:R-:W-:Y:S05]  /*0670*/  ENDCOLLECTIVE ;  /* 0x000000000000791b */ /* 0x003fea0003800000 */
.L_x_122:
[----:B------:R-:W-:Y:S02]  /*0680*/  IMAD.MOV.U32 R24, RZ, RZ, R19 ;  /* 0x000000ffff187224 */ /* 0x000fe400078e0013 */
[----:B------:R-:W-:-:S07]  /*0690*/  IMAD.MOV.U32 R27, RZ, RZ, R25 ;  /* 0x000000ffff1b7224 */ /* 0x000fce00078e0019 */
[----:B------:R-:W-:Y:S05]  /*06a0*/  WARPSYNC.COLLECTIVE R21, `(.L_x_123) ;  /* 0x0000000015087348 */ /* 0x000fea0003c00000 */
[----:B------:R0:W1:Y:S02]  /*06b0*/  SHFL.UP P0, R25, R24, R23, R22 ;  /* 0x0400001718197389 */ /* 0x0000640000000016 */
[----:B01----:R-:W-:Y:S05]  /*06c0*/  ENDCOLLECTIVE ;  /* 0x000000000000791b */ /* 0x003fea0003800000 */
.L_x_123:
[----:B------:R-:W-:Y:S01]  /*06d0*/  IADD3 R26, P2, PT, R27, R20, RZ ;  /* 0x000000141b1a7210 */ /* 0x000fe20007f5e0ff */
[----:B------:R-:W-:-:S03]  /*06e0*/  IMAD.MOV.U32 R23, RZ, RZ, 0x2 ;  /* 0x00000002ff177424 */ /* 0x000fc600078e00ff */
[----:B------:R-:W-:Y:S01]  /*06f0*/  SEL R27, R26, R27, P0 ;  /* 0x0000001b1a1b7207 */ /* 0x000fe20000000000 */
[----:B------:R-:W-:-:S04]  /*0700*/  IMAD.X R26, R25, 0x1, R19, P2 ;  /* 0x00000001191a7824 */ /* 0x000fc800010e0613 */
[----:B------:R-:W-:Y:S01]  /*0710*/  IMAD.MOV.U32 R24, RZ, RZ, R27 ;  /* 0x000000ffff187224 */ /* 0x000fe200078e001b */
[----:B------:R-:W-:-:S07]  /*0720*/  SEL R26, R26, R25, P0 ;  /* 0x000000191a1a7207 */ /* 0x000fce0000000000 */
[----:B------:R-:W-:Y:S05]  /*0730*/  WARPSYNC.COLLECTIVE R21, `(.L_x_124) ;  /* 0x0000000015087348 */ /* 0x000fea0003c00000 */
[----:B------:R0:W1:Y:S02]  /*0740*/  SHFL.UP P0, R25, R24, R23, R22 ;  /* 0x0400001718197389 */ /* 0x0000640000000016 */
[----:B01----:R-:W-:Y:S05]  /*0750*/  ENDCOLLECTIVE ;  /* 0x000000000000791b */ /* 0x003fea0003800000 */
.L_x_124:
[----:B------:R-:W-:Y:S02]  /*0760*/  IMAD.MOV.U32 R24, RZ, RZ, R26 ;  /* 0x000000ffff187224 */ /* 0x000fe400078e001a */
[----:B------:R-:W-:-:S07]  /*0770*/  IMAD.MOV.U32 R28, RZ, RZ, R25 ;  /* 0x000000ffff1c7224 */ /* 0x000fce00078e0019 */
[----:B------:R-:W-:Y:S05]  /*0780*/  WARPSYNC.COLLECTIVE R21, `(.L_x_125) ;  /* 0x0000000015087348 */ /* 0x000fea0003c00000 */
[----:B------:R0:W1:Y:S02]  /*0790*/  SHFL.UP P0, R25, R24, R23, R22 ;  /* 0x0400001718197389 */ /* 0x0000640000000016 */
[----:B01----:R-:W-:Y:S05]  /*07a0*/  ENDCOLLECTIVE ;  /* 0x000000000000791b */ /* 0x003fea0003800000 */
.L_x_125:
        /* <DEDUP_REMOVED lines=9> */
.L_x_126:
[----:B------:R-:W-:Y:S02]  /*0840*/  IMAD.MOV.U32 R24, RZ, RZ, R29 ;  /* 0x000000ffff187224 */ /* 0x000fe400078e001d */
[----:B------:R-:W-:-:S07]  /*0850*/  IMAD.MOV.U32 R27, RZ, RZ, R25 ;  /* 0x000000ffff1b7224 */ /* 0x000fce00078e0019 */
[----:B------:R-:W-:Y:S05]  /*0860*/  WARPSYNC.COLLECTIVE R21, `(.L_x_127) ;  /* 0x0000000015087348 */ /* 0x000fea0003c00000 */
[----:B------:R0:W1:Y:S02]  /*0870*/  SHFL.UP P0, R25, R24, R23, R22 ;  /* 0x0400001718197389 */ /* 0x0000640000000016 */
[----:B01----:R-:W-:Y:S05]  /*0880*/  ENDCOLLECTIVE ;  /* 0x000000000000791b */ /* 0x003fea0003800000 */
.L_x_127:
        /* <DEDUP_REMOVED lines=9> */
.L_x_128:
[----:B------:R-:W-:Y:S02]  /*0920*/  IMAD.MOV.U32 R24, RZ, RZ, R29 ;  /* 0x000000ffff187224 */ /* 0x000fe400078e001d */
[----:B------:R-:W-:-:S07]  /*0930*/  IMAD.MOV.U32 R27, RZ, RZ, R25 ;  /* 0x000000ffff1b7224 */ /* 0x000fce00078e0019 */
[----:B------:R-:W-:Y:S05]  /*0940*/  WARPSYNC.COLLECTIVE R21, `(.L_x_129) ;  /* 0x0000000015087348 */ /* 0x000fea0003c00000 */
[----:B------:R0:W1:Y:S02]  /*0950*/  SHFL.UP P0, R25, R24, R23, R22 ;  /* 0x0400001718197389 */ /* 0x0000640000000016 */
[----:B01----:R-:W-:Y:S05]  /*0960*/  ENDCOLLECTIVE ;  /* 0x000000000000791b */ /* 0x003fea0003800000 */
.L_x_129:
        /* <DEDUP_REMOVED lines=9> */
.L_x_130:
[----:B------:R-:W-:Y:S02]  /*0a00*/  IMAD.MOV.U32 R24, RZ, RZ, R26 ;  /* 0x000000ffff187224 */ /* 0x000fe400078e001a */
[----:B------:R-:W-:-:S07]  /*0a10*/  IMAD.MOV.U32 R28, RZ, RZ, R25 ;  /* 0x000000ffff1c7224 */ /* 0x000fce00078e0019 */
[----:B------:R-:W-:Y:S05]  /*0a20*/  WARPSYNC.COLLECTIVE R21, `(.L_x_131) ;  /* 0x0000000015087348 */ /* 0x000fea0003c00000 */
[----:B------:R0:W1:Y:S02]  /*0a30*/  SHFL.UP P0, R25, R24, R23, R22 ;  /* 0x0400001718197389 */ /* 0x0000640000000016 */
[----:B01----:R-:W-:Y:S05]  /*0a40*/  ENDCOLLECTIVE ;  /* 0x000000000000791b */ /* 0x003fea0003800000 */
.L_x_131:
[----:B------:R-:W-:Y:S05]  /*0a50*/  BRA `(.L_x_132) ;  /* 0xfffffff800647947 */ /* 0x000fea000383ffff */
.L_x_133:
        /* <DEDUP_REMOVED lines=10> */
.L_x_252:


//--------------------- .text._ZN3cub18CUB_300001_SM_10006detail10radix_sort30DeviceRadixSortHistogramKernelINS1_5radix10policy_hubIjNS0_8NullTypeEyE10Policy1000ELNS0_9SortOrderE0EjyNS1_21identity_decomposer_tEEEvPT2_PKT1_SB_iiT3_ --------------------------
	.section	.text._ZN3cub18CUB_300001_SM_10006detail10radix_sort30DeviceRadixSortHistogramKernelINS1_5radix10policy_hubIjNS0_8NullTypeEyE10Policy1000ELNS0_9SortOrderE0EjyNS1_21identity_decomposer_tEEEvPT2_PKT1_SB_iiT3_,"ax",@progbits
	.align	128
        .global         _ZN3cub18CUB_300001_SM_10006detail10radix_sort30DeviceRadixSortHistogramKernelINS1_5radix10policy_hubIjNS0_8NullTypeEyE10Policy1000ELNS0_9SortOrderE0EjyNS1_21identity_decomposer_tEEEvPT2_PKT1_SB_iiT3_
        .type           _ZN3cub18CUB_300001_SM_10006detail10radix_sort30DeviceRadixSortHistogramKernelINS1_5radix10policy_hubIjNS0_8NullTypeEyE10Policy1000ELNS0_9SortOrderE0EjyNS1_21identity_decomposer_tEEEvPT2_PKT1_SB_iiT3_,@function
        .size           _ZN3cub18CUB_300001_SM_10006detail10radix_sort30DeviceRadixSortHistogramKernelINS1_5radix10policy_hubIjNS0_8NullTypeEyE10Policy1000ELNS0_9SortOrderE0EjyNS1_21identity_decomposer_tEEEvPT2_PKT1_SB_iiT3_,(.L_x_253 - _ZN3cub18CUB_300001_SM_10006detail10radix_sort30DeviceRadixSortHistogramKernelINS1_5radix10policy_hubIjNS0_8NullTypeEyE10Policy1000ELNS0_9SortOrderE0EjyNS1_21identity_decomposer_tEEEvPT2_PKT1_SB_iiT3_)
        .other          _ZN3cub18CUB_300001_SM_10006detail10radix_sort30DeviceRadixSortHistogramKernelINS1_5radix10policy_hubIjNS0_8NullTypeEyE10Policy1000ELNS0_9SortOrderE0EjyNS1_21identity_decomposer_tEEEvPT2_PKT1_SB_iiT3_,@"STO_CUDA_ENTRY STV_DEFAULT"
_ZN3cub18CUB_300001_SM_10006detail10radix_sort30DeviceRadixSortHistogramKernelINS1_5radix10policy_hubIjNS0_8NullTypeEyE10Policy1000ELNS0_9SortOrderE0EjyNS1_21identity_decomposer_tEEEvPT2_PKT1_SB_iiT3_:
.text._ZN3cub18CUB_300001_SM_10006detail10radix_sort30DeviceRadixSortHistogramKernelINS1_5radix10policy_hubIjNS0_8NullTypeEyE10Policy1000ELNS0_9SortOrderE0EjyNS1_21identity_decomposer_tEEEvPT2_PKT1_SB_iiT3_:
[----:B------:R-:W-:Y:S01]  /*0000*/  LDC R1, c[0x0][0x37c] ;  /* 0x0000df00ff017b82 */ /* 0x000fe20000000800 */
[----:B------:R-:W0:Y:S02]  /*0010*/  LDCU.64 UR4, c[0x0][0x390] ;  /* 0x00007200ff0477ac */ /* 0x000e240008000a00 */
[----:B0-----:R-:W-:-:S04]  /*0020*/  ISETP.NE.U32.AND P0, PT, RZ, UR4, PT ;  /* 0x00000004ff007c0c */ /* 0x001fc8000bf05070 */
[----:B------:R-:W-:-:S13]  /*0030*/  ISETP.NE.AND.EX P0, PT, RZ, UR5, PT, P0 ;  /* 0x00000005ff007c0c */ /* 0x000fda000bf05300 */
[----:B------:R-:W-:Y:S05]  /*0040*/  @!P0 EXIT ;  /* 0x000000000000894d */ /* 0x000fea0003800000 */
[----:B------:R-:W0:Y:S01]  /*0050*/  S2R R18, SR_TID.X ;  /* 0x0000000000127919 */ /* 0x000e220000002100 */
[----:B------:R-:W1:Y:S01]  /*0060*/  LDCU.64 UR4, c[0x0][0x398] ;  /* 0x00007300ff0477ac */ /* 0x000e620008000a00 */
[----:B------:R-:W2:Y:S01]  /*0070*/  S2UR UR7, SR_CgaCtaId ;  /* 0x00000000000779c3 */ /* 0x000ea20000008800 */
[----:B------:R-:W-:Y:S01]  /*0080*/  UMOV UR6, 0x400 ;  /* 0x0000040000067882 */ /* 0x000fe20000000000 */
[----:B------:R-:W3:Y:S06]  /*0090*/  LDCU.64 UR18, c[0x0][0x358] ;  /* 0x00006b00ff1277ac */ /* 0x000eec0008000a00 */
[----:B------:R-:W4:Y:S01]  /*00a0*/  S2UR UR8, SR_CTAID.X ;  /* 0x00000000000879c3 */ /* 0x000f220000002500 */
[----:B------:R-:W0:Y:S01]  /*00b0*/  LDCU UR21, c[0x0][0x370] ;  /* 0x00006e00ff1577ac */ /* 0x000e220008000800 */
[----:B-1----:R-:W-:-:S04]  /*00c0*/  UIADD3 UR4, UPT, UPT, UR5, 0x7, -UR4 ;  /* 0x0000000705047890 */ /* 0x002fc8000fffe804 */
[----:B------:R-:W-:Y:S02]  /*00d0*/  UISETP.GE.AND UP0, UPT, UR4, 0x8, UPT ;  /* 0x000000080400788c */ /* 0x000fe4000bf06270 */
[----:B------:R-:W-:Y:S02]  /*00e0*/  USHF.R.S32.HI UR5, URZ, 0x1f, UR4 ;  /* 0x0000001fff057899 */ /* 0x000fe40008011404 */
[----:B--2---:R-:W-:Y:S02]  /*00f0*/  ULEA UR6, UR7, UR6, 0x18 ;  /* 0x0000000607067291 */ /* 0x004fe4000f8ec0ff */
[----:B------:R-:W-:Y:S01]  /*0100*/  PLOP3.LUT P0, PT, PT, PT, UP0, 0x80, 0x8 ;  /* 0x000000000008781c */ /* 0x000fe20003f0f008 */
[----:B------:R-:W-:Y:S01]  /*0110*/  ULEA.HI UR5, UR5, UR4, URZ, 0x3 ;  /* 0x0000000405057291 */ /* 0x000fe2000f8f18ff */
[C---:B0-----:R-:W-:Y:S02]  /*0120*/  VIADD R19, R18.reuse, 0x80 ;  /* 0x0000008012137836 */ /* 0x041fe40000000000 */
[C---:B------:R-:W-:Y:S01]  /*0130*/  ISETP.GT.U32.OR P0, PT, R18.reuse, 0xff, !P0 ;  /* 0x000000ff1200780c */ /* 0x040fe20004704470 */
[----:B------:R-:W-:Y:S01]  /*0140*/  USHF.R.S32.HI UR5, URZ, 0x3, UR5 ;  /* 0x00000003ff057899 */ /* 0x000fe20008011405 */
[C---:B------:R-:W-:Y:S01]  /*0150*/  VIADD R20, R18.reuse, 0x100 ;  /* 0x0000010012147836 */ /* 0x040fe20000000000 */
[C---:B------:R-:W-:Y:S01]  /*0160*/  IADD3 R25, PT, PT, R18.reuse, 0x500, RZ ;  /* 0x0000050012197810 */ /* 0x040fe20007ffe0ff */
[C---:B------:R-:W-:Y:S01]  /*0170*/  VIADD R21, R18.reuse, 0x180 ;  /* 0x0000018012157836 */ /* 0x040fe20000000000 */
[----:B------:R-:W-:Y:S01]  /*0180*/  P2R R28, PR, RZ, 0x1 ;  /* 0x00000001ff1c7803 */ /* 0x000fe20000000000 */
[C---:B------:R-:W-:Y:S01]  /*0190*/  VIADD R22, R18.reuse, 0x200 ;  /* 0x0000020012167836 */ /* 0x040fe20000000000 */
[C---:B------:R-:W-:Y:S01]  /*01a0*/  LEA R27, R18.reuse, UR6, 0x2 ;  /* 0x00000006121b7c11 */ /* 0x040fe2000f8e10ff */
[C---:B------:R-:W-:Y:S01]  /*01b0*/  VIADD R23, R18.reuse, 0x280 ;  /* 0x0000028012177836 */ /* 0x040fe20000000000 */
[----:B----4-:R-:W-:Y:S01]  /*01c0*/  USHF.L.U32 UR8, UR8, 0xb, URZ ;  /* 0x0000000b08087899 */ /* 0x010fe200080006ff */
[C---:B------:R-:W-:Y:S01]  /*01d0*/  VIADD R24, R18.reuse, 0x300 ;  /* 0x0000030012187836 */ /* 0x040fe20000000000 */
[----:B------:R-:W-:Y:S01]  /*01e0*/  ULOP3.LUT UR20, UR5, 0x7, URZ, 0xc0, !UPT ;  /* 0x0000000705147892 */ /* 0x000fe2000f8ec0ff */
[----:B------:R-:W-:Y:S01]  /*01f0*/  VIADD R26, R18, 0x780 ;  /* 0x00000780121a7836 */ /* 0x000fe20000000000 */
[----:B------:R-:W-:Y:S01]  /*0200*/  ULOP3.LUT UR9, UR5, 0x3, URZ, 0xc0, !UPT ;  /* 0x0000000305097892 */ /* 0x000fe2000f8ec0ff */
[----:B------:R-:W-:Y:S01]  /*0210*/  UMOV UR6, URZ ;  /* 0x000000ff00067c82 */ /* 0x000fe20008000000 */
[----:B---3--:R-:W-:-:S10]  /*0220*/  UMOV UR7, URZ ;  /* 0x000000ff00077c82 */ /* 0x008fd40008000000 */
.L_x_217:
[----:B------:R-:W-:Y:S01]  /*0230*/  ISETP.NE.AND P0, PT, R28, RZ, PT ;  /* 0x000000ff1c00720c */ /* 0x000fe20003f05270 */
[----:B------:R-:W-:-:S12]  /*0240*/  BSSY.RECONVERGENT B0, `(.L_x_134) ;  /* 0x0000082000007945 */ /* 0x000fd80003800200 */
[----:B0-2345:R-:W-:Y:S05]  /*0250*/  @P0 BRA `(.L_x_135) ;  /* 0x0000000800000947 */ /* 0x03dfea0003800000 */
[----:B------:R-:W0:Y:S02]  /*0260*/  LDC.64 R2, c[0x0][0x398] ;  /* 0x0000e600ff027b82 */ /* 0x000e240000000a00 */
[----:B0-----:R-:W-:-:S04]  /*0270*/  IADD3 R2, PT, PT, R3, 0x7, -R2 ;  /* 0x0000000703027810 */ /* 0x001fc80007ffe802 */
[----:B------:R-:W-:-:S04]  /*0280*/  SHF.R.S32.HI R3, RZ, 0x1f, R2 ;  /* 0x0000001fff037819 */ /* 0x000fc80000011402 */
[----:B------:R-:W-:-:S04]  /*0290*/  LEA.HI R3, R3, R2, RZ, 0x3 ;  /* 0x0000000203037211 */ /* 0x000fc800078f18ff */
[----:B------:R-:W-:-:S04]  /*02a0*/  SHF.R.S32.HI R3, RZ, 0x3, R3 ;  /* 0x00000003ff037819 */ /* 0x000fc80000011403 */
[C---:B------:R-:W-:Y:S01]  /*02b0*/  LOP3.LUT R5, R3.reuse, 0xffffff0, RZ, 0xc0, !PT ;  /* 0x0ffffff003057812 */ /* 0x040fe200078ec0ff */
[----:B------:R-:W-:-:S05]  /*02c0*/  VIADD R0, R3, 0xffffffff ;  /* 0xffffffff03007836 */ /* 0x000fca0000000000 */
[----:B------:R-:W-:Y:S01]  /*02d0*/  ISETP.GE.U32.AND P0, PT, R0, 0xf, PT ;  /* 0x0000000f0000780c */ /* 0x000fe20003f06070 */
[----:B------:R-:W-:-:S12]  /*02e0*/  IMAD.MOV.U32 R0, RZ, RZ, RZ ;  /* 0x000000ffff007224 */ /* 0x000fd800078e00ff */
[----:B------:R-:W-:Y:S05]  /*02f0*/  @!P0 BRA `(.L_x_136) ;  /* 0x00000000005c8947 */ /* 0x000fea0003800000 */
[----:B------:R-:W-:Y:S02]  /*0300*/  IMAD.MOV R2, RZ, RZ, -R5 ;  /* 0x000000ffff027224 */ /* 0x000fe400078e0a05 */
[----:B------:R-:W-:-:S07]  /*0310*/  VIADD R0, R27, 0x2000 ;  /* 0x000020001b007836 */ /* 0x000fce0000000000 */
.L_x_137:
[----:B------:R-:W-:Y:S01]  /*0320*/  VIADD R2, R2, 0x10 ;  /* 0x0000001002027836 */ /* 0x000fe20000000000 */
[----:B------:R-:W-:Y:S04]  /*0330*/  STS [R0+-0x2000], RZ ;  /* 0xffe000ff00007388 */ /* 0x000fe80000000800 */
        /* <DEDUP_REMOVED lines=16> */
[----:B0-----:R-:W-:Y:S01]  /*0440*/  IADD3 R0, PT, PT, R0, 0x4000, RZ ;  /* 0x0000400000007810 */ /* 0x001fe20007ffe0ff */
[----:B------:R-:W-:Y:S06]  /*0450*/  @P1 BRA `(.L_x_137) ;  /* 0xfffffffc00b01947 */ /* 0x000fec000383ffff */
[----:B------:R-:W-:-:S07]  /*0460*/  IMAD.MOV.U32 R0, RZ, RZ, R5 ;  /* 0x000000ffff007224 */ /* 0x000fce00078e0005 */
.L_x_136:
[----:B------:R-:W-:Y:S01]  /*0470*/  LOP3.LUT R2, R3, 0xf, RZ, 0xc0, !PT ;  /* 0x0000000f03027812 */ /* 0x000fe200078ec0ff */
[----:B------:R-:W-:-:S03]  /*0480*/  IMAD.U32 R4, RZ, RZ, UR20 ;  /* 0x00000014ff047e24 */ /* 0x000fc6000f8e00ff */
[C---:B------:R-:W-:Y:S01]  /*0490*/  ISETP.NE.AND P1, PT, R2.reuse, RZ, PT ;  /* 0x000000ff0200720c */ /* 0x040fe20003f25270 */
[----:B------:R-:W-:Y:S02]  /*04a0*/  VIADD R2, R2, 0xffffffff ;  /* 0xffffffff02027836 */ /* 0x000fe40000000000 */
[----:B------:R-:W-:-:S10]  /*04b0*/  VIADD R4, R4, 0xffffffff ;  /* 0xffffffff04047836 */ /* 0x000fd40000000000 */
[----:B------:R-:W-:Y:S05]  /*04c0*/  @!P1 BRA `(.L_x_138) ;  /* 0x00000000007c9947 */ /* 0x000fea0003800000 */
[----:B------:R-:W-:Y:S01]  /*04d0*/  ISETP.GE.U32.AND P2, PT, R2, 0x7, PT ;  /* 0x000000070200780c */ /* 0x000fe20003f46070 */
[----:B------:R-:W-:-:S12]  /*04e0*/  UISETP.NE.AND UP0, UPT, UR20, URZ, UPT ;  /* 0x000000ff1400728c */ /* 0x000fd8000bf05270 */
[----:B------:R-:W-:Y:S05]  /*04f0*/  @!P2 BRA `(.L_x_139) ;  /* 0x000000000028a947 */ /* 0x000fea0003800000 */
        /* <DEDUP_REMOVED lines=10> */
.L_x_139:
[----:B------:R-:W-:Y:S05]  /*05a0*/  BRA.U !UP0, `(.L_x_138) ;  /* 0x0000000108447547 */ /* 0x000fea000b800000 */
[----:B------:R-:W-:Y:S01]  /*05b0*/  ISETP.GE.U32.AND P2, PT, R4, 0x3, PT ;  /* 0x000000030400780c */ /* 0x000fe20003f46070 */
[----:B------:R-:W-:-:S12]  /*05c0*/  UISETP.NE.AND UP0, UPT, UR9, URZ, UPT ;  /* 0x000000ff0900728c */ /* 0x000fd8000bf05270 */
[C---:B0-----:R-:W-:Y:S01]  /*05d0*/  @P2 LEA R3, R0.reuse, R27, 0xa ;  /* 0x0000001b00032211 */ /* 0x041fe200078e50ff */
[----:B------:R-:W-:-:S04]  /*05e0*/  @P2 VIADD R0, R0, 0x4 ;  /* 0x0000000400002836 */ /* 0x000fc80000000000 */
[----:B------:R1:W-:Y:S04]  /*05f0*/  @P2 STS [R3], RZ ;  /* 0x000000ff03002388 */ /* 0x0003e80000000800 */
[----:B------:R1:W-:Y:S04]  /*0600*/  @P2 STS [R3+0x400], RZ ;  /* 0x000400ff03002388 */ /* 0x0003e80000000800 */
[----:B------:R1:W-:Y:S04]  /*0610*/  @P2 STS [R3+0x800], RZ ;  /* 0x000800ff03002388 */ /* 0x0003e80000000800 */
[----:B------:R1:W-:Y:S01]  /*0620*/  @P2 STS [R3+0xc00], RZ ;  /* 0x000c00ff03002388 */ /* 0x0003e20000000800 */
[----:B------:R-:W-:Y:S05]  /*0630*/  BRA.U !UP0, `(.L_x_138) ;  /* 0x0000000108207547 */ /* 0x000fea000b800000 */
[----:B------:R-:W-:Y:S01]  /*0640*/  IMAD R0, R0, 0x400, R27 ;  /* 0x0000040000007824 */ /* 0x000fe200078e021b */
[----:B------:R-:W-:-:S04]  /*0650*/  UISETP.NE.AND UP0, UPT, UR9, 0x1, UPT ;  /* 0x000000010900788c */ /* 0x000fc8000bf05270 */
[----:B------:R2:W-:Y:S05]  /*0660*/  STS [R0], RZ ;  /* 0x000000ff00007388 */ /* 0x0005ea0000000800 */
[----:B------:R-:W-:Y:S05]  /*0670*/  BRA.U !UP0, `(.L_x_138) ;  /* 0x0000000108107547 */ /* 0x000fea000b800000 */
[----:B------:R-:W-:Y:S01]  /*0680*/  UISETP.NE.AND UP0, UPT, UR9, 0x2, UPT ;  /* 0x000000020900788c */ /* 0x000fe2000bf05270 */
[----:B------:R3:W-:Y:S05]  /*0690*/  STS [R0+0x400], RZ ;  /* 0x000400ff00007388 */ /* 0x0007ea0000000800 */
[----:B------:R-:W-:-:S13]  /*06a0*/  PLOP3.LUT P2, PT, PT, PT, UP0, 0x80, 0x8 ;  /* 0x000000000008781c */ /* 0x000fda0003f4f008 */
[----:B------:R3:W-:Y:S02]  /*06b0*/  @P2 STS [R0+0x800], RZ ;  /* 0x000800ff00002388 */ /* 0x0007e40000000800 */
.L_x_138:
[----:B------:R-:W-:-:S13]  /*06c0*/  ISETP.GT.U32.AND P2, PT, R18, 0x7f, PT ;  /* 0x0000007f1200780c */ /* 0x000fda0003f44070 */
[----:B------:R-:W-:Y:S05]  /*06d0*/  @P2 BRA `(.L_x_135) ;  /* 0x0000000000e02947 */ /* 0x000fea0003800000 */
[----:B--23--:R-:W-:Y:S01]  /*06e0*/  IMAD.MOV.U32 R0, RZ, RZ, RZ ;  /* 0x000000ffff007224 */ /* 0x00cfe200078e00ff */
[----:B------:R-:W-:Y:S06]  /*06f0*/  @!P0 BRA `(.L_x_140) ;  /* 0x0000000000588947 */ /* 0x000fec0003800000 */
[----:B------:R-:W-:-:S07]  /*0700*/  IMAD.MOV.U32 R0, RZ, RZ, RZ ;  /* 0x000000ffff007224 */ /* 0x000fce00078e00ff */
.L_x_141:
[C---:B012---:R-:W-:Y:S02]  /*0710*/  IMAD R3, R0.reuse, 0x400, R27 ;  /* 0x0000040000037824 */ /* 0x047fe400078e021b */
[----:B------:R-:W-:-:S03]  /*0720*/  VIADD R0, R0, 0x10 ;  /* 0x0000001000007836 */ /* 0x000fc60000000000 */
[----:B------:R2:W-:Y:S02]  /*0730*/  STS [R3+0x200], RZ ;  /* 0x000200ff03007388 */ /* 0x0005e40000000800 */
[----:B------:R-:W-:Y:S02]  /*0740*/  ISETP.NE.AND P0, PT, R0, R5, PT ;  /* 0x000000050000720c */ /* 0x000fe40003f05270 */
[----:B------:R2:W-:Y:S04]  /*0750*/  STS [R3+0x600], RZ ;  /* 0x000600ff03007388 */ /* 0x0005e80000000800 */
        /* <DEDUP_REMOVED lines=13> */
[----:B------:R2:W-:Y:S01]  /*0830*/  STS [R3+0x3e00], RZ ;  /* 0x003e00ff03007388 */ /* 0x0005e20000000800 */
[----:B------:R-:W-:Y:S05]  /*0840*/  @P0 BRA `(.L_x_141) ;  /* 0xfffffffc00b00947 */ /* 0x000fea000383ffff */
[----:B------:R-:W-:-:S07]  /*0850*/  MOV R0, R5 ;  /* 0x0000000500007202 */ /* 0x000fce0000000f00 */
.L_x_140:
[----:B------:R-:W-:Y:S05]  /*0860*/  @!P1 BRA `(.L_x_135) ;  /* 0x00000000007c9947 */ /* 0x000fea0003800000 */
[----:B------:R-:W-:Y:S01]  /*0870*/  ISETP.GE.U32.AND P0, PT, R2, 0x7, PT ;  /* 0x000000070200780c */ /* 0x000fe20003f06070 */
[----:B------:R-:W-:-:S12]  /*0880*/  UISETP.NE.AND UP0, UPT, UR20, URZ, UPT ;  /* 0x000000ff1400728c */ /* 0x000fd8000bf05270 */
[----:B------:R-:W-:Y:S05]  /*0890*/  @!P0 BRA `(.L_x_142) ;  /* 0x0000000000288947 */ /* 0x000fea0003800000 */
[C---:B------:R-:W-:Y:S02]  /*08a0*/  IMAD R2, R0.reuse, 0x400, R27 ;  /* 0x0000040000027824 */ /* 0x040fe400078e021b */
[----:B------:R-:W-:-:S03]  /*08b0*/  VIADD R0, R0, 0x8 ;  /* 0x0000000800007836 */ /* 0x000fc60000000000 */
[----:B------:R3:W-:Y:S04]  /*08c0*/  STS [R2+0x200], RZ ;  /* 0x000200ff02007388 */ /* 0x0007e80000000800 */
[----:B------:R3:W-:Y:S04]  /*08d0*/  STS [R2+0x600], RZ ;  /* 0x000600ff02007388 */ /* 0x0007e80000000800 */
[----:B------:R3:W-:Y:S04]  /*08e0*/  STS [R2+0xa00], RZ ;  /* 0x000a00ff02007388 */ /* 0x0007e80000000800 */
[----:B------:R3:W-:Y:S04]  /*08f0*/  STS [R2+0xe00], RZ ;  /* 0x000e00ff02007388 */ /* 0x0007e80000000800 */
[----:B------:R3:W-:Y:S04]  /*0900*/  STS [R2+0x1200], RZ ;  /* 0x001200ff02007388 */ /* 0x0007e80000000800 */
[----:B------:R3:W-:Y:S04]  /*0910*/  STS [R2+0x1600], RZ ;  /* 0x001600ff02007388 */ /* 0x0007e80000000800 */
[----:B------:R3:W-:Y:S04]  /*0920*/  STS [R2+0x1a00], RZ ;  /* 0x001a00ff02007388 */ /* 0x0007e80000000800 */
[----:B------:R3:W-:Y:S02]  /*0930*/  STS [R2+0x1e00], RZ ;  /* 0x001e00ff02007388 */ /* 0x0007e40000000800 */
.L_x_142:
[----:B------:R-:W-:Y:S05]  /*0940*/  BRA.U !UP0, `(.L_x_135) ;  /* 0x0000000108447547 */ /* 0x000fea000b800000 */
[----:B------:R-:W-:Y:S01]  /*0950*/  ISETP.GE.U32.AND P0, PT, R4, 0x3, PT ;  /* 0x000000030400780c */ /* 0x000fe20003f06070 */
[----:B------:R-:W-:-:S12]  /*0960*/  UISETP.NE.AND UP0, UPT, UR9, URZ, UPT ;  /* 0x000000ff0900728c */ /* 0x000fd8000bf05270 */
[C---:B---3--:R-:W-:Y:S02]  /*0970*/  @P0 IMAD R2, R0.reuse, 0x400, R27 ;  /* 0x0000040000020824 */ /* 0x048fe400078e021b */
[----:B------:R-:W-:-:S03]  /*0980*/  @P0 VIADD R0, R0, 0x4 ;  /* 0x0000000400000836 */ /* 0x000fc60000000000 */
[----:B------:R4:W-:Y:S04]  /*0990*/  @P0 STS [R2+0x200], RZ ;  /* 0x000200ff02000388 */ /* 0x0009e80000000800 */
[----:B------:R4:W-:Y:S04]  /*09a0*/  @P0 STS [R2+0x600], RZ ;  /* 0x000600ff02000388 */ /* 0x0009e80000000800 */
[----:B------:R4:W-:Y:S04]  /*09b0*/  @P0 STS [R2+0xa00], RZ ;  /* 0x000a00ff02000388 */ /* 0x0009e80000000800 */
[----:B------:R4:W-:Y:S01]  /*09c0*/  @P0 STS [R2+0xe00], RZ ;  /* 0x000e00ff02000388 */ /* 0x0009e20000000800 */
[----:B------:R-:W-:Y:S05]  /*09d0*/  BRA.U !UP0, `(.L_x_135) ;  /* 0x0000000108207547 */ /* 0x000fea000b800000 */
[----:B------:R-:W-:Y:S01]  /*09e0*/  IMAD R0, R0, 0x400, R27 ;  /* 0x0000040000007824 */ /* 0x000fe200078e021b */
[----:B------:R-:W-:-:S04]  /*09f0*/  UISETP.NE.AND UP0, UPT, UR9, 0x1, UPT ;  /* 0x000000010900788c */ /* 0x000fc8000bf05270 */
[----:B------:R3:W-:Y:S05]  /*0a00*/  STS [R0+0x200], RZ ;  /* 0x000200ff00007388 */ /* 0x0007ea0000000800 */
[----:B------:R-:W-:Y:S05]  /*0a10*/  BRA.U !UP0, `(.L_x_135) ;  /* 0x0000000108107547 */ /* 0x000fea000b800000 */
[----:B------:R-:W-:Y:S01]  /*0a20*/  UISETP.NE.AND UP0, UPT, UR9, 0x2, UPT ;  /* 0x000000020900788c */ /* 0x000fe2000bf05270 */
[----:B------:R0:W-:Y:S05]  /*0a30*/  STS [R0+0x600], RZ ;  /* 0x000600ff00007388 */ /* 0x0001ea0000000800 */
[----:B------:R-:W-:-:S13]  /*0a40*/  PLOP3.LUT P0, PT, PT, PT, UP0, 0x80, 0x8 ;  /* 0x000000000008781c */ /* 0x000fda0003f0f008 */
[----:B------:R0:W-:Y:S02]  /*0a50*/  @P0 STS [R0+0xa00], RZ ;  /* 0x000a00ff00000388 */ /* 0x0001e40000000800 */
.L_x_135:
[----:B------:R-:W-:Y:S05]  /*0a60*/  BSYNC.RECONVERGENT B0 ;  /* 0x0000000000007941 */ /* 0x000fea0003800200 */
.L_x_134:
[----:B------:R-:W5:Y:S01]  /*0a70*/  LDCU.64 UR10, c[0x0][0x390] ;  /* 0x00007200ff0a77ac */ /* 0x000f620008000a00 */
[----:B------:R-:W-:Y:S02]  /*0a80*/  USHF.L.U32 UR4, UR6, 0x1e, URZ ;  /* 0x0000001e06047899 */ /* 0x000fe400080006ff */
[----:B------:R-:W-:Y:S02]  /*0a90*/  USHF.L.U64.HI UR5, UR6, 0x1e, UR7 ;  /* 0x0000001e06057899 */ /* 0x000fe40008010207 */
[----:B-----5:R-:W-:-:S04]  /*0aa0*/  UIADD3 UR4, UP0, UPT, -UR4, UR10, URZ ;  /* 0x0000000a04047290 */ /* 0x020fc8000ff1e1ff */
[----:B------:R-:W-:Y:S02]  /*0ab0*/  UIADD3.X UR5, UPT, UPT, ~UR5, UR11, URZ, UP0, !UPT ;  /* 0x0000000b05057290 */ /* 0x000fe400087fe5ff */
[----:B------:R-:W-:-:S04]  /*0ac0*/  UISETP.LT.U32.AND UP0, UPT, UR4, 0x40000000, UPT ;  /* 0x400000000400788c */ /* 0x000fc8000bf01070 */
[----:B------:R-:W-:-:S04]  /*0ad0*/  UISETP.LT.U32.AND.EX UP0, UPT, UR5, URZ, UPT, UP0 ;  /* 0x000000ff0500728c */ /* 0x000fc8000bf01100 */
[----:B------:R-:W-:Y:S02]  /*0ae0*/  USEL UR11, UR4, 0x40000000, UP0 ;  /* 0x40000000040b7887 */ /* 0x000fe40008000000 */
[----:B------:R-:W-:Y:S02]  /*0af0*/  USEL UR12, UR5, URZ, UP0 ;  /* 0x000000ff050c7287 */ /* 0x000fe40008000000 */
[----:B------:R-:W-:-:S04]  /*0b00*/  UISETP.GT.U32.AND UP0, UPT, UR11, UR8, UPT ;  /* 0x000000080b00728c */ /* 0x000fc8000bf04070 */
[----:B------:R-:W-:Y:S01]  /*0b10*/  UISETP.GT.U32.AND.EX UP0, UPT, UR12, URZ, UPT, UP0 ;  /* 0x000000ff0c00728c */ /* 0x000fe2000bf04100 */
[----:B------:R-:W-:Y:S08]  /*0b20*/  BAR.SYNC.DEFER_BLOCKING 0x0 ;  /* 0x0000000000007b1d */ /* 0x000ff00000010000 */
[----:B------:R-:W-:Y:S06]  /*0b30*/  BAR.SYNC.DEFER_BLOCKING 0x0 ;  /* 0x0000000000007b1d */ /* 0x000fec0000010000 */
[----:B------:R-:W-:Y:S05]  /*0b40*/  BRA.U !UP0, `(.L_x_143) ;  /* 0x0000000908d87547 */ /* 0x000fea000b800000 */
[----:B------:R-:W-:Y:S01]  /*0b50*/  UMOV UR10, UR8 ;  /* 0x00000008000a7c82 */ /* 0x000fe20008000000 */
[----:B------:R-:W-:-:S05]  /*0b60*/  UMOV UR5, URZ ;  /* 0x000000ff00057c82 */ /* 0x000fca0008000000 */
.L_x_148:
[----:B-----5:R-:W5:Y:S01]  /*0b70*/  LDCU.64 UR16, c[0x0][0x390] ;  /* 0x00007200ff1077ac */ /* 0x020f620008000a00 */
[----:B------:R-:W-:Y:S02]  /*0b80*/  USHF.L.U32 UR13, UR6, 0x1e, URZ ;  /* 0x0000001e060d7899 */ /* 0x000fe400080006ff */
[----:B------:R-:W-:Y:S02]  /*0b90*/  USHF.L.U64.HI UR14, UR6, 0x1e, UR7 ;  /* 0x0000001e060e7899 */ /* 0x000fe40008010207 */
[----:B------:R-:W-:-:S04]  /*0ba0*/  UIADD3 UR13, UP0, UPT, UR10, UR13, URZ ;  /* 0x0000000d0a0d7290 */ /* 0x000fc8000ff1e0ff */
[----:B------:R-:W-:Y:S02]  /*0bb0*/  UIADD3.X UR14, UPT, UPT, UR5, UR14, URZ, UP0, !UPT ;  /* 0x0000000e050e7290 */ /* 0x000fe400087fe4ff */
[----:B------:R-:W-:Y:S02]  /*0bc0*/  ULEA UR10, UP0, UR21, UR10, 0xb ;  /* 0x0000000a150a7291 */ /* 0x000fe4000f8058ff */
[----:B-----5:R-:W-:Y:S02]  /*0bd0*/  UIADD3 UR15, UP1, UPT, -UR13, UR16, URZ ;  /* 0x000000100d0f7290 */ /* 0x020fe4000ff3e1ff */
[----:B------:R-:W-:Y:S02]  /*0be0*/  UIADD3.X UR5, UPT, UPT, URZ, UR5, URZ, UP0, !UPT ;  /* 0x00000005ff057290 */ /* 0x000fe400087fe4ff */
[----:B------:R-:W-:Y:S02]  /*0bf0*/  UIADD3.X UR4, UPT, UPT, ~UR14, UR17, URZ, UP1, !UPT ;  /* 0x000000110e047290 */ /* 0x000fe40008ffe5ff */
[----:B------:R-:W-:-:S02]  /*0c00*/  UISETP.GE.U32.AND UP1, UPT, UR15, 0x800, UPT ;  /* 0x000008000f00788c */ /* 0x000fc4000bf26070 */
[----:B------:R-:W-:Y:S02]  /*0c10*/  UISETP.GE.U32.AND UP0, UPT, UR10, UR11, UPT ;  /* 0x0000000b0a00728c */ /* 0x000fe4000bf06070 */
[----:B------:R-:W-:Y:S02]  /*0c20*/  UISETP.GE.U32.AND.EX UP1, UPT, UR4, URZ, UPT, UP1 ;  /* 0x000000ff0400728c */ /* 0x000fe4000bf26110 */
[----:B------:R-:W-:-:S07]  /*0c30*/  UISETP.GE.U32.AND.EX UP0, UPT, UR5, UR12, UPT, UP0 ;  /* 0x0000000c0500728c */ /* 0x000fce000bf06100 */
[----:B012---:R-:W-:Y:S05]  /*0c40*/  BRA.U !UP1, `(.L_x_144) ;  /* 0x0000000109587547 */ /* 0x007fea000b800000 */
[----:B------:R-:W4:Y:S01]  /*0c50*/  LDCU.64 UR16, c[0x0][0x388] ;  /* 0x00007100ff1077ac */ /* 0x000f220008000a00 */
[----:B0-23--:R-:W-:-:S05]  /*0c60*/  IADD3 R0, P0, PT, R18, UR13, RZ ;  /* 0x0000000d12007c10 */ /* 0x00dfca000ff1e0ff */
[----:B-1----:R-:W-:Y:S01]  /*0c70*/  IMAD.X R3, RZ, RZ, UR14, P0 ;  /* 0x0000000eff037e24 */ /* 0x002fe200080e06ff */
[----:B----4-:R-:W-:-:S04]  /*0c80*/  LEA R14, P0, R0, UR16, 0x2 ;  /* 0x00000010000e7c11 */ /* 0x010fc8000f8010ff */
        /* <DEDUP_REMOVED lines=18> */
.L_x_144:
[C---:B------:R-:W-:Y:S01]  /*0db0*/  ISETP.GE.AND P5, PT, R18.reuse, UR15, PT ;  /* 0x0000000f12007c0c */ /* 0x040fe2000bfa6270 */
[----:B------:R-:W4:Y:S01]  /*0dc0*/  LDCU.64 UR16, c[0x0][0x388] ;  /* 0x00007100ff1077ac */ /* 0x000f220008000a00 */
[----:B0-23--:R-:W-:Y:S01]  /*0dd0*/  IADD3 R0, P0, PT, R18, UR13, RZ ;  /* 0x0000000d12007c10 */ /* 0x00dfe2000ff1e0ff */
[----:B------:R-:W-:Y:S01]  /*0de0*/  IMAD.MOV.U32 R17, RZ, RZ, -0x1 ;  /* 0xffffffffff117424 */ /* 0x000fe200078e00ff */
[----:B------:R-:W0:Y:S01]  /*0df0*/  S2R R18, SR_TID.X ;  /* 0x0000000000127919 */ /* 0x000e220000002100 */
[----:B------:R-:W-:Y:S01]  /*0e00*/  ISETP.GE.AND P2, PT, R19, UR15, PT ;  /* 0x0000000f13007c0c */ /* 0x000fe2000bf46270 */
[----:B------:R-:W-:Y:S01]  /*0e10*/  IMAD.MOV.U32 R16, RZ, RZ, -0x1 ;  /* 0xffffffffff107424 */ /* 0x000fe200078e00ff */
[----:B-1----:R-:W-:Y:S02]  /*0e20*/  IADD3.X R3, PT, PT, RZ, UR14, RZ, P0, !PT ;  /* 0x0000000eff037c10 */ /* 0x002fe400087fe4ff */
[----:B------:R-:W-:Y:S02]  /*0e30*/  ISETP.GE.AND P3, PT, R20, UR15, PT ;  /* 0x0000000f14007c0c */ /* 0x000fe4000bf66270 */
[----:B------:R-:W-:-:S02]  /*0e40*/  ISETP.GE.AND P4, PT, R21, UR15, PT ;  /* 0x0000000f15007c0c */ /* 0x000fc4000bf86270 */
[----:B----4-:R-:W-:-:S04]  /*0e50*/  LEA R14, P0, R0, UR16, 0x2 ;  /* 0x00000010000e7c11 */ /* 0x010fc8000f8010ff */
[----:B------:R-:W-:Y:S01]  /*0e60*/  LEA.HI.X R15, R0, UR17, R3, 0x2, P0 ;  /* 0x00000011000f7c11 */ /* 0x000fe200080f1403 */
[----:B------:R-:W-:Y:S02]  /*0e70*/  IMAD.MOV.U32 R13, RZ, RZ, -0x1 ;  /* 0xffffffffff0d7424 */ /* 0x000fe400078e00ff */
[----:B------:R-:W-:Y:S02]  /*0e80*/  IMAD.MOV.U32 R12, RZ, RZ, -0x1 ;  /* 0xffffffffff0c7424 */ /* 0x000fe400078e00ff */
[----:B------:R1:W5:Y:S01]  /*0e90*/  @!P5 LDG.E R17, desc[UR18][R14.64] ;  /* 0x000000120e11d981 */ /* 0x000362000c1e1900 */
[----:B------:R-:W-:-:S03]  /*0ea0*/  ISETP.GE.AND P5, PT, R22, UR15, PT ;  /* 0x0000000f16007c0c */ /* 0x000fc6000bfa6270 */
[----:B------:R1:W5:Y:S01]  /*0eb0*/  @!P2 LDG.E R16, desc[UR18][R14.64+0x200] ;  /* 0x000200120e10a981 */ /* 0x000362000c1e1900 */
[C---:B0-----:R-:W-:Y:S01]  /*0ec0*/  LOP3.LUT R0, R18.reuse, 0x400, RZ, 0xfc, !PT ;  /* 0x0000040012007812 */ /* 0x041fe200078efcff */
[----:B------:R-:W-:Y:S01]  /*0ed0*/  VIADD R2, R18, 0x380 ;  /* 0x0000038012027836 */ /* 0x000fe20000000000 */
[----:B------:R-:W-:Y:S01]  /*0ee0*/  ISETP.GE.AND P2, PT, R23, UR15, PT ;  /* 0x0000000f17007c0c */ /* 0x000fe2000bf46270 */
[----:B------:R1:W5:Y:S01]  /*0ef0*/  @!P3 LDG.E R13, desc[UR18][R14.64+0x400] ;  /* 0x000400120e0db981 */ /* 0x000362000c1e1900 */
[----:B------:R-:W-:Y:S01]  /*0f00*/  ISETP.GE.AND P1, PT, R0, UR15, PT ;  /* 0x0000000f00007c0c */ /* 0x000fe2000bf26270 */
[----:B------:R-:W-:Y:S01]  /*0f10*/  VIADD R0, R18, 0x480 ;  /* 0x0000048012007836 */ /* 0x000fe20000000000 */
[----:B------:R-:W-:Y:S01]  /*0f20*/  ISETP.GE.AND P0, PT, R2, UR15, PT ;  /* 0x0000000f02007c0c */ /* 0x000fe2000bf06270 */
[----:B------:R1:W5:Y:S01]  /*0f30*/  @!P4 LDG.E R12, desc[UR18][R14.64+0x600] ;  /* 0x000600120e0cc981 */ /* 0x000362000c1e1900 */
[----:B------:R-:W-:Y:S01]  /*0f40*/  ISETP.GE.AND P3, PT, R24, UR15, PT ;  /* 0x0000000f18007c0c */ /* 0x000fe2000bf66270 */
[----:B------:R-:W-:Y:S01]  /*0f50*/  IMAD.MOV.U32 R10, RZ, RZ, -0x1 ;  /* 0xffffffffff0a7424 */ /* 0x000fe200078e00ff */
[----:B------:R-:W-:-:S02]  /*0f60*/  ISETP.GE.AND P4, PT, R0, UR15, PT ;  /* 0x0000000f00007c0c */ /* 0x000fc4000bf86270 */
[----:B------:R-:W-:Y:S01]  /*0f70*/  MOV R11, 0xffffffff ;  /* 0xffffffff000b7802 */ /* 0x000fe20000000f00 */
[C---:B------:R-:W-:Y:S02]  /*0f80*/  VIADD R0, R18.reuse, 0x580 ;  /* 0x0000058012007836 */ /* 0x040fe40000000000 */
[----:B------:R-:W-:Y:S01]  /*0f90*/  VIADD R2, R18, 0x600 ;  /* 0x0000060012027836 */ /* 0x000fe20000000000 */
[----:B------:R1:W5:Y:S01]  /*0fa0*/  @!P2 LDG.E R10, desc[UR18][R14.64+0xa00] ;  /* 0x000a00120e0aa981 */ /* 0x000362000c1e1900 */
[----:B------:R-:W-:Y:S01]  /*0fb0*/  IMAD.MOV.U32 R9, RZ, RZ, -0x1 ;  /* 0xffffffffff097424 */ /* 0x000fe200078e00ff */
[----:B------:R-:W-:Y:S01]  /*0fc0*/  MOV R7, 0xffffffff ;  /* 0xffffffff00077802 */ /* 0x000fe20000000f00 */
[----:B------:R-:W-:Y:S01]  /*0fd0*/  IMAD.MOV.U32 R8, RZ, RZ, -0x1 ;  /* 0xffffffffff087424 */ /* 0x000fe200078e00ff */
[----:B------:R1:W5:Y:S01]  /*0fe0*/  @!P5 LDG.E R11, desc[UR18][R14.64+0x800] ;  /* 0x000800120e0bd981 */ /* 0x000362000c1e1900 */
[----:B------:R-:W-:Y:S01]  /*0ff0*/  IMAD.MOV.U32 R6, RZ, RZ, -0x1 ;  /* 0xffffffffff067424 */ /* 0x000fe200078e00ff */
[----:B------:R-:W-:Y:S01]  /*1000*/  ISETP.GE.AND P5, PT, R0, UR15, PT ;  /* 0x0000000f00007c0c */ /* 0x000fe2000bfa6270 */
[----:B------:R-:W-:Y:S01]  /*1010*/  VIADD R0, R18, 0x680 ;  /* 0x0000068012007836 */ /* 0x000fe20000000000 */
[----:B------:R-:W-:Y:S01]  /*1020*/  ISETP.GE.AND P2, PT, R2, UR15, PT ;  /* 0x0000000f02007c0c */ /* 0x000fe2000bf46270 */
[----:B------:R-:W-:Y:S01]  /*1030*/  VIADD R2, R18, 0x700 ;  /* 0x0000070012027836 */ /* 0x000fe20000000000 */
[----:B------:R1:W5:Y:S01]  /*1040*/  @!P3 LDG.E R9, desc[UR18][R14.64+0xc00] ;  /* 0x000c00120e09b981 */ /* 0x000362000c1e1900 */
[----:B------:R-:W-:-:S03]  /*1050*/  ISETP.GE.AND P3, PT, R25, UR15, PT ;  /* 0x0000000f19007c0c */ /* 0x000fc6000bf66270 */
[----:B------:R1:W5:Y:S01]  /*1060*/  @!P0 LDG.E R8, desc[UR18][R14.64+0xe00] ;  /* 0x000e00120e088981 */ /* 0x000362000c1e1900 */
[----:B------:R-:W-:-:S03]  /*1070*/  ISETP.GE.AND P0, PT, R0, UR15, PT ;  /* 0x0000000f00007c0c */ /* 0x000fc6000bf06270 */
[----:B------:R1:W5:Y:S01]  /*1080*/  @!P1 LDG.E R7, desc[UR18][R14.64+0x1000] ;  /* 0x001000120e079981 */ /* 0x000362000c1e1900 */
[----:B------:R-:W-:-:S03]  /*1090*/  ISETP.GE.AND P1, PT, R2, UR15, PT ;  /* 0x0000000f02007c0c */ /* 0x000fc6000bf26270 */
[----:B------:R1:W5:Y:S01]  /*10a0*/  @!P4 LDG.E R6, desc[UR18][R14.64+0x1200] ;  /* 0x001200120e06c981 */ /* 0x000362000c1e1900 */
[----:B------:R-:W-:Y:S01]  /*10b0*/  ISETP.GE.AND P4, PT, R26, UR15, PT ;  /* 0x0000000f1a007c0c */ /* 0x000fe2000bf86270 */
[----:B------:R-:W-:Y:S01]  /*10c0*/  IMAD.MOV.U32 R5, RZ, RZ, -0x1 ;  /* 0xffffffffff057424 */ /* 0x000fe200078e00ff */
[----:B------:R-:W-:Y:S01]  /*10d0*/  MOV R0, 0xffffffff ;  /* 0xffffffff00007802 */ /* 0x000fe20000000f00 */
[----:B------:R-:W-:Y:S02]  /*10e0*/  IMAD.MOV.U32 R4, RZ, RZ, -0x1 ;  /* 0xffffffffff047424 */ /* 0x000fe400078e00ff */
        /* <DEDUP_REMOVED lines=9> */
.L_x_145:
[----:B------:R-:W2:Y:S02]  /*1180*/  LDCU.64 UR16, c[0x0][0x398] ;  /* 0x00007300ff1077ac */ /* 0x000ea40008000a00 */
[----:B--2---:R-:W-:-:S09]  /*1190*/  UISETP.GT.AND UP1, UPT, UR17, UR16, UPT ;  /* 0x000000101100728c */ /* 0x004fd2000bf24270 */
[----:B------:R-:W-:Y:S05]  /*11a0*/  BRA.U !UP1, `(.L_x_146) ;  /* 0x00000005093c7547 */ /* 0x000fea000b800000 */
[----:B------:R-:W2:Y:S01]  /*11b0*/  S2UR UR13, SR_CgaCtaId ;  /* 0x00000000000d79c3 */ /* 0x000ea20000008800 */
[----:B------:R-:W-:Y:S01]  /*11c0*/  UMOV UR4, 0x400 ;  /* 0x0000040000047882 */ /* 0x000fe20000000000 */
[----:B------:R-:W3:Y:S01]  /*11d0*/  LDCU UR14, c[0x0][0x398] ;  /* 0x00007300ff0e77ac */ /* 0x000ee20008000800 */
[----:B--2---:R-:W-:-:S03]  /*11e0*/  ULEA UR13, UR13, UR4, 0x18 ;  /* 0x000000040d0d7291 */ /* 0x004fc6000f8ec0ff */
[----:B---3--:R-:W-:-:S09]  /*11f0*/  UMOV UR4, URZ ;  /* 0x000000ff00047c82 */ /* 0x008fd20008000000 */
.L_x_147:
[----:B012---:R-:W-:Y:S01]  /*1200*/  IMAD R14, RZ, RZ, -UR14 ;  /* 0x8000000eff0e7e24 */ /* 0x007fe2000f8e02ff */
[----:B------:R-:W-:Y:S01]  /*1210*/  ULEA UR15, UR4, UR13, 0xa ;  /* 0x0000000d040f7291 */ /* 0x000fe2000f8e50ff */
[----:B------:R-:W-:Y:S01]  /*1220*/  IMAD.U32 R15, RZ, RZ, UR17 ;  /* 0x00000011ff0f7e24 */ /* 0x000fe2000f8e00ff */
[----:B------:R-:W-:-:S04]  /*1230*/  UIADD3 UR4, UPT, UPT, UR4, 0x1, URZ ;  /* 0x0000000104047890 */ /* 0x000fc8000fffe0ff */
[----:B------:R-:W-:Y:S01]  /*1240*/  VIADDMNMX R14, R14, R15, 0x8, PT ;  /* 0x000000080e0e7446 */ /* 0x000fe2000380010f */
[----:B------:R-:W-:-:S05]  /*1250*/  IMAD.MOV.U32 R15, RZ, RZ, -0x1 ;  /* 0xffffffffff0f7424 */ /* 0x000fca00078e00ff */
[----:B------:R-:W-:Y:S02]  /*1260*/  SHF.L.U32 R14, R15, R14, RZ ;  /* 0x0000000e0f0e7219 */ /* 0x000fe400000006ff */
[----:B-----5:R-:W-:-:S04]  /*1270*/  SHF.R.U32.HI R15, RZ, UR14, R17 ;  /* 0x0000000eff0f7c19 */ /* 0x020fc80008011611 */
[----:B------:R-:W-:-:S04]  /*1280*/  LOP3.LUT R15, R15, R14, RZ, 0x30, !PT ;  /* 0x0000000e0f0f7212 */ /* 0x000fc800078e30ff */
[----:B------:R-:W-:-:S05]  /*1290*/  LEA R15, R15, UR15, 0x2 ;  /* 0x0000000f0f0f7c11 */ /* 0x000fca000f8e10ff */
[----:B------:R0:W-:Y:S02]  /*12a0*/  ATOMS.POPC.INC.32 RZ, [R15+URZ] ;  /* 0x000000000fff7f8c */ /* 0x0001e4000d8000ff */
[----:B0-----:R-:W-:-:S04]  /*12b0*/  SHF.R.U32.HI R15, RZ, UR14, R16 ;  /* 0x0000000eff0f7c19 */ /* 0x001fc80008011610 */
        /* <DEDUP_REMOVED lines=55> */
[----:B0-----:R-:W-:Y:S01]  /*1630*/  SHF.R.U32.HI R15, RZ, UR14, R29 ;  /* 0x0000000eff0f7c19 */ /* 0x001fe2000801161d */
[----:B------:R-:W-:-:S03]  /*1640*/  UIADD3 UR14, UPT, UPT, UR14, 0x8, URZ ;  /* 0x000000080e0e7890 */ /* 0x000fc6000fffe0ff */
[----:B------:R-:W-:Y:S01]  /*1650*/  LOP3.LUT R14, R15, R14, RZ, 0x30, !PT ;  /* 0x0000000e0f0e7212 */ /* 0x000fe200078e30ff */
[----:B------:R-:W-:-:S03]  /*1660*/  UISETP.GE.AND UP1, UPT, UR14, UR17, UPT ;  /* 0x000000110e00728c */ /* 0x000fc6000bf26270 */
[----:B------:R-:W-:-:S05]  /*1670*/  LEA R14, R14, UR15, 0x2 ;  /* 0x0000000f0e0e7c11 */ /* 0x000fca000f8e10ff */
[----:B------:R2:W-:Y:S01]  /*1680*/  ATOMS.POPC.INC.32 RZ, [R14+URZ] ;  /* 0x000000000eff7f8c */ /* 0x0005e2000d8000ff */
[----:B------:R-:W-:Y:S05]  /*1690*/  BRA.U !UP1, `(.L_x_147) ;  /* 0xfffffff909d87547 */ /* 0x000fea000b83ffff */
.L_x_146:
[----:B------:R-:W-:Y:S05]  /*16a0*/  BRA.U !UP0, `(.L_x_148) ;  /* 0xfffffff508307547 */ /* 0x000fea000b83ffff */
.L_x_143:
[----:B------:R-:W-:Y:S01]  /*16b0*/  BAR.SYNC.DEFER_BLOCKING 0x0 ;  /* 0x0000000000007b1d */ /* 0x000fe20000010000 */
[----:B------:R-:W-:-:S05]  /*16c0*/  ISETP.NE.AND P0, PT, R28, RZ, PT ;  /* 0x000000ff1c00720c */ /* 0x000fca0003f05270 */
[----:B------:R-:W-:Y:S08]  /*16d0*/  BSSY.RECONVERGENT B0, `(.L_x_149) ;  /* 0x000016e000007945 */ /* 0x000ff00003800200 */
[----:B------:R-:W-:Y:S05]  /*16e0*/  @P0 BRA `(.L_x_150) ;  /* 0x0000001400b00947 */ /* 0x000fea0003800000 */
[----:B012345:R-:W0:Y:S01]  /*16f0*/  LDC.64 R2, c[0x0][0x398] ;  /* 0x0000e600ff027b82 */ /* 0x03fe220000000a00 */
[----:B------:R-:W-:Y:S01]  /*1700*/  IMAD.MOV.U32 R7, RZ, RZ, RZ ;  /* 0x000000ffff077224 */ /* 0x000fe200078e00ff */
[----:B0-----:R-:W-:-:S04]  /*1710*/  IADD3 R2, PT, PT, R3, 0x7, -R2 ;  /* 0x0000000703027810 */ /* 0x001fc80007ffe802 */
[----:B------:R-:W-:-:S04]  /*1720*/  SHF.R.S32.HI R3, RZ, 0x1f, R2 ;  /* 0x0000001fff037819 */ /* 0x000fc80000011402 */
[----:B------:R-:W-:-:S04]  /*1730*/  LEA.HI R0, R3, R2, RZ, 0x3 ;  /* 0x0000000203007211 */ /* 0x000fc800078f18ff */
[----:B------:R-:W-:-:S04]  /*1740*/  SHF.R.S32.HI R0, RZ, 0x3, R0 ;  /* 0x00000003ff007819 */ /* 0x000fc80000011400 */
[C---:B------:R-:W-:Y:S01]  /*1750*/  LOP3.LUT R9, R0.reuse, 0xffffff8, RZ, 0xc0, !PT ;  /* 0x0ffffff800097812 */ /* 0x040fe200078ec0ff */
[----:B------:R-:W-:-:S05]  /*1760*/  VIADD R8, R0, 0xffffffff ;  /* 0xffffffff00087836 */ /* 0x000fca0000000000 */
[----:B------:R-:W-:-:S13]  /*1770*/  ISETP.GE.U32.AND P0, PT, R8, 0x7, PT ;  /* 0x000000070800780c */ /* 0x000fda0003f06070 */
[----:B------:R-:W-:Y:S05]  /*1780*/  @!P0 BRA `(.L_x_151) ;  /* 0x00000004006c8947 */ /* 0x000fea0003800000 */
[----:B------:R-:W0:Y:S01]  /*1790*/  LDC.64 R2, c[0x0][0x380] ;  /* 0x0000e000ff027b82 */ /* 0x000e220000000a00 */
[----:B------:R-:W-:-:S07]  /*17a0*/  HFMA2 R11, -RZ, RZ, 0, 0 ;  /* 0x00000000ff0b7431 */ /* 0x000fce00000001ff */
.L_x_168:
[----:B------:R-:W-:Y:S01]  /*17b0*/  IMAD R29, R11, 0x400, R27 ;  /* 0x000004000b1d7824 */ /* 0x000fe200078e021b */
[----:B------:R-:W-:Y:S04]  /*17c0*/  BSSY.RECONVERGENT B1, `(.L_x_152) ;  /* 0x000000a000017945 */ /* 0x000fe80003800200 */
[----:B01234-:R-:W1:Y:S04]  /*17d0*/  LDS R4, [R29] ;  /* 0x000000001d047984 */ /* 0x01fe680000000800 */
[----:B------:R2:W3:Y:S04]  /*17e0*/  LDS R17, [R29+0x400] ;  /* 0x000400001d117984 */ /* 0x0004e80000000800 */
[----:B------:R2:W4:Y:S01]  /*17f0*/  LDS R15, [R29+0x800] ;  /* 0x000800001d0f7984 */ /* 0x0005220000000800 */
[----:B-1----:R-:W-:-:S13]  /*1800*/  ISETP.NE.AND P0, PT, R4, RZ, PT ;  /* 0x000000ff0400720c */ /* 0x002fda0003f05270 */
[----:B--234-:R-:W-:Y:S05]  /*1810*/  @!P0 BRA `(.L_x_153) ;  /* 0x0000000000108947 */ /* 0x01cfea0003800000 */
[----:B------:R-:W-:Y:S02]  /*1820*/  IMAD R7, R11, 0x100, R18 ;  /* 0x000001000b077824 */ /* 0x000fe400078e0212 */
[----:B------:R-:W-:Y:S02]  /*1830*/  IMAD.MOV.U32 R5, RZ, RZ, RZ ;  /* 0x000000ffff057224 */ /* 0x000fe400078e00ff */
[----:B0-----:R-:W-:-:S05]  /*1840*/  IMAD.WIDE.U32 R6, R7, 0x8, R2 ;  /* 0x0000000807067825 */ /* 0x001fca00078e0002 */
[----:B------:R1:W-:Y:S02]  /*1850*/  REDG.E.ADD.64.STRONG.GPU desc[UR18][R6.64], R4 ;  /* 0x000000040600798e */ /* 0x0003e4000c12e512 */
.L_x_153:
[----:B------:R-:W-:Y:S05]  /*1860*/  BSYNC.RECONVERGENT B1 ;  /* 0x0000000000017941 */ /* 0x000fea0003800200 */
.L_x_152:
[----:B------:R-:W2:Y:S01]  /*1870*/  LDS R10, [R29+0xc00] ;  /* 0x000c00001d0a7984 */ /* 0x000ea20000000800 */
[----:B------:R-:W-:Y:S01]  /*1880*/  ISETP.NE.AND P6, PT, R17, RZ, PT ;  /* 0x000000ff1100720c */ /* 0x000fe20003fc5270 */
[----:B------:R-:W-:Y:S01]  /*1890*/  BSSY.RECONVERGENT B1, `(.L_x_154) ;  /* 0x0000012000017945 */ /* 0x000fe20003800200 */
[----:B------:R-:W-:Y:S01]  /*18a0*/  ISETP.NE.AND P0, PT, R15, RZ, PT ;  /* 0x000000ff0f00720c */ /* 0x000fe20003f05270 */
[----:B------:R-:W3:Y:S04]  /*18b0*/  LDS R12, [R29+0x1000] ;  /* 0x001000001d0c7984 */ /* 0x000ee80000000800 */
[----:B------:R-:W4:Y:S04]  /*18c0*/  LDS R14, [R29+0x1400] ;  /* 0x001400001d0e7984 */ /* 0x000f280000000800 */
[----:B------:R-:W5:Y:S04]  /*18d0*/  LDS R16, [R29+0x1800] ;  /* 0x001800001d107984 */ /* 0x000f680000000800 */
[----:B------:R-:W0:Y:S01]  /*18e0*/  LDS R13, [R29+0x1c00] ;  /* 0x001c00001d0d7984 */ /* 0x000e220000000800 */
[----:B--2---:R-:W-:-:S02]  /*18f0*/  ISETP.NE.AND P1, PT, R10, RZ, PT ;  /* 0x000000ff0a00720c */ /* 0x004fc40003f25270 */
[----:B---3--:R-:W-:Y:S02]  /*1900*/  ISETP.NE.AND P2, PT, R12, RZ, PT ;  /* 0x000000ff0c00720c */ /* 0x008fe40003f45270 */
[----:B----4-:R-:W-:Y:S02]  /*1910*/  ISETP.NE.AND P3, PT, R14, RZ, PT ;  /* 0x000000ff0e00720c */ /* 0x010fe40003f65270 */
[----:B-----5:R-:W-:Y:S02]  /*1920*/  ISETP.NE.AND P4, PT, R16, RZ, PT ;  /* 0x000000ff1000720c */ /* 0x020fe40003f85270 */
[----:B0-----:R-:W-:Y:S01]  /*1930*/  ISETP.NE.AND P5, PT, R13, RZ, PT ;  /* 0x000000ff0d00720c */ /* 0x001fe20003fa5270 */
[----:B------:R-:W-:-:S12]  /*1940*/  @!P6 BRA `(.L_x_155) ;  /* 0x000000000018e947 */ /* 0x000fd80003800000 */
[----:B-1----:R-:W-:Y:S01]  /*1950*/  IMAD R7, R11, 0x100, R18 ;  /* 0x000001000b077824 */ /* 0x002fe200078e0212 */
[----:B------:R-:W-:Y:S01]  /*1960*/  MOV R5, RZ ;  /* 0x000000ff00057202 */ /* 0x000fe20000000f00 */
[----:B------:R-:W-:Y:S02]  /*1970*/  IMAD.MOV.U32 R4, RZ, RZ, R17 ;  /* 0x000000ffff047224 */ /* 0x000fe400078e0011 */
[----:B------:R-:W-:-:S04]  /*1980*/  VIADD R7, R7, 0x100 ;  /* 0x0000010007077836 */ /* 0x000fc80000000000 */
[----:B------:R-:W-:-:S05]  /*1990*/  IMAD.WIDE.U32 R6, R7, 0x8, R2 ;  /* 0x0000000807067825 */ /* 0x000fca00078e0002 */
[----:B------:R0:W-:Y:S02]  /*19a0*/  REDG.E.ADD.64.STRONG.GPU desc[UR18][R6.64], R4 ;  /* 0x000000040600798e */ /* 0x0001e4000c12e512 */
.L_x_155:
[----:B------:R-:W-:Y:S05]  /*19b0*/  BSYNC.RECONVERGENT B1 ;  /* 0x0000000000017941 */ /* 0x000fea0003800200 */
.L_x_154:
[----:B------:R-:W-:Y:S04]  /*19c0*/  BSSY.RECONVERGENT B1, `(.L_x_156) ;  /* 0x0000008000017945 */ /* 0x000fe80003800200 */
[----:B------:R-:W-:Y:S05]  /*19d0*/  @!P0 BRA `(.L_x_157) ;  /* 0x0000000000188947 */ /* 0x000fea0003800000 */
[----:B01----:R-:W-:Y:S02]  /*19e0*/  IMAD R5, R11, 0x100, R18 ;  /* 0x000001000b057824 */ /* 0x003fe400078e0212 */
[----:B------:R-:W-:Y:S02]  /*19f0*/  IMAD.MOV.U32 R6, RZ, RZ, R15 ;  /* 0x000000ffff067224 */ /* 0x000fe400078e000f */
[----:B------:R-:W-:Y:S02]  /*1a00*/  VIADD R5, R5, 0x200 ;  /* 0x0000020005057836 */ /* 0x000fe40000000000 */
[----:B------:R-:W-:Y:S02]  /*1a10*/  IMAD.MOV.U32 R7, RZ, RZ, RZ ;  /* 0x000000ffff077224 */ /* 0x000fe400078e00ff */
[----:B------:R-:W-:-:S05]  /*1a20*/  IMAD.WIDE.U32 R4, R5, 0x8, R2 ;  /* 0x0000000805047825 */ /* 0x000fca00078e0002 */
[----:B------:R2:W-:Y:S02]  /*1a30*/  REDG.E.ADD.64.STRONG.GPU desc[UR18][R4.64], R6 ;  /* 0x000000060400798e */ /* 0x0005e4000c12e512 */
.L_x_157:
[----:B------:R-:W-:Y:S05]  /*1a40*/  BSYNC.RECONVERGENT B1 ;  /* 0x0000000000017941 */ /* 0x000fea0003800200 */
.L_x_156:
[----:B------:R-:W-:Y:S04]  /*1a50*/  BSSY.RECONVERGENT B1, `(.L_x_158) ;  /* 0x0000008000017945 */ /* 0x000fe80003800200 */
[----:B------:R-:W-:Y:S05]  /*1a60*/  @!P1 BRA `(.L_x_159) ;  /* 0x0000000000189947 */ /* 0x000fea0003800000 */
[----:B012---:R-:W-:Y:S01]  /*1a70*/  IMAD R5, R11, 0x100, R18 ;  /* 0x000001000b057824 */ /* 0x007fe200078e0212 */
[----:B------:R-:W-:Y:S01]  /*1a80*/  MOV R6, R10 ;  /* 0x0000000a00067202 */ /* 0x000fe20000000f00 */
[----:B------:R-:W-:Y:S02]  /*1a90*/  IMAD.MOV.U32 R7, RZ, RZ, RZ ;  /* 0x000000ffff077224 */ /* 0x000fe400078e00ff */
[----:B------:R-:W-:-:S04]  /*1aa0*/  VIADD R5, R5, 0x300 ;  /* 0x0000030005057836 */ /* 0x000fc80000000000 */
[----:B------:R-:W-:-:S05]  /*1ab0*/  IMAD.WIDE.U32 R4, R5, 0x8, R2 ;  /* 0x0000000805047825 */ /* 0x000fca00078e0002 */
[----:B------:R3:W-:Y:S02]  /*1ac0*/  REDG.E.ADD.64.STRONG.GPU desc[UR18][R4.64], R6 ;  /* 0x000000060400798e */ /* 0x0007e4000c12e512 */
.L_x_159:
[----:B------:R-:W-:Y:S05]  /*1ad0*/  BSYNC.RECONVERGENT B1 ;  /* 0x0000000000017941 */ /* 0x000fea0003800200 */
.L_x_158:
[----:B------:R-:W-:Y:S04]  /*1ae0*/  BSSY.RECONVERGENT B1, `(.L_x_160) ;  /* 0x0000008000017945 */ /* 0x000fe80003800200 */
[----:B------:R-:W-:Y:S05]  /*1af0*/  @!P2 BRA `(.L_x_161) ;  /* 0x000000000018a947 */ /* 0x000fea0003800000 */
[----:B0123--:R-:W-:Y:S02]  /*1b00*/  IMAD R5, R11, 0x100, R18 ;  /* 0x000001000b057824 */ /* 0x00ffe400078e0212 */
[----:B------:R-:W-:Y:S02]  /*1b10*/  IMAD.MOV.U32 R6, RZ, RZ, R12 ;  /* 0x000000ffff067224 */ /* 0x000fe400078e000c */
[----:B------:R-:W-:Y:S02]  /*1b20*/  VIADD R5, R5, 0x400 ;  /* 0x0000040005057836 */ /* 0x000fe40000000000 */
[----:B------:R-:W-:Y:S02]  /*1b30*/  IMAD.MOV.U32 R7, RZ, RZ, RZ ;  /* 0x000000ffff077224 */ /* 0x000fe400078e00ff */
[----:B------:R-:W-:-:S05]  /*1b40*/  IMAD.WIDE.U32 R4, R5, 0x8, R2 ;  /* 0x0000000805047825 */ /* 0x000fca00078e0002 */
[----:B------:R4:W-:Y:S02]  /*1b50*/  REDG.E.ADD.64.STRONG.GPU desc[UR18][R4.64], R6 ;  /* 0x000000060400798e */ /* 0x0009e4000c12e512 */
.L_x_161:
[----:B------:R-:W-:Y:S05]  /*1b60*/  BSYNC.RECONVERGENT B1 ;  /* 0x0000000000017941 */ /* 0x000fea0003800200 */
.L_x_160:
[----:B------:R-:W-:Y:S04]  /*1b70*/  BSSY.RECONVERGENT B1, `(.L_x_162) ;  /* 0x0000007000017945 */ /* 0x000fe80003800200 */
[----:B------:R-:W-:Y:S05]  /*1b80*/  @!P3 BRA `(.L_x_163) ;  /* 0x000000000014b947 */ /* 0x000fea0003800000 */
[----:B01234-:R-:W-:Y:S02]  /*1b90*/  IMAD R5, R11, 0x100, R18 ;  /* 0x000001000b057824 */ /* 0x01ffe400078e0212 */
[----:B------:R-:W-:-:S03]  /*1ba0*/  IMAD.MOV.U32 R15, RZ, RZ, RZ ;  /* 0x000000ffff0f7224 */ /* 0x000fc600078e00ff */
[----:B------:R-:W-:-:S05]  /*1bb0*/  IADD3 R5, PT, PT, R5, 0x500, RZ ;  /* 0x0000050005057810 */ /* 0x000fca0007ffe0ff */
[----:B------:R-:W-:-:S05]  /*1bc0*/  IMAD.WIDE.U32 R4, R5, 0x8, R2 ;  /* 0x0000000805047825 */ /* 0x000fca00078e0002 */
[----:B------:R0:W-:Y:S02]  /*1bd0*/  REDG.E.ADD.64.STRONG.GPU desc[UR18][R4.64], R14 ;  /* 0x0000000e0400798e */ /* 0x0001e4000c12e512 */
.L_x_163:
[----:B------:R-:W-:Y:S05]  /*1be0*/  BSYNC.RECONVERGENT B1 ;  /* 0x0000000000017941 */ /* 0x000fea0003800200 */
.L_x_162:
[----:B------:R-:W-:Y:S04]  /*1bf0*/  BSSY.RECONVERGENT B1, `(.L_x_164) ;  /* 0x0000007000017945 */ /* 0x000fe80003800200 */
[----:B------:R-:W-:Y:S05]  /*1c00*/  @!P4 BRA `(.L_x_165) ;  /* 0x000000000014c947 */ /* 0x000fea0003800000 */
[----:B01234-:R-:W-:Y:S02]  /*1c10*/  IMAD R5, R11, 0x100, R18 ;  /* 0x000001000b057824 */ /* 0x01ffe400078e0212 */
[----:B------:R-:W-:Y:S02]  /*1c20*/  IMAD.MOV.U32 R17, RZ, RZ, RZ ;  /* 0x000000ffff117224 */ /* 0x000fe400078e00ff */
[----:B------:R-:W-:-:S04]  /*1c30*/  VIADD R5, R5, 0x600 ;  /* 0x0000060005057836 */ /* 0x000fc80000000000 */
[----:B------:R-:W-:-:S05]  /*1c40*/  IMAD.WIDE.U32 R4, R5, 0x8, R2 ;  /* 0x0000000805047825 */ /* 0x000fca00078e0002 */
[----:B------:R0:W-:Y:S02]  /*1c50*/  REDG.E.ADD.64.STRONG.GPU desc[UR18][R4.64], R16 ;  /* 0x000000100400798e */ /* 0x0001e4000c12e512 */
.L_x_165:
[----:B------:R-:W-:Y:S05]  /*1c60*/  BSYNC.RECONVERGENT B1 ;  /* 0x0000000000017941 */ /* 0x000fea0003800200 */
.L_x_164:
[----:B------:R-:W-:Y:S04]  /*1c70*/  BSSY.RECONVERGENT B1, `(.L_x_166) ;  /* 0x0000008000017945 */ /* 0x000fe80003800200 */
[----:B------:R-:W-:Y:S05]  /*1c80*/  @!P5 BRA `(.L_x_167) ;  /* 0x000000000018d947 */ /* 0x000fea0003800000 */
[----:B01234-:R-:W-:Y:S01]  /*1c90*/  IMAD R5, R11, 0x100, R18 ;  /* 0x000001000b057824 */ /* 0x01ffe200078e0212 */
[----:B------:R-:W-:Y:S01]  /*1ca0*/  MOV R6, R13 ;  /* 0x0000000d00067202 */ /* 0x000fe20000000f00 */
[----:B------:R-:W-:Y:S02]  /*1cb0*/  IMAD.MOV.U32 R7, RZ, RZ, RZ ;  /* 0x000000ffff077224 */ /* 0x000fe400078e00ff */
[----:B------:R-:W-:-:S04]  /*1cc0*/  VIADD R5, R5, 0x700 ;  /* 0x0000070005057836 */ /* 0x000fc80000000000 */
[----:B------:R-:W-:-:S05]  /*1cd0*/  IMAD.WIDE.U32 R4, R5, 0x8, R2 ;  /* 0x0000000805047825 */ /* 0x000fca00078e0002 */
[----:B------:R0:W-:Y:S02]  /*1ce0*/  REDG.E.ADD.64.STRONG.GPU desc[UR18][R4.64], R6 ;  /* 0x000000060400798e */ /* 0x0001e4000c12e512 */
.L_x_167:
[----:B------:R-:W-:Y:S05]  /*1cf0*/  BSYNC.RECONVERGENT B1 ;  /* 0x0000000000017941 */ /* 0x000fea0003800200 */
.L_x_166:
[----:B------:R-:W-:-:S05]  /*1d00*/  VIADD R11, R11, 0x8 ;  /* 0x000000080b0b7836 */ /* 0x000fca0000000000 */
[----:B------:R-:W-:-:S13]  /*1d10*/  ISETP.NE.AND P0, PT, R11, R9, PT ;  /* 0x000000090b00720c */ /* 0x000fda0003f05270 */
[----:B------:R-:W-:Y:S05]  /*1d20*/  @P0 BRA `(.L_x_168) ;  /* 0xfffffff800a00947 */ /* 0x000fea000383ffff */
[----:B01234-:R-:W-:-:S07]  /*1d30*/  IMAD.MOV.U32 R7, RZ, RZ, R9 ;  /* 0x000000ffff077224 */ /* 0x01ffce00078e0009 */
.L_x_151:
[----:B------:R-:W-:Y:S01]  /*1d40*/  UISETP.NE.AND UP0, UPT, UR20, URZ, UPT ;  /* 0x000000ff1400728c */ /* 0x000fe2000bf05270 */
[----:B------:R-:W-:Y:S01]  /*1d50*/  IMAD.U32 R2, RZ, RZ, UR9 ;  /* 0x00000009ff027e24 */ /* 0x000fe2000f8e00ff */
[----:B------:R-:W-:Y:S01]  /*1d60*/  LOP3.LUT R11, R0, 0x1, RZ, 0xc0, !PT ;  /* 0x00000001000b7812 */ /* 0x000fe200078ec0ff */
[----:B------:R-:W-:-:S03]  /*1d70*/  IMAD.U32 R10, RZ, RZ, UR20 ;  /* 0x00000014ff0a7e24 */ /* 0x000fc6000f8e00ff */
[----:B------:R-:W-:Y:S01]  /*1d80*/  IADD3 R0, PT, PT, R2, -0x1, RZ ;  /* 0xffffffff02007810 */ /* 0x000fe20007ffe0ff */
[----:B------:R-:W-:Y:S02]  /*1d90*/  VIADD R10, R10, 0xffffffff ;  /* 0xffffffff0a0a7836 */ /* 0x000fe40000000000 */
[----:B------:R-:W-:Y:S05]  /*1da0*/  BRA.U !UP0, `(.L_x_169) ;  /* 0x00000005086c7547 */ /* 0x000fea000b800000 */
[----:B------:R-:W-:-:S13]  /*1db0*/  ISETP.GE.U32.AND P0, PT, R10, 0x3, PT ;  /* 0x000000030a00780c */ /* 0x000fda0003f06070 */
[----:B------:R-:W-:Y:S05]  /*1dc0*/  @!P0 BRA `(.L_x_170) ;  /* 0x0000000000bc8947 */ /* 0x000fea0003800000 */
[----:B------:R-:W-:Y:S01]  /*1dd0*/  IMAD R2, R7, 0x400, R27 ;  /* 0x0000040007027824 */ /* 0x000fe200078e021b */
[----:B------:R-:W-:Y:S04]  /*1de0*/  BSSY.RECONVERGENT B1, `(.L_x_171) ;  /* 0x0000010000017945 */ /* 0x000fe80003800200 */
[----:B------:R-:W0:Y:S04]  /*1df0*/  LDS R13, [R2] ;  /* 0x00000000020d7984 */ /* 0x000e280000000800 */
[----:B------:R-:W1:Y:S04]  /*1e00*/  LDS R14, [R2+0x400] ;  /* 0x00040000020e7984 */ /* 0x000e680000000800 */
[----:B------:R-:W2:Y:S04]  /*1e10*/  LDS R6, [R2+0x800] ;  /* 0x0008000002067984 */ /* 0x000ea80000000800 */
[----:B------:R-:W3:Y:S01]  /*1e20*/  LDS R12, [R2+0xc00] ;  /* 0x000c0000020c7984 */ /* 0x000ee20000000800 */
[----:B0-----:R-:W-:-:S02]  /*1e30*/  ISETP.NE.AND P0, PT, R13, RZ, PT ;  /* 0x000000ff0d00720c */ /* 0x001fc40003f05270 */
[----:B-1----:R-:W-:Y:S02]  /*1e40*/  ISETP.NE.AND P1, PT, R14, RZ, PT ;  /* 0x000000ff0e00720c */ /* 0x002fe40003f25270 */
[----:B--2---:R-:W-:Y:S02]  /*1e50*/  ISETP.NE.AND P2, PT, R6, RZ, PT ;  /* 0x000000ff0600720c */ /* 0x004fe40003f45270 */
[----:B---3--:R-:W-:-:S07]  /*1e60*/  ISETP.NE.AND P3, PT, R12, RZ, PT ;  /* 0x000000ff0c00720c */ /* 0x008fce0003f65270 */
[----:B------:R-:W-:Y:S06]  /*1e70*/  @!P0 BRA `(.L_x_172) ;  /* 0x0000000000188947 */ /* 0x000fec0003800000 */
[----:B------:R-:W0:Y:S01]  /*1e80*/  LDC.64 R4, c[0x0][0x380] ;  /* 0x0000e000ff047b82 */ /* 0x000e220000000a00 */
[----:B------:R-:W-:Y:S02]  /*1e90*/  IMAD R3, R7, 0x100, R18 ;  /* 0x0000010007037824 */ /* 0x000fe400078e0212 */
[----:B------:R-:W-:Y:S02]  /*1ea0*/  IMAD.MOV.U32 R2, RZ, RZ, R13 ;  /* 0x000000ffff027224 */ /* 0x000fe400078e000d */
[----:B0-----:R-:W-:-:S04]  /*1eb0*/  IMAD.WIDE.U32 R4, R3, 0x8, R4 ;  /* 0x0000000803047825 */ /* 0x001fc800078e0004 */
[----:B------:R-:W-:-:S05]  /*1ec0*/  IMAD.MOV.U32 R3, RZ, RZ, RZ ;  /* 0x000000ffff037224 */ /* 0x000fca00078e00ff */
[----:B------:R0:W-:Y:S02]  /*1ed0*/  REDG.E.ADD.64.STRONG.GPU desc[UR18][R4.64], R2 ;  /* 0x000000020400798e */ /* 0x0001e4000c12e512 */
.L_x_172:
[----:B------:R-:W-:Y:S05]  /*1ee0*/  BSYNC.RECONVERGENT B1 ;  /* 0x0000000000017941 */ /* 0x000fea0003800200 */
.L_x_171:
[----:B------:R-:W-:Y:S04]  /*1ef0*/  BSSY.RECONVERGENT B1, `(.L_x_173) ;  /* 0x0000008000017945 */ /* 0x000fe80003800200 */
[----:B------:R-:W-:Y:S05]  /*1f00*/  @!P1 BRA `(.L_x_174) ;  /* 0x0000000000189947 */ /* 0x000fea0003800000 */
[----:B0-----:R-:W0:Y:S01]  /*1f10*/  LDC.64 R2, c[0x0][0x380] ;  /* 0x0000e000ff027b82 */ /* 0x001e220000000a00 */
[----:B------:R-:W-:Y:S02]  /*1f20*/  IMAD R5, R7, 0x100, R18 ;  /* 0x0000010007057824 */ /* 0x000fe400078e0212 */
[----:B------:R-:W-:Y:S02]  /*1f30*/  HFMA2 R15, -RZ, RZ, 0, 0 ;  /* 0x00000000ff0f7431 */ /* 0x000fe400000001ff */
[----:B------:R-:W-:-:S04]  /*1f40*/  VIADD R5, R5, 0x100 ;  /* 0x0000010005057836 */ /* 0x000fc80000000000 */
[----:B0-----:R-:W-:-:S05]  /*1f50*/  IMAD.WIDE.U32 R2, R5, 0x8, R2 ;  /* 0x0000000805027825 */ /* 0x001fca00078e0002 */
[----:B------:R1:W-:Y:S02]  /*1f60*/  REDG.E.ADD.64.STRONG.GPU desc[UR18][R2.64], R14 ;  /* 0x0000000e0200798e */ /* 0x0003e4000c12e512 */
.L_x_174:
[----:B------:R-:W-:Y:S05]  /*1f70*/  BSYNC.RECONVERGENT B1 ;  /* 0x0000000000017941 */ /* 0x000fea0003800200 */
.L_x_173:
[----:B------:R-:W-:Y:S04]  /*1f80*/  BSSY.RECONVERGENT B1, `(.L_x_175) ;  /* 0x0000009000017945 */ /* 0x000fe80003800200 */
[----:B------:R-:W-:Y:S05]  /*1f90*/  @!P2 BRA `(.L_x_176) ;  /* 0x00000000001ca947 */ /* 0x000fea0003800000 */
[----:B01----:R-:W0:Y:S01]  /*1fa0*/  LDC.64 R2, c[0x0][0x380] ;  /* 0x0000e000ff027b82 */ /* 0x003e220000000a00 */
[----:B------:R-:W-:Y:S02]  /*1fb0*/  IMAD R5, R7, 0x100, R18 ;  /* 0x0000010007057824 */ /* 0x000fe400078e0212 */
[----:B------:R-:W-:Y:S02]  /*1fc0*/  IMAD.MOV.U32 R4, RZ, RZ, R6 ;  /* 0x000000ffff047224 */ /* 0x000fe400078e0006 */
[----:B------:R-:W-:-:S04]  /*1fd0*/  VIADD R5, R5, 0x200 ;  /* 0x0000020005057836 */ /* 0x000fc80000000000 */
[----:B0-----:R-:W-:-:S04]  /*1fe0*/  IMAD.WIDE.U32 R2, R5, 0x8, R2 ;  /* 0x0000000805027825 */ /* 0x001fc800078e0002 */
[----:B------:R-:W-:-:S05]  /*1ff0*/  IMAD.MOV.U32 R5, RZ, RZ, RZ ;  /* 0x000000ffff057224 */ /* 0x000fca00078e00ff */
[----:B------:R2:W-:Y:S02]  /*2000*/  REDG.E.ADD.64.STRONG.GPU desc[UR18][R2.64], R4 ;  /* 0x000000040200798e */ /* 0x0005e4000c12e512 */
.L_x_176:
[----:B------:R-:W-:Y:S05]  /*2010*/  BSYNC.RECONVERGENT B1 ;  /* 0x0000000000017941 */ /* 0x000fea0003800200 */
.L_x_175:
[----:B------:R-:W-:Y:S04]  /*2020*/  BSSY.RECONVERGENT B1, `(.L_x_177) ;  /* 0x0000008000017945 */ /* 0x000fe80003800200 */
[----:B------:R-:W-:Y:S05]  /*2030*/  @!P3 BRA `(.L_x_178) ;  /* 0x000000000018b947 */ /* 0x000fea0003800000 */
[----:B012---:R-:W0:Y:S01]  /*2040*/  LDC.64 R2, c[0x0][0x380] ;  /* 0x0000e000ff027b82 */ /* 0x007e220000000a00 */
[----:B------:R-:W-:Y:S01]  /*2050*/  IMAD R5, R7, 0x100, R18 ;  /* 0x0000010007057824 */ /* 0x000fe200078e0212 */
[----:B------:R-:W-:-:S03]  /*2060*/  MOV R13, RZ ;  /* 0x000000ff000d7202 */ /* 0x000fc60000000f00 */
[----:B------:R-:W-:-:S04]  /*2070*/  VIADD R5, R5, 0x300 ;  /* 0x0000030005057836 */ /* 0x000fc80000000000 */
[----:B0-----:R-:W-:-:S05]  /*2080*/  IMAD.WIDE.U32 R2, R5, 0x8, R2 ;  /* 0x0000000805027825 */ /* 0x001fca00078e0002 */
[----:B------:R3:W-:Y:S02]  /*2090*/  REDG.E.ADD.64.STRONG.GPU desc[UR18][R2.64], R12 ;  /* 0x0000000c0200798e */ /* 0x0007e4000c12e512 */
.L_x_178:
[----:B------:R-:W-:Y:S05]  /*20a0*/  BSYNC.RECONVERGENT B1 ;  /* 0x0000000000017941 */ /* 0x000fea0003800200 */
.L_x_177:
[----:B------:R-:W-:-:S07]  /*20b0*/  VIADD R7, R7, 0x4 ;  /* 0x0000000407077836 */ /* 0x000fce0000000000 */
.L_x_170:
[----:B------:R-:W-:Y:S01]  /*20c0*/  UISETP.NE.AND UP0, UPT, UR9, URZ, UPT ;  /* 0x000000ff0900728c */ /* 0x000fe2000bf05270 */
[----:B------:R-:W-:Y:S08]  /*20d0*/  BSSY.RECONVERGENT B1, `(.L_x_169) ;  /* 0x0000028000017945 */ /* 0x000ff00003800200 */
[----:B------:R-:W-:Y:S05]  /*20e0*/  BRA.U !UP0, `(.L_x_179) ;  /* 0x0000000108987547 */ /* 0x000fea000b800000 */
[----:B------:R-:W-:-:S13]  /*20f0*/  ISETP.NE.AND P0, PT, R0, RZ, PT ;  /* 0x000000ff0000720c */ /* 0x000fda0003f05270 */
[----:B------:R-:W-:Y:S05]  /*2100*/  @!P0 BRA `(.L_x_180) ;  /* 0x0000000000608947 */ /* 0x000fea0003800000 */
[----:B0123--:R-:W-:Y:S01]  /*2110*/  IMAD R2, R7, 0x400, R27 ;  /* 0x0000040007027824 */ /* 0x00ffe200078e021b */
[----:B------:R-:W-:Y:S04]  /*2120*/  BSSY.RECONVERGENT B2, `(.L_x_181) ;  /* 0x000000b000027945 */ /* 0x000fe80003800200 */
[----:B------:R-:W0:Y:S04]  /*2130*/  LDS R4, [R2] ;  /* 0x0000000002047984 */ /* 0x000e280000000800 */
[----:B------:R-:W1:Y:S01]  /*2140*/  LDS R6, [R2+0x400] ;  /* 0x0004000002067984 */ /* 0x000e620000000800 */
[----:B0-----:R-:W-:-:S02]  /*2150*/  ISETP.NE.AND P0, PT, R4, RZ, PT ;  /* 0x000000ff0400720c */ /* 0x001fc40003f05270 */
[----:B-1----:R-:W-:-:S11]  /*2160*/  ISETP.NE.AND P1, PT, R6, RZ, PT ;  /* 0x000000ff0600720c */ /* 0x002fd60003f25270 */
[----:B------:R-:W-:Y:S05]  /*2170*/  @!P0 BRA `(.L_x_182) ;  /* 0x0000000000148947 */ /* 0x000fea0003800000 */
[----:B------:R-:W0:Y:S01]  /*2180*/  LDC.64 R2, c[0x0][0x380] ;  /* 0x0000e000ff027b82 */ /* 0x000e220000000a00 */
[----:B------:R-:W-:-:S04]  /*2190*/  IMAD R5, R7, 0x100, R18 ;  /* 0x0000010007057824 */ /* 0x000fc800078e0212 */
[----:B0-----:R-:W-:-:S04]  /*21a0*/  IMAD.WIDE.U32 R2, R5, 0x8, R2 ;  /* 0x0000000805027825 */ /* 0x001fc800078e0002 */
[----:B------:R-:W-:-:S05]  /*21b0*/  IMAD.MOV.U32 R5, RZ, RZ, RZ ;  /* 0x000000ffff057224 */ /* 0x000fca00078e00ff */
[----:B------:R0:W-:Y:S02]  /*21c0*/  REDG.E.ADD.64.STRONG.GPU desc[UR18][R2.64], R4 ;  /* 0x000000040200798e */ /* 0x0001e4000c12e512 */
.L_x_182:
[----:B------:R-:W-:Y:S05]  /*21d0*/  BSYNC.RECONVERGENT B2 ;  /* 0x0000000000027941 */ /* 0x000fea0003800200 */
.L_x_181:
[----:B------:R-:W-:Y:S04]  /*21e0*/  BSSY.RECONVERGENT B2, `(.L_x_183) ;  /* 0x0000009000027945 */ /* 0x000fe80003800200 */
[----:B------:R-:W-:Y:S05]  /*21f0*/  @!P1 BRA `(.L_x_184) ;  /* 0x00000000001c9947 */ /* 0x000fea0003800000 */
[----:B0-----:R-:W0:Y:S01]  /*2200*/  LDC.64 R2, c[0x0][0x380] ;  /* 0x0000e000ff027b82 */ /* 0x001e220000000a00 */
[----:B------:R-:W-:-:S05]  /*2210*/  IMAD R4, R7, 0x100, R18 ;  /* 0x0000010007047824 */ /* 0x000fca00078e0212 */
[----:B------:R-:W-:Y:S01]  /*2220*/  IADD3 R5, PT, PT, R4, 0x100, RZ ;  /* 0x0000010004057810 */ /* 0x000fe20007ffe0ff */
[----:B------:R-:W-:-:S04]  /*2230*/  IMAD.MOV.U32 R4, RZ, RZ, R6 ;  /* 0x000000ffff047224 */ /* 0x000fc800078e0006 */
[----:B0-----:R-:W-:-:S04]  /*2240*/  IMAD.WIDE.U32 R2, R5, 0x8, R2 ;  /* 0x0000000805027825 */ /* 0x001fc800078e0002 */
[----:B------:R-:W-:-:S05]  /*2250*/  IMAD.MOV.U32 R5, RZ, RZ, RZ ;  /* 0x000000ffff057224 */ /* 0x000fca00078e00ff */
[----:B------:R1:W-:Y:S02]  /*2260*/  REDG.E.ADD.64.STRONG.GPU desc[UR18][R2.64], R4 ;  /* 0x000000040200798e */ /* 0x0003e4000c12e512 */
.L_x_184:
[----:B------:R-:W-:Y:S05]  /*2270*/  BSYNC.RECONVERGENT B2 ;  /* 0x0000000000027941 */ /* 0x000fea0003800200 */
.L_x_183:
[----:B------:R-:W-:-:S07]  /*2280*/  VIADD R7, R7, 0x2 ;  /* 0x0000000207077836 */ /* 0x000fce0000000000 */
.L_x_180:
[----:B------:R-:W-:-:S13]  /*2290*/  ISETP.NE.AND P0, PT, R11, RZ, PT ;  /* 0x000000ff0b00720c */ /* 0x000fda0003f05270 */
[----:B------:R-:W-:Y:S05]  /*22a0*/  @!P0 BRA `(.L_x_179) ;  /* 0x0000000000288947 */ /* 0x000fea0003800000 */
[----:B0123--:R-:W-:-:S05]  /*22b0*/  IMAD R2, R7, 0x400, R27 ;  /* 0x0000040007027824 */ /* 0x00ffca00078e021b */
[----:B------:R-:W0:Y:S02]  /*22c0*/  LDS R6, [R2] ;  /* 0x0000000002067984 */ /* 0x000e240000000800 */
[----:B0-----:R-:W-:-:S13]  /*22d0*/  ISETP.NE.AND P0, PT, R6, RZ, PT ;  /* 0x000000ff0600720c */ /* 0x001fda0003f05270 */
[----:B------:R-:W-:Y:S05]  /*22e0*/  @!P0 BRA `(.L_x_179) ;  /* 0x0000000000188947 */ /* 0x000fea0003800000 */
[----:B------:R-:W0:Y:S01]  /*22f0*/  LDC.64 R2, c[0x0][0x380] ;  /* 0x0000e000ff027b82 */ /* 0x000e220000000a00 */
[----:B------:R-:W-:-:S04]  /*2300*/  IMAD R5, R7, 0x100, R18 ;  /* 0x0000010007057824 */ /* 0x000fc800078e0212 */
[----:B0-----:R-:W-:Y:S01]  /*2310*/  IMAD.WIDE.U32 R4, R5, 0x8, R2 ;  /* 0x0000000805047825 */ /* 0x001fe200078e0002 */
[----:B------:R-:W-:-:S03]  /*2320*/  MOV R2, R6 ;  /* 0x0000000600027202 */ /* 0x000fc60000000f00 */
[----:B------:R-:W-:-:S05]  /*2330*/  IMAD.MOV.U32 R3, RZ, RZ, RZ ;  /* 0x000000ffff037224 */ /* 0x000fca00078e00ff */
[----:B------:R4:W-:Y:S02]  /*2340*/  REDG.E.ADD.64.STRONG.GPU desc[UR18][R4.64], R2 ;  /* 0x000000020400798e */ /* 0x0009e4000c12e512 */
.L_x_179:
[----:B------:R-:W-:Y:S05]  /*2350*/  BSYNC.RECONVERGENT B1 ;  /* 0x0000000000017941 */ /* 0x000fea0003800200 */
.L_x_169:
[----:B------:R-:W-:-:S13]  /*2360*/  ISETP.GT.U32.AND P0, PT, R18, 0x7f, PT ;  /* 0x0000007f1200780c */ /* 0x000fda0003f04070 */
[----:B------:R-:W-:Y:S05]  /*2370*/  @P0 BRA `(.L_x_150) ;  /* 0x00000008008c0947 */ /* 0x000fea0003800000 */
[----:B------:R-:W-:Y:S01]  /*2380*/  ISETP.GE.U32.AND P0, PT, R8, 0x7, PT ;  /* 0x000000070800780c */ /* 0x000fe20003f06070 */
[----:B------:R-:W-:-:S12]  /*2390*/  IMAD.MOV.U32 R7, RZ, RZ, RZ ;  /* 0x000000ffff077224 */ /* 0x000fd800078e00ff */
[----:B------:R-:W-:Y:S05]  /*23a0*/  @!P0 BRA `(.L_x_185) ;  /* 0x0000000400148947 */ /* 0x000fea0003800000 */
[----:B01234-:R-:W0:Y:S01]  /*23b0*/  LDC.64 R2, c[0x0][0x380] ;  /* 0x0000e000ff027b82 */ /* 0x01fe220000000a00 */
[----:B------:R-:W-:-:S07]  /*23c0*/  IMAD.MOV.U32 R8, RZ, RZ, RZ ;  /* 0x000000ffff087224 */ /* 0x000fce00078e00ff */
.L_x_202:
[C---:B------:R-:W-:Y:S01]  /*23d0*/  IMAD R29, R8.reuse, 0x400, R27 ;  /* 0x00000400081d7824 */ /* 0x040fe200078e021b */
[----:B------:R-:W-:Y:S01]  /*23e0*/  BSSY.RECONVERGENT B1, `(.L_x_186) ;  /* 0x000000c000017945 */ /* 0x000fe20003800200 */
[----:B01234-:R-:W-:-:S03]  /*23f0*/  IMAD R5, R8, 0x100, R18 ;  /* 0x0000010008057824 */ /* 0x01ffc600078e0212 */
[----:B------:R-:W1:Y:S01]  /*2400*/  LDS R6, [R29+0x200] ;  /* 0x000200001d067984 */ /* 0x000e620000000800 */
[----:B0-----:R-:W-:-:S03]  /*2410*/  IMAD.WIDE.U32 R4, R5, 0x8, R2 ;  /* 0x0000000805047825 */ /* 0x001fc600078e0002 */
[----:B------:R-:W0:Y:S04]  /*2420*/  LDS R12, [R29+0x600] ;  /* 0x000600001d0c7984 */ /* 0x000e280000000800 */
[----:B------:R2:W3:Y:S04]  /*2430*/  LDS R17, [R29+0xa00] ;  /* 0x000a00001d117984 */ /* 0x0004e80000000800 */
[----:B------:R2:W4:Y:S01]  /*2440*/  LDS R13, [R29+0xe00] ;  /* 0x000e00001d0d7984 */ /* 0x0005220000000800 */
[----:B-1----:R-:W-:Y:S02]  /*2450*/  ISETP.NE.AND P0, PT, R6, RZ, PT ;  /* 0x000000ff0600720c */ /* 0x002fe40003f05270 */
[----:B0-----:R-:W-:-:S11]  /*2460*/  ISETP.NE.AND P1, PT, R12, RZ, PT ;  /* 0x000000ff0c00720c */ /* 0x001fd60003f25270 */
[----:B--234-:R-:W-:Y:S05]  /*2470*/  @!P0 BRA `(.L_x_187) ;  /* 0x0000000000088947 */ /* 0x01cfea0003800000 */
[----:B------:R-:W-:-:S05]  /*2480*/  HFMA2 R7, -RZ, RZ, 0, 0 ;  /* 0x00000000ff077431 */ /* 0x000fca00000001ff */
[----:B------:R0:W-:Y:S02]  /*2490*/  REDG.E.ADD.64.STRONG.GPU desc[UR18][R4.64+0x400], R6 ;  /* 0x000400060400798e */ /* 0x0001e4000c12e512 */
.L_x_187:
[----:B------:R-:W-:Y:S05]  /*24a0*/  BSYNC.RECONVERGENT B1 ;  /* 0x0000000000017941 */ /* 0x000fea0003800200 */
.L_x_186:
[----:B------:R-:W-:Y:S04]  /*24b0*/  BSSY.RECONVERGENT B1, `(.L_x_188) ;  /* 0x0000005000017945 */ /* 0x000fe80003800200 */
[----:B------:R-:W-:Y:S05]  /*24c0*/  @!P1 BRA `(.L_x_189) ;  /* 0x00000000000c9947 */ /* 0x000fea0003800000 */
[----:B0-----:R-:W-:Y:S02]  /*24d0*/  IMAD.MOV.U32 R6, RZ, RZ, R12 ;  /* 0x000000ffff067224 */ /* 0x001fe400078e000c */
[----:B------:R-:W-:-:S05]  /*24e0*/  IMAD.MOV.U32 R7, RZ, RZ, RZ ;  /* 0x000000ffff077224 */ /* 0x000fca00078e00ff */
[----:B------:R1:W-:Y:S02]  /*24f0*/  REDG.E.ADD.64.STRONG.GPU desc[UR18][R4.64+0xc00], R6 ;  /* 0x000c00060400798e */ /* 0x0003e4000c12e512 */
.L_x_189:
[----:B------:R-:W-:Y:S05]  /*2500*/  BSYNC.RECONVERGENT B1 ;  /* 0x0000000000017941 */ /* 0x000fea0003800200 */
.L_x_188:
[----:B------:R-:W2:Y:S01]  /*2510*/  LDS R15, [R29+0x1200] ;  /* 0x001200001d0f7984 */ /* 0x000ea20000000800 */
[----:B------:R-:W-:Y:S01]  /*2520*/  ISETP.NE.AND P6, PT, R17, RZ, PT ;  /* 0x000000ff1100720c */ /* 0x000fe20003fc5270 */
[----:B------:R-:W-:Y:S01]  /*2530*/  VIADD R8, R8, 0x8 ;  /* 0x0000000808087836 */ /* 0x000fe20000000000 */
[----:B------:R-:W-:Y:S01]  /*2540*/  BSSY.RECONVERGENT B1, `(.L_x_190) ;  /* 0x000000e000017945 */ /* 0x000fe20003800200 */
[----:B------:R-:W3:Y:S01]  /*2550*/  LDS R12, [R29+0x1600] ;  /* 0x001600001d0c7984 */ /* 0x000ee20000000800 */
[----:B------:R-:W-:Y:S02]  /*2560*/  ISETP.NE.AND P1, PT, R13, RZ, PT ;  /* 0x000000ff0d00720c */ /* 0x000fe40003f25270 */
[----:B------:R-:W-:Y:S01]  /*2570*/  ISETP.NE.AND P0, PT, R8, R9, PT ;  /* 0x000000090800720c */ /* 0x000fe20003f05270 */
[----:B------:R-:W4:Y:S04]  /*2580*/  LDS R14, [R29+0x1a00] ;  /* 0x001a00001d0e7984 */ /* 0x000f280000000800 */
[----:B------:R-:W5:Y:S01]  /*2590*/  LDS R16, [R29+0x1e00] ;  /* 0x001e00001d107984 */ /* 0x000f620000000800 */
[----:B--2---:R-:W-:-:S02]  /*25a0*/  ISETP.NE.AND P2, PT, R15, RZ, PT ;  /* 0x000000ff0f00720c */ /* 0x004fc40003f45270 */
[----:B---3--:R-:W-:Y:S02]  /*25b0*/  ISETP.NE.AND P3, PT, R12, RZ, PT ;  /* 0x000000ff0c00720c */ /* 0x008fe40003f65270 */
[----:B----4-:R-:W-:Y:S02]  /*25c0*/  ISETP.NE.AND P4, PT, R14, RZ, PT ;  /* 0x000000ff0e00720c */ /* 0x010fe40003f85270 */
[----:B-----5:R-:W-:Y:S01]  /*25d0*/  ISETP.NE.AND P5, PT, R16, RZ, PT ;  /* 0x000000ff1000720c */ /* 0x020fe20003fa5270 */
[----:B------:R-:W-:-:S12]  /*25e0*/  @!P6 BRA `(.L_x_191) ;  /* 0x00000000000ce947 */ /* 0x000fd80003800000 */
[----:B01----:R-:W-:Y:S02]  /*25f0*/  IMAD.MOV.U32 R6, RZ, RZ, R17 ;  /* 0x000000ffff067224 */ /* 0x003fe400078e0011 */
[----:B------:R-:W-:-:S05]  /*2600*/  IMAD.MOV.U32 R7, RZ, RZ, RZ ;  /* 0x000000ffff077224 */ /* 0x000fca00078e00ff */
[----:B------:R2:W-:Y:S02]  /*2610*/  REDG.E.ADD.64.STRONG.GPU desc[UR18][R4.64+0x1400], R6 ;  /* 0x001400060400798e */ /* 0x0005e4000c12e512 */
.L_x_191:
[----:B------:R-:W-:Y:S05]  /*2620*/  BSYNC.RECONVERGENT B1 ;  /* 0x0000000000017941 */ /* 0x000fea0003800200 */
.L_x_190:
[----:B------:R-:W-:Y:S04]  /*2630*/  BSSY.RECONVERGENT B1, `(.L_x_192) ;  /* 0x0000005000017945 */ /* 0x000fe80003800200 */
[----:B------:R-:W-:Y:S05]  /*2640*/  @!P1 BRA `(.L_x_193) ;  /* 0x00000000000c9947 */ /* 0x000fea0003800000 */
[----:B012---:R-:W-:Y:S01]  /*2650*/  MOV R6, R13 ;  /* 0x0000000d00067202 */ /* 0x007fe20000000f00 */
[----:B------:R-:W-:-:S05]  /*2660*/  IMAD.MOV.U32 R7, RZ, RZ, RZ ;  /* 0x000000ffff077224 */ /* 0x000fca00078e00ff */
[----:B------:R3:W-:Y:S02]  /*2670*/  REDG.E.ADD.64.STRONG.GPU desc[UR18][R4.64+0x1c00], R6 ;  /* 0x001c00060400798e */ /* 0x0007e4000c12e512 */
.L_x_193:
[----:B------:R-:W-:Y:S05]  /*2680*/  BSYNC.RECONVERGENT B1 ;  /* 0x0000000000017941 */ /* 0x000fea0003800200 */
.L_x_192:
[----:B------:R-:W-:Y:S04]  /*2690*/  BSSY.RECONVERGENT B1, `(.L_x_194) ;  /* 0x0000005000017945 */ /* 0x000fe80003800200 */
[----:B------:R-:W-:Y:S05]  /*26a0*/  @!P2 BRA `(.L_x_195) ;  /* 0x00000000000ca947 */ /* 0x000fea0003800000 */
[----:B0123--:R-:W-:Y:S02]  /*26b0*/  IMAD.MOV.U32 R6, RZ, RZ, R15 ;  /* 0x000000ffff067224 */ /* 0x00ffe400078e000f */
[----:B------:R-:W-:-:S05]  /*26c0*/  IMAD.MOV.U32 R7, RZ, RZ, RZ ;  /* 0x000000ffff077224 */ /* 0x000fca00078e00ff */
[----:B------:R4:W-:Y:S02]  /*26d0*/  REDG.E.ADD.64.STRONG.GPU desc[UR18][R4.64+0x2400], R6 ;  /* 0x002400060400798e */ /* 0x0009e4000c12e512 */
.L_x_195:
[----:B------:R-:W-:Y:S05]  /*26e0*/  BSYNC.RECONVERGENT B1 ;  /* 0x0000000000017941 */ /* 0x000fea0003800200 */
.L_x_194:
[----:B------:R-:W-:Y:S04]  /*26f0*/  BSSY.RECONVERGENT B1, `(.L_x_196) ;  /* 0x0000004000017945 */ /* 0x000fe80003800200 */
[----:B------:R-:W-:Y:S05]  /*2700*/  @!P3 BRA `(.L_x_197) ;  /* 0x000000000008b947 */ /* 0x000fea0003800000 */
[----:B------:R-:W-:-:S05]  /*2710*/  IMAD.MOV.U32 R13, RZ, RZ, RZ ;  /* 0x000000ffff0d7224 */ /* 0x000fca00078e00ff */
[----:B------:R0:W-:Y:S02]  /*2720*/  REDG.E.ADD.64.STRONG.GPU desc[UR18][R4.64+0x2c00], R12 ;  /* 0x002c000c0400798e */ /* 0x0001e4000c12e512 */
.L_x_197:
[----:B------:R-:W-:Y:S05]  /*2730*/  BSYNC.RECONVERGENT B1 ;  /* 0x0000000000017941 */ /* 0x000fea0003800200 */
.L_x_196:
[----:B------:R-:W-:Y:S04]  /*2740*/  BSSY.RECONVERGENT B1, `(.L_x_198) ;  /* 0x0000004000017945 */ /* 0x000fe80003800200 */
[----:B------:R-:W-:Y:S05]  /*2750*/  @!P4 BRA `(.L_x_199) ;  /* 0x000000000008c947 */ /* 0x000fea0003800000 */
[----:B------:R-:W-:-:S05]  /*2760*/  IMAD.MOV.U32 R15, RZ, RZ, RZ ;  /* 0x000000ffff0f7224 */ /* 0x000fca00078e00ff */
[----:B------:R0:W-:Y:S02]  /*2770*/  REDG.E.ADD.64.STRONG.GPU desc[UR18][R4.64+0x3400], R14 ;  /* 0x0034000e0400798e */ /* 0x0001e4000c12e512 */
.L_x_199:
[----:B------:R-:W-:Y:S05]  /*2780*/  BSYNC.RECONVERGENT B1 ;  /* 0x0000000000017941 */ /* 0x000fea0003800200 */
.L_x_198:
[----:B------:R-:W-:Y:S04]  /*2790*/  BSSY.RECONVERGENT B1, `(.L_x_200) ;  /* 0x0000004000017945 */ /* 0x000fe80003800200 */
[----:B------:R-:W-:Y:S05]  /*27a0*/  @!P5 BRA `(.L_x_201) ;  /* 0x000000000008d947 */ /* 0x000fea0003800000 */
[----:B------:R-:W-:-:S05]  /*27b0*/  HFMA2 R17, -RZ, RZ, 0, 0 ;  /* 0x00000000ff117431 */ /* 0x000fca00000001ff */
[----:B------:R0:W-:Y:S02]  /*27c0*/  REDG.E.ADD.64.STRONG.GPU desc[UR18][R4.64+0x3c00], R16 ;  /* 0x003c00100400798e */ /* 0x0001e4000c12e512 */
.L_x_201:
[----:B------:R-:W-:Y:S05]  /*27d0*/  BSYNC.RECONVERGENT B1 ;  /* 0x0000000000017941 */ /* 0x000fea0003800200 */
.L_x_200:
[----:B------:R-:W-:Y:S05]  /*27e0*/  @P0 BRA `(.L_x_202) ;  /* 0xfffffff800f80947 */ /* 0x000fea000383ffff */
[----:B01234-:R-:W-:-:S07]  /*27f0*/  IMAD.MOV.U32 R7, RZ, RZ, R9 ;  /* 0x000000ffff077224 */ /* 0x01ffce00078e0009 */
.L_x_185:
[----:B------:R-:W-:-:S09]  /*2800*/  UISETP.NE.AND UP0, UPT, UR20, URZ, UPT ;  /* 0x000000ff1400728c */ /* 0x000fd2000bf05270 */
[----:B------:R-:W-:Y:S05]  /*2810*/  BRA.U !UP0, `(.L_x_150) ;  /* 0x0000000508647547 */ /* 0x000fea000b800000 */
[----:B------:R-:W-:-:S13]  /*2820*/  ISETP.GE.U32.AND P0, PT, R10, 0x3, PT ;  /* 0x000000030a00780c */ /* 0x000fda0003f06070 */
[----:B------:R-:W-:Y:S05]  /*2830*/  @!P0 BRA `(.L_x_203) ;  /* 0x0000000000c08947 */ /* 0x000fea0003800000 */
[----:B01234-:R-:W-:Y:S01]  /*2840*/  IMAD R2, R7, 0x400, R27 ;  /* 0x0000040007027824 */ /* 0x01ffe200078e021b */
[----:B------:R-:W-:Y:S04]  /*2850*/  BSSY.RECONVERGENT B1, `(.L_x_204) ;  /* 0x0000010000017945 */ /* 0x000fe80003800200 */
[----:B------:R-:W0:Y:S04]  /*2860*/  LDS R10, [R2+0x200] ;  /* 0x00020000020a7984 */ /* 0x000e280000000800 */
        /* <DEDUP_REMOVED lines=14> */
.L_x_205:
[----:B------:R-:W-:Y:S05]  /*2950*/  BSYNC.RECONVERGENT B1 ;  /* 0x0000000000017941 */ /* 0x000fea0003800200 */
.L_x_204:
[----:B------:R-:W-:Y:S04]  /*2960*/  BSSY.RECONVERGENT B1, `(.L_x_206) ;  /* 0x0000009000017945 */ /* 0x000fe80003800200 */
[----:B------:R-:W-:Y:S05]  /*2970*/  @!P1 BRA `(.L_x_207) ;  /* 0x00000000001c9947 */ /* 0x000fea0003800000 */
[----:B0-----:R-:W0:Y:S01]  /*2980*/  LDC.64 R4, c[0x0][0x380] ;  /* 0x0000e000ff047b82 */ /* 0x001e220000000a00 */
[----:B------:R-:W-:Y:S01]  /*2990*/  LEA R3, R7, R18, 0x8 ;  /* 0x0000001207037211 */ /* 0x000fe200078e40ff */
[----:B------:R-:W-:-:S04]  /*29a0*/  IMAD.MOV.U32 R2, RZ, RZ, R9 ;  /* 0x000000ffff027224 */ /* 0x000fc800078e0009 */
[----:B------:R-:W-:-:S04]  /*29b0*/  VIADD R3, R3, 0x100 ;  /* 0x0000010003037836 */ /* 0x000fc80000000000 */
[----:B0-----:R-:W-:-:S04]  /*29c0*/  IMAD.WIDE.U32 R4, R3, 0x8, R4 ;  /* 0x0000000803047825 */ /* 0x001fc800078e0004 */
[----:B------:R-:W-:-:S05]  /*29d0*/  IMAD.MOV.U32 R3, RZ, RZ, RZ ;  /* 0x000000ffff037224 */ /* 0x000fca00078e00ff */
[----:B------:R1:W-:Y:S02]  /*29e0*/  REDG.E.ADD.64.STRONG.GPU desc[UR18][R4.64+0x400], R2 ;  /* 0x000400020400798e */ /* 0x0003e4000c12e512 */
.L_x_207:
[----:B------:R-:W-:Y:S05]  /*29f0*/  BSYNC.RECONVERGENT B1 ;  /* 0x0000000000017941 */ /* 0x000fea0003800200 */
.L_x_206:
[----:B------:R-:W-:Y:S04]  /*2a00*/  BSSY.RECONVERGENT B1, `(.L_x_208) ;  /* 0x0000009000017945 */ /* 0x000fe80003800200 */
[----:B------:R-:W-:Y:S05]  /*2a10*/  @!P2 BRA `(.L_x_209) ;  /* 0x00000000001ca947 */ /* 0x000fea0003800000 */
[----:B01----:R-:W0:Y:S01]  /*2a20*/  LDC.64 R2, c[0x0][0x380] ;  /* 0x0000e000ff027b82 */ /* 0x003e220000000a00 */
[----:B------:R-:W-:Y:S01]  /*2a30*/  IMAD R5, R7, 0x100, R18 ;  /* 0x0000010007057824 */ /* 0x000fe200078e0212 */
[----:B------:R-:W-:-:S03]  /*2a40*/  MOV R4, R6 ;  /* 0x0000000600047202 */ /* 0x000fc60000000f00 */
[----:B------:R-:W-:-:S04]  /*2a50*/  VIADD R5, R5, 0x200 ;  /* 0x0000020005057836 */ /* 0x000fc80000000000 */
[----:B0-----:R-:W-:-:S04]  /*2a60*/  IMAD.WIDE.U32 R2, R5, 0x8, R2 ;  /* 0x0000000805027825 */ /* 0x001fc800078e0002 */
[----:B------:R-:W-:-:S05]  /*2a70*/  IMAD.MOV.U32 R5, RZ, RZ, RZ ;  /* 0x000000ffff057224 */ /* 0x000fca00078e00ff */
[----:B------:R2:W-:Y:S02]  /*2a80*/  REDG.E.ADD.64.STRONG.GPU desc[UR18][R2.64+0x400], R4 ;  /* 0x000400040200798e */ /* 0x0005e4000c12e512 */
.L_x_209:
[----:B------:R-:W-:Y:S05]  /*2a90*/  BSYNC.RECONVERGENT B1 ;  /* 0x0000000000017941 */ /* 0x000fea0003800200 */
.L_x_208:
[----:B------:R-:W-:Y:S04]  /*2aa0*/  BSSY.RECONVERGENT B1, `(.L_x_210) ;  /* 0x0000008000017945 */ /* 0x000fe80003800200 */
[----:B------:R-:W-:Y:S05]  /*2ab0*/  @!P3 BRA `(.L_x_211) ;  /* 0x000000000018b947 */ /* 0x000fea0003800000 */
[----:B012---:R-:W0:Y:S01]  /*2ac0*/  LDC.64 R2, c[0x0][0x380] ;  /* 0x0000e000ff027b82 */ /* 0x007e220000000a00 */
[----:B------:R-:W-:Y:S02]  /*2ad0*/  IMAD R5, R7, 0x100, R18 ;  /* 0x0000010007057824 */ /* 0x000fe400078e0212 */
[----:B------:R-:W-:Y:S02]  /*2ae0*/  IMAD.MOV.U32 R9, RZ, RZ, RZ ;  /* 0x000000ffff097224 */ /* 0x000fe400078e00ff */
[----:B------:R-:W-:-:S04]  /*2af0*/  VIADD R5, R5, 0x300 ;  /* 0x0000030005057836 */ /* 0x000fc80000000000 */
[----:B0-----:R-:W-:-:S05]  /*2b00*/  IMAD.WIDE.U32 R2, R5, 0x8, R2 ;  /* 0x0000000805027825 */ /* 0x001fca00078e0002 */
[----:B------:R3:W-:Y:S02]  /*2b10*/  REDG.E.ADD.64.STRONG.GPU desc[UR18][R2.64+0x400], R8 ;  /* 0x000400080200798e */ /* 0x0007e4000c12e512 */
.L_x_211:
[----:B------:R-:W-:Y:S05]  /*2b20*/  BSYNC.RECONVERGENT B1 ;  /* 0x0000000000017941 */ /* 0x000fea0003800200 */
.L_x_210:
[----:B------:R-:W-:-:S07]  /*2b30*/  VIADD R7, R7, 0x4 ;  /* 0x0000000407077836 */ /* 0x000fce0000000000 */
.L_x_203:
[----:B------:R-:W-:-:S09]  /*2b40*/  UISETP.NE.AND UP0, UPT, UR9, URZ, UPT ;  /* 0x000000ff0900728c */ /* 0x000fd2000bf05270 */
[----:B------:R-:W-:Y:S05]  /*2b50*/  BRA.U !UP0, `(.L_x_150) ;  /* 0x0000000108947547 */ /* 0x000fea000b800000 */
[----:B------:R-:W-:-:S13]  /*2b60*/  ISETP.NE.AND P0, PT, R0, RZ, PT ;  /* 0x000000ff0000720c */ /* 0x000fda0003f05270 */
[----:B------:R-:W-:Y:S05]  /*2b70*/  @!P0 BRA `(.L_x_212) ;  /* 0x0000000000608947 */ /* 0x000fea0003800000 */
[----:B01234-:R-:W-:Y:S01]  /*2b80*/  LEA R2, R7, R27, 0xa ;  /* 0x0000001b07027211 */ /* 0x01ffe200078e50ff */
[----:B------:R-:W-:Y:S04]  /*2b90*/  BSSY.RECONVERGENT B1, `(.L_x_213) ;  /* 0x000000b000017945 */ /* 0x000fe80003800200 */
[----:B------:R-:W0:Y:S04]  /*2ba0*/  LDS R4, [R2+0x200] ;  /* 0x0002000002047984 */ /* 0x000e280000000800 */
        /* <DEDUP_REMOVED lines=9> */
.L_x_214:
[----:B------:R-:W-:Y:S05]  /*2c40*/  BSYNC.RECONVERGENT B1 ;  /* 0x0000000000017941 */ /* 0x000fea0003800200 */
.L_x_213:
[----:B------:R-:W-:Y:S04]  /*2c50*/  BSSY.RECONVERGENT B1, `(.L_x_215) ;  /* 0x0000009000017945 */ /* 0x000fe80003800200 */
[----:B------:R-:W-:Y:S05]  /*2c60*/  @!P1 BRA `(.L_x_216) ;  /* 0x00000000001c9947 */ /* 0x000fea0003800000 */
[----:B0-----:R-:W0:Y:S01]  /*2c70*/  LDC.64 R2, c[0x0][0x380] ;  /* 0x0000e000ff027b82 */ /* 0x001e220000000a00 */
[----:B------:R-:W-:-:S04]  /*2c80*/  IMAD R4, R7, 0x100, R18 ;  /* 0x0000010007047824 */ /* 0x000fc800078e0212 */
[----:B------:R-:W-:Y:S02]  /*2c90*/  VIADD R5, R4, 0x100 ;  /* 0x0000010004057836 */ /* 0x000fe40000000000 */
[----:B------:R-:W-:Y:S02]  /*2ca0*/  IMAD.MOV.U32 R4, RZ, RZ, R0 ;  /* 0x000000ffff047224 */ /* 0x000fe400078e0000 */
[----:B0-----:R-:W-:-:S04]  /*2cb0*/  IMAD.WIDE.U32 R2, R5, 0x8, R2 ;  /* 0x0000000805027825 */ /* 0x001fc800078e0002 */
[----:B------:R-:W-:-:S05]  /*2cc0*/  HFMA2 R5, -RZ, RZ, 0, 0 ;  /* 0x00000000ff057431 */ /* 0x000fca00000001ff */
[----:B------:R1:W-:Y:S02]  /*2cd0*/  REDG.E.ADD.64.STRONG.GPU desc[UR18][R2.64+0x400], R4 ;  /* 0x000400040200798e */ /* 0x0003e4000c12e512 */
.L_x_216:
[----:B------:R-:W-:Y:S05]  /*2ce0*/  BSYNC.RECONVERGENT B1 ;  /* 0x0000000000017941 */ /* 0x000fea0003800200 */
.L_x_215:
[----:B------:R-:W-:-:S07]  /*2cf0*/  VIADD R7, R7, 0x2 ;  /* 0x0000000207077836 */ /* 0x000fce0000000000 */
.L_x_212:
[----:B------:R-:W-:-:S13]  /*2d00*/  ISETP.NE.AND P0, PT, R11, RZ, PT ;  /* 0x000000ff0b00720c */ /* 0x000fda0003f05270 */
[----:B------:R-:W-:Y:S05]  /*2d10*/  @!P0 BRA `(.L_x_150) ;  /* 0x0000000000248947 */ /* 0x000fea0003800000 */
[----:B------:R-:W-:-:S05]  /*2d20*/  IMAD R0, R7, 0x400, R27 ;  /* 0x0000040007007824 */ /* 0x000fca00078e021b */
[----:B012-4-:R-:W0:Y:S02]  /*2d30*/  LDS R4, [R0+0x200] ;  /* 0x0002000000047984 */ /* 0x017e240000000800 */
[----:B0-----:R-:W-:-:S13]  /*2d40*/  ISETP.NE.AND P0, PT, R4, RZ, PT ;  /* 0x000000ff0400720c */ /* 0x001fda0003f05270 */
[----:B------:R-:W-:Y:S05]  /*2d50*/  @!P0 BRA `(.L_x_150) ;  /* 0x0000000000148947 */ /* 0x000fea0003800000 */
[----:B---3--:R-:W0:Y:S01]  /*2d60*/  LDC.64 R2, c[0x0][0x380] ;  /* 0x0000e000ff027b82 */ /* 0x008e220000000a00 */
[----:B------:R-:W-:Y:S02]  /*2d70*/  IMAD R7, R7, 0x100, R18 ;  /* 0x0000010007077824 */ /* 0x000fe400078e0212 */
[----:B------:R-:W-:Y:S02]  /*2d80*/  IMAD.MOV.U32 R5, RZ, RZ, RZ ;  /* 0x000000ffff057224 */ /* 0x000fe400078e00ff */
[----:B0-----:R-:W-:-:S05]  /*2d90*/  IMAD.WIDE.U32 R2, R7, 0x8, R2 ;  /* 0x0000000807027825 */ /* 0x001fca00078e0002 */
[----:B------:R0:W-:Y:S02]  /*2da0*/  REDG.E.ADD.64.STRONG.GPU desc[UR18][R2.64+0x400], R4 ;  /* 0x000400040200798e */ /* 0x0001e4000c12e512 */
.L_x_150:
[----:B------:R-:W-:Y:S05]  /*2db0*/  BSYNC.RECONVERGENT B0 ;  /* 0x0000000000007941 */ /* 0x000fea0003800200 */
.L_x_149:
[----:B------:R-:W1:Y:S01]  /*2dc0*/  LDCU.64 UR4, c[0x0][0x390] ;  /* 0x00007200ff0477ac */ /* 0x000e620008000a00 */
[----:B------:R-:W-:-:S04]  /*2dd0*/  UIADD3 UR6, UP1, UPT, UR6, 0x1, URZ ;  /* 0x0000000106067890 */ /* 0x000fc8000ff3e0ff */
[----:B------:R-:W-:Y:S02]  /*2de0*/  UIADD3.X UR7, UPT, UPT, URZ, UR7, URZ, UP1, !UPT ;  /* 0x00000007ff077290 */ /* 0x000fe40008ffe4ff */
[----:B-1----:R-:W-:-:S04]  /*2df0*/  UIADD3 UR10, UP0, UPT, UR4, -0x1, URZ ;  /* 0xffffffff040a7890 */ /* 0x002fc8000ff1e0ff */
[----:B------:R-:W-:-:S04]  /*2e00*/  UIADD3.X UR11, UPT, UPT, UR5, -0x1, URZ, UP0, !UPT ;  /* 0xffffffff050b7890 */ /* 0x000fc800087fe4ff */
[----:B------:R-:W-:-:S04]  /*2e10*/  USHF.R.U64 UR10, UR10, 0x1e, UR11 ;  /* 0x0000001e0a0a7899 */ /* 0x000fc8000800120b */
[----:B------:R-:W-:-:S04]  /*2e20*/  UIADD3 UR10, UP0, UPT, UR10, 0x1, URZ ;  /* 0x000000010a0a7890 */ /* 0x000fc8000ff1e0ff */
[----:B------:R-:W-:Y:S02]  /*2e30*/  ULEA.HI.X UR11, UR11, URZ, URZ, 0x2, UP0 ;  /* 0x000000ff0b0b7291 */ /* 0x000fe400080f14ff */
[----:B------:R-:W-:-:S04]  /*2e40*/  UISETP.LT.U32.AND UP0, UPT, UR10, UR4, UPT ;  /* 0x000000040a00728c */ /* 0x000fc8000bf01070 */
[----:B------:R-:W-:-:S04]  /*2e50*/  UISETP.LT.U32.AND.EX UP0, UPT, UR11, UR5, UPT, UP0 ;  /* 0x000000050b00728c */ /* 0x000fc8000bf01100 */
[----:B------:R-:W-:Y:S02]  /*2e60*/  USEL UR4, UR10, UR4, UP0 ;  /* 0x000000040a047287 */ /* 0x000fe40008000000 */
[----:B------:R-:W-:Y:S02]  /*2e70*/  USEL UR5, UR11, UR5, UP0 ;  /* 0x000000050b057287 */ /* 0x000fe40008000000 */
[----:B------:R-:W-:-:S04]  /*2e80*/  UISETP.NE.U32.AND UP0, UPT, UR6, UR4, UPT ;  /* 0x000000040600728c */ /* 0x000fc8000bf05070 */
[----:B------:R-:W-:Y:S01]  /*2e90*/  UISETP.NE.AND.EX UP0, UPT, UR7, UR5, UPT, UP0 ;  /* 0x000000050700728c */ /* 0x000fe2000bf05300 */
[----:B------:R-:W-:Y:S08]  /*2ea0*/  BAR.SYNC.DEFER_BLOCKING 0x0 ;  /* 0x0000000000007b1d */ /* 0x000ff00000010000 */
[----:B------:R-:W-:Y:S05]  /*2eb0*/  BRA.U UP0, `(.L_x_217) ;  /* 0xffffffd100dc7547 */ /* 0x000fea000b83ffff */
[----:B------:R-:W-:Y:S05]  /*2ec0*/  EXIT ;  /* 0x000000000000794d */ /* 0x000fea0003800000 */
.L_x_218:
        /* <DEDUP_REMOVED lines=11> */
.L_x_253:


//--------------------- .text._ZN3cub18CUB_300001_SM_10006detail10radix_sort31DeviceRadixSortSingleTileKernelINS1_5radix10policy_hubIjNS0_8NullTypeEyE10Policy1000ELNS0_9SortOrderE0EjS6_yNS1_21identity_decomposer_tEEEvPKT1_PSB_PKT2_PSF_T3_iiT4_ --------------------------
	.section	.text._ZN3cub18CUB_300001_SM_10006detail10radix_sort31DeviceRadixSortSingleTileKernelINS1_5radix10policy_hubIjNS0_8NullTypeEyE10Policy1000ELNS0_9SortOrderE0EjS6_yNS1_21identity_decomposer_tEEEvPKT1_PSB_PKT2_PSF_T3_iiT4_,"ax",@progbits
	.align	128
        .global         _ZN3cub18CUB_300001_SM_10006detail10radix_sort31DeviceRadixSortSingleTileKernelINS1_5radix10policy_hubIjNS0_8NullTypeEyE10Policy1000ELNS0_9SortOrderE0EjS6_yNS1_21identity_decomposer_tEEEvPKT1_PSB_PKT2_PSF_T3_iiT4_
        .type           _ZN3cub18CUB_300001_SM_10006detail10radix_sort31DeviceRadixSortSingleTileKernelINS1_5radix10policy_hubIjNS0_8NullTypeEyE10Policy1000ELNS0_9SortOrderE0EjS6_yNS1_21identity_decomposer_tEEEvPKT1_PSB_PKT2_PSF_T3_iiT4_,@function
        .size           _ZN3cub18CUB_300001_SM_10006detail10radix_sort31DeviceRadixSortSingleTileKernelINS1_5radix10policy_hubIjNS0_8NullTypeEyE10Policy1000ELNS0_9SortOrderE0EjS6_yNS1_21identity_decomposer_tEEEvPKT1_PSB_PKT2_PSF_T3_iiT4_,(.L_x_254 - _ZN3cub18CUB_300001_SM_10006detail10radix_sort31DeviceRadixSortSingleTileKernelINS1_5radix10policy_hubIjNS0_8NullTypeEyE10Policy1000ELNS0_9SortOrderE0EjS6_yNS1_21identity_decomposer_tEEEvPKT1_PSB_PKT2_PSF_T3_iiT4_)
        .other          _ZN3cub18CUB_300001_SM_10006detail10radix_sort31DeviceRadixSortSingleTileKernelINS1_5radix10policy_hubIjNS0_8NullTypeEyE10Policy1000ELNS0_9SortOrderE0EjS6_yNS1_21identity_decomposer_tEEEvPKT1_PSB_PKT2_PSF_T3_iiT4_,@"STO_CUDA_ENTRY STV_DEFAULT"
_ZN3cub18CUB_300001_SM_10006detail10radix_sort31DeviceRadixSortSingleTileKernelINS1_5radix10policy_hubIjNS0_8NullTypeEyE10Policy1000ELNS0_9SortOrderE0EjS6_yNS1_21identity_decomposer_tEEEvPKT1_PSB_PKT2_PSF_T3_iiT4_:
.text._ZN3cub18CUB_300001_SM_10006detail10radix_sort31DeviceRadixSortSingleTileKernelINS1_5radix10policy_hubIjNS0_8NullTypeEyE10Policy1000ELNS0_9SortOrderE0EjS6_yNS1_21identity_decomposer_tEEEvPKT1_PSB_PKT2_PSF_T3_iiT4_:
[----:B------:R-:W-:Y:S01]  /*0000*/  LDC R1, c[0x0][0x37c] ;  /* 0x0000df00ff017b82 */ /* 0x000fe20000000800 */
[----:B------:R-:W0:Y:S01]  /*0010*/  S2R R0, SR_TID.X ;  /* 0x0000000000007919 */ /* 0x000e220000002100 */
[----:B------:R-:W1:Y:S06]  /*0020*/  LDCU UR4, c[0x0][0x3a0] ;  /* 0x00007400ff0477ac */ /* 0x000e6c0008000800 */
[----:B------:R-:W2:Y:S01]  /*0030*/  LDC.64 R4, c[0x0][0x380] ;  /* 0x0000e000ff047b82 */ /* 0x000ea20000000a00 */
[----:B------:R-:W-:Y:S01]  /*0040*/  IMAD.MOV.U32 R12, RZ, RZ, -0x1 ;  /* 0xffffffffff0c7424 */ /* 0x000fe200078e00ff */
[----:B------:R-:W3:Y:S01]  /*0050*/  LDCU.64 UR10, c[0x0][0x358] ;  /* 0x00006b00ff0a77ac */ /* 0x000ee20008000a00 */
[----:B------:R-:W-:-:S02]  /*0060*/  IMAD.MOV.U32 R13, RZ, RZ, -0x1 ;  /* 0xffffffffff0d7424 */ /* 0x000fc400078e00ff */
[----:B------:R-:W-:Y:S02]  /*0070*/  IMAD.MOV.U32 R15, RZ, RZ, -0x1 ;  /* 0xffffffffff0f7424 */ /* 0x000fe400078e00ff */
[----:B------:R-:W-:Y:S02]  /*0080*/  IMAD.MOV.U32 R14, RZ, RZ, -0x1 ;  /* 0xffffffffff0e7424 */ /* 0x000fe400078e00ff */
[----:B------:R-:W-:Y:S02]  /*0090*/  IMAD.MOV.U32 R16, RZ, RZ, -0x1 ;  /* 0xffffffffff107424 */ /* 0x000fe400078e00ff */
[----:B------:R-:W-:Y:S02]  /*00a0*/  IMAD.MOV.U32 R17, RZ, RZ, -0x1 ;  /* 0xffffffffff117424 */ /* 0x000fe400078e00ff */
[----:B------:R-:W-:Y:S02]  /*00b0*/  IMAD.MOV.U32 R18, RZ, RZ, -0x1 ;  /* 0xffffffffff127424 */ /* 0x000fe400078e00ff */
[----:B------:R-:W-:-:S02]  /*00c0*/  IMAD.MOV.U32 R19, RZ, RZ, -0x1 ;  /* 0xffffffffff137424 */ /* 0x000fc400078e00ff */
[----:B------:R-:W-:Y:S02]  /*00d0*/  IMAD.MOV.U32 R20, RZ, RZ, -0x1 ;  /* 0xffffffffff147424 */ /* 0x000fe400078e00ff */
[----:B------:R-:W-:Y:S01]  /*00e0*/  IMAD.MOV.U32 R21, RZ, RZ, -0x1 ;  /* 0xffffffffff157424 */ /* 0x000fe200078e00ff */
[----:B------:R-:W4:Y:S01]  /*00f0*/  S2UR UR5, SR_CgaCtaId ;  /* 0x00000000000579c3 */ /* 0x000f220000008800 */
[----:B------:R-:W-:Y:S02]  /*0100*/  IMAD.MOV.U32 R22, RZ, RZ, -0x1 ;  /* 0xffffffffff167424 */ /* 0x000fe400078e00ff */
[----:B------:R-:W-:Y:S02]  /*0110*/  IMAD.MOV.U32 R23, RZ, RZ, -0x1 ;  /* 0xffffffffff177424 */ /* 0x000fe400078e00ff */
[----:B------:R-:W-:Y:S02]  /*0120*/  IMAD.MOV.U32 R24, RZ, RZ, -0x1 ;  /* 0xffffffffff187424 */ /* 0x000fe400078e00ff */
[----:B------:R-:W-:-:S02]  /*0130*/  IMAD.MOV.U32 R25, RZ, RZ, -0x1 ;  /* 0xffffffffff197424 */ /* 0x000fc400078e00ff */
[----:B------:R-:W-:Y:S02]  /*0140*/  IMAD.MOV.U32 R26, RZ, RZ, -0x1 ;  /* 0xffffffffff1a7424 */ /* 0x000fe400078e00ff */
[----:B------:R-:W-:Y:S02]  /*0150*/  IMAD.MOV.U32 R27, RZ, RZ, -0x1 ;  /* 0xffffffffff1b7424 */ /* 0x000fe400078e00ff */
[----:B------:R-:W-:Y:S01]  /*0160*/  IMAD.MOV.U32 R28, RZ, RZ, -0x1 ;  /* 0xffffffffff1c7424 */ /* 0x000fe200078e00ff */
[----:B------:R-:W4:Y:S01]  /*0170*/  S2R R29, SR_LANEID ;  /* 0x00000000001d7919 */ /* 0x000f220000000000 */
[----:B0-----:R-:W-:Y:S01]  /*0180*/  IMAD R7, R0, 0x13, RZ ;  /* 0x0000001300077824 */ /* 0x001fe200078e02ff */
[----:B------:R-:W0:Y:S03]  /*0190*/  LDCU.64 UR6, c[0x0][0x3a8] ;  /* 0x00007500ff0677ac */ /* 0x000e260008000a00 */
[C---:B------:R-:W-:Y:S01]  /*01a0*/  VIADD R2, R7.reuse, 0x1 ;  /* 0x0000000107027836 */ /* 0x040fe20000000000 */
[C---:B-1----:R-:W-:Y:S01]  /*01b0*/  ISETP.GE.AND P1, PT, R7.reuse, UR4, PT ;  /* 0x0000000407007c0c */ /* 0x042fe2000bf26270 */
[C---:B------:R-:W-:Y:S01]  /*01c0*/  VIADD R3, R7.reuse, 0x2 ;  /* 0x0000000207037836 */ /* 0x040fe20000000000 */
[----:B------:R-:W1:Y:S01]  /*01d0*/  LDCU UR9, c[0x0][0x3ac] ;  /* 0x00007580ff0977ac */ /* 0x000e620008000800 */
[C---:B------:R-:W-:Y:S01]  /*01e0*/  VIADD R6, R7.reuse, 0x5 ;  /* 0x0000000507067836 */ /* 0x040fe20000000000 */
[----:B------:R-:W-:Y:S01]  /*01f0*/  ISETP.GE.AND P2, PT, R2, UR4, PT ;  /* 0x0000000402007c0c */ /* 0x000fe2000bf46270 */
[----:B------:R-:W-:Y:S01]  /*0200*/  VIADD R2, R7, 0x3 ;  /* 0x0000000307027836 */ /* 0x000fe20000000000 */
[----:B------:R-:W-:Y:S01]  /*0210*/  ISETP.GE.AND P3, PT, R3, UR4, PT ;  /* 0x0000000403007c0c */ /* 0x000fe2000bf66270 */
[----:B--2---:R-:W-:Y:S01]  /*0220*/  IMAD.WIDE.U32 R4, R7, 0x4, R4 ;  /* 0x0000000407047825 */ /* 0x004fe200078e0004 */
[----:B------:R-:W-:-:S02]  /*0230*/  ISETP.GE.AND P6, PT, R6, UR4, PT ;  /* 0x0000000406007c0c */ /* 0x000fc4000bfc6270 */
[----:B------:R-:W-:Y:S01]  /*0240*/  ISETP.GE.AND P4, PT, R2, UR4, PT ;  /* 0x0000000402007c0c */ /* 0x000fe2000bf86270 */
[----:B------:R-:W-:Y:S02]  /*0250*/  IMAD.MOV.U32 R2, RZ, RZ, -0x1 ;  /* 0xffffffffff027424 */ /* 0x000fe400078e00ff */
[C---:B------:R-:W-:Y:S02]  /*0260*/  VIADD R6, R7.reuse, 0x7 ;  /* 0x0000000707067836 */ /* 0x040fe40000000000 */
[C---:B------:R-:W-:Y:S02]  /*0270*/  VIADD R3, R7.reuse, 0x4 ;  /* 0x0000000407037836 */ /* 0x040fe40000000000 */
[----:B---3--:R2:W5:Y:S01]  /*0280*/  @!P1 LDG.E R2, desc[UR10][R4.64] ;  /* 0x0000000a04029981 */ /* 0x008562000c1e1900 */
[----:B------:R-:W-:Y:S01]  /*0290*/  ISETP.GE.AND P1, PT, R6, UR4, PT ;  /* 0x0000000406007c0c */ /* 0x000fe2000bf26270 */
[----:B------:R-:W-:Y:S01]  /*02a0*/  VIADD R6, R7, 0x9 ;  /* 0x0000000907067836 */ /* 0x000fe20000000000 */
[----:B------:R-:W-:Y:S01]  /*02b0*/  ISETP.GE.AND P5, PT, R3, UR4, PT ;  /* 0x0000000403007c0c */ /* 0x000fe2000bfa6270 */
[C---:B------:R-:W-:Y:S01]  /*02c0*/  VIADD R8, R7.reuse, 0x6 ;  /* 0x0000000607087836 */ /* 0x040fe20000000000 */
[----:B------:R2:W5:Y:S01]  /*02d0*/  @!P3 LDG.E R12, desc[UR10][R4.64+0x8] ;  /* 0x0000080a040cb981 */ /* 0x000562000c1e1900 */
[----:B------:R-:W-:Y:S01]  /*02e0*/  IMAD.MOV.U32 R3, RZ, RZ, -0x1 ;  /* 0xffffffffff037424 */ /* 0x000fe200078e00ff */
[----:B------:R-:W-:Y:S01]  /*02f0*/  ISETP.GE.AND P3, PT, R6, UR4, PT ;  /* 0x0000000406007c0c */ /* 0x000fe2000bf66270 */
[C---:B------:R-:W-:Y:S01]  /*0300*/  VIADD R6, R7.reuse, 0xa ;  /* 0x0000000a07067836 */ /* 0x040fe20000000000 */
[----:B------:R-:W-:Y:S01]  /*0310*/  ISETP.GE.AND P0, PT, R8, UR4, PT ;  /* 0x0000000408007c0c */ /* 0x000fe2000bf06270 */
[C---:B------:R-:W-:Y:S01]  /*0320*/  VIADD R8, R7.reuse, 0x8 ;  /* 0x0000000807087836 */ /* 0x040fe20000000000 */
[----:B------:R2:W5:Y:S02]  /*0330*/  @!P4 LDG.E R13, desc[UR10][R4.64+0xc] ;  /* 0x00000c0a040dc981 */ /* 0x000564000c1e1900 */
[----:B------:R-:W-:Y:S01]  /*0340*/  ISETP.GE.AND P4, PT, R6, UR4, PT ;  /* 0x0000000406007c0c */ /* 0x000fe2000bf86270 */
[C---:B------:R-:W-:Y:S01]  /*0350*/  VIADD R6, R7.reuse, 0xc ;  /* 0x0000000c07067836 */ /* 0x040fe20000000000 */
[----:B------:R2:W5:Y:S01]  /*0360*/  @!P2 LDG.E R3, desc[UR10][R4.64+0x4] ;  /* 0x0000040a0403a981 */ /* 0x000562000c1e1900 */
[----:B------:R-:W-:Y:S01]  /*0370*/  ISETP.GE.AND P2, PT, R8, UR4, PT ;  /* 0x0000000408007c0c */ /* 0x000fe2000bf46270 */
[----:B------:R-:W-:-:S02]  /*0380*/  VIADD R8, R7, 0xb ;  /* 0x0000000b07087836 */ /* 0x000fc40000000000 */
[----:B------:R2:W5:Y:S01]  /*0390*/  @!P6 LDG.E R15, desc[UR10][R4.64+0x14] ;  /* 0x0000140a040fe981 */ /* 0x000562000c1e1900 */
[----:B------:R-:W-:Y:S01]  /*03a0*/  ISETP.GE.AND P6, PT, R6, UR4, PT ;  /* 0x0000000406007c0c */ /* 0x000fe2000bfc6270 */
[C---:B------:R-:W-:Y:S02]  /*03b0*/  VIADD R6, R7.reuse, 0xd ;  /* 0x0000000d07067836 */ /* 0x040fe40000000000 */
[----:B------:R2:W5:Y:S01]  /*03c0*/  @!P5 LDG.E R14, desc[UR10][R4.64+0x10] ;  /* 0x0000100a040ed981 */ /* 0x000562000c1e1900 */
[----:B------:R-:W-:Y:S01]  /*03d0*/  ISETP.GE.AND P5, PT, R8, UR4, PT ;  /* 0x0000000408007c0c */ /* 0x000fe2000bfa6270 */
[C---:B------:R-:W-:Y:S02]  /*03e0*/  VIADD R8, R7.reuse, 0xe ;  /* 0x0000000e07087836 */ /* 0x040fe40000000000 */
        /* <DEDUP_REMOVED lines=9> */
[----:B------:R-:W-:Y:S01]  /*0480*/  VIADD R7, R7, 0x12 ;  /* 0x0000001207077836 */ /* 0x000fe20000000000 */
[----:B------:R2:W5:Y:S02]  /*0490*/  @!P3 LDG.E R19, desc[UR10][R4.64+0x24] ;  /* 0x0000240a0413b981 */ /* 0x000564000c1e1900 */
[----:B------:R-:W-:-:S02]  /*04a0*/  ISETP.GE.AND P3, PT, R6, UR4, PT ;  /* 0x0000000406007c0c */ /* 0x000fc4000bf66270 */
[----:B------:R2:W5:Y:S01]  /*04b0*/  @!P4 LDG.E R20, desc[UR10][R4.64+0x28] ;  /* 0x0000280a0414c981 */ /* 0x000562000c1e1900 */
[----:B------:R-:W-:-:S03]  /*04c0*/  ISETP.GE.AND P4, PT, R8, UR4, PT ;  /* 0x0000000408007c0c */ /* 0x000fc6000bf86270 */
[----:B------:R2:W5:Y:S01]  /*04d0*/  @!P5 LDG.E R21, desc[UR10][R4.64+0x2c] ;  /* 0x00002c0a0415d981 */ /* 0x000562000c1e1900 */
[----:B------:R-:W-:-:S03]  /*04e0*/  ISETP.GE.AND P5, PT, R7, UR4, PT ;  /* 0x0000000407007c0c */ /* 0x000fc6000bfa6270 */
[----:B------:R2:W5:Y:S04]  /*04f0*/  @!P6 LDG.E R22, desc[UR10][R4.64+0x30] ;  /* 0x0000300a0416e981 */ /* 0x000568000c1e1900 */
[----:B------:R2:W5:Y:S04]  /*0500*/  @!P0 LDG.E R23, desc[UR10][R4.64+0x34] ;  /* 0x0000340a04178981 */ /* 0x000568000c1e1900 */
[----:B------:R2:W5:Y:S04]  /*0510*/  @!P1 LDG.E R24, desc[UR10][R4.64+0x38] ;  /* 0x0000380a04189981 */ /* 0x000568000c1e1900 */
[----:B------:R2:W5:Y:S04]  /*0520*/  @!P2 LDG.E R25, desc[UR10][R4.64+0x3c] ;  /* 0x00003c0a0419a981 */ /* 0x000568000c1e1900 */
[----:B------:R2:W5:Y:S04]  /*0530*/  @!P3 LDG.E R26, desc[UR10][R4.64+0x40] ;  /* 0x0000400a041ab981 */ /* 0x000568000c1e1900 */
[----:B------:R2:W5:Y:S04]  /*0540*/  @!P4 LDG.E R27, desc[UR10][R4.64+0x44] ;  /* 0x0000440a041bc981 */ /* 0x000568000c1e1900 */
[----:B------:R2:W5:Y:S01]  /*0550*/  @!P5 LDG.E R28, desc[UR10][R4.64+0x48] ;  /* 0x0000480a041cd981 */ /* 0x000562000c1e1900 */
[----:B------:R-:W-:-:S02]  /*0560*/  UMOV UR4, 0x400 ;  /* 0x0000040000047882 */ /* 0x000fc40000000000 */
[----:B----4-:R-:W-:Y:S01]  /*0570*/  ULEA UR4, UR5, UR4, 0x18 ;  /* 0x0000000405047291 */ /* 0x010fe2000f8ec0ff */
[----:B------:R-:W-:-:S05]  /*0580*/  SHF.R.U32.HI R105, RZ, 0x5, R0 ;  /* 0x00000005ff697819 */ /* 0x000fca0000011600 */
[----:B------:R-:W-:-:S05]  /*0590*/  LEA R31, R0, UR4, 0x2 ;  /* 0x00000004001f7c11 */ /* 0x000fca000f8e10ff */
[----:B------:R-:W-:Y:S01]  /*05a0*/  IMAD R33, R0, 0x80, R31 ;  /* 0x0000008000217824 */ /* 0x000fe200078e021f */
[----:B------:R-:W-:-:S03]  /*05b0*/  LEA R30, R105, UR4, 0x2 ;  /* 0x00000004691e7c11 */ /* 0x000fc6000f8e10ff */
[----:B------:R-:W-:Y:S01]  /*05c0*/  IMAD R35, R0, -0x38, R33 ;  /* 0xffffffc800237824 */ /* 0x000fe200078e0221 */
[----:B0-----:R-:W-:Y:S02]  /*05d0*/  UIADD3 UR8, UPT, UPT, UR6, 0x6, URZ ;  /* 0x0000000606087890 */ /* 0x001fe4000fffe0ff */
[----:B------:R-:W-:Y:S01]  /*05e0*/  UIADD3 UR5, UPT, UPT, -UR6, UR7, URZ ;  /* 0x0000000706057290 */ /* 0x000fe2000fffe1ff */
[----:B-12---:R-:W-:Y:S11]  /*05f0*/  BAR.SYNC.DEFER_BLOCKING 0x0 ;  /* 0x0000000000007b1d */ /* 0x006ff60000010000 */
.L_x_220:
[----:B------:R-:W-:Y:S01]  /*0600*/  UISETP.LT.AND UP0, UPT, UR5, 0x6, UPT ;  /* 0x000000060500788c */ /* 0x000fe2000bf01270 */
[----:B------:R-:W-:Y:S01]  /*0610*/  STS [R31], RZ ;  /* 0x000000ff1f007388 */ /* 0x000fe20000000800 */
[----:B------:R-:W-:Y:S01]  /*0620*/  UIADD3 UR6, UPT, UPT, UR8, -0x6, URZ ;  /* 0xfffffffa08067890 */ /* 0x000fe2000fffe0ff */
[----:B------:R-:W-:Y:S01]  /*0630*/  ISETP.NE.AND P1, PT, R29, 0x1f, PT ;  /* 0x0000001f1d00780c */ /* 0x000fe20003f25270 */
[----:B------:R-:W-:Y:S01]  /*0640*/  USEL UR4, UR5, 0x6, UP0 ;  /* 0x0000000605047887 */ /* 0x000fe20008000000 */
[----:B------:R-:W-:Y:S01]  /*0650*/  STS [R31+0x400], RZ ;  /* 0x000400ff1f007388 */ /* 0x000fe20000000800 */
[C---:B------:R-:W-:Y:S01]  /*0660*/  ISETP.NE.AND P2, PT, R105.reuse, 0x6, PT ;  /* 0x000000066900780c */ /* 0x040fe20003f45270 */
[----:B------:R-:W-:Y:S01]  /*0670*/  UISETP.GE.AND UP0, UPT, UR8, UR9, UPT ;  /* 0x000000090800728c */ /* 0x000fe2000bf06270 */
[----:B0----5:R-:W-:Y:S01]  /*0680*/  SHF.R.U32.HI R4, RZ, UR6, R2 ;  /* 0x00000006ff047c19 */ /* 0x021fe20008011602 */
[----:B------:R-:W-:Y:S01]  /*0690*/  UBMSK UR4, URZ, UR4 ;  /* 0x00000004ff04729b */ /* 0x000fe20008000000 */
[----:B------:R-:W-:Y:S01]  /*06a0*/  STS [R31+0x800], RZ ;  /* 0x000800ff1f007388 */ /* 0x000fe20000000800 */
[----:B------:R-:W-:-:S03]  /*06b0*/  ISETP.NE.AND P3, PT, R105, 0x7, PT ;  /* 0x000000076900780c */ /* 0x000fc60003f65270 */
[----:B------:R-:W-:Y:S01]  /*06c0*/  STS [R31+0xc00], RZ ;  /* 0x000c00ff1f007388 */ /* 0x000fe20000000800 */
[----:B------:R-:W-:-:S03]  /*06d0*/  LOP3.LUT R4, R4, UR4, RZ, 0xc0, !PT ;  /* 0x0000000404047c12 */ /* 0x000fc6000f8ec0ff */
[----:B------:R-:W-:Y:S02]  /*06e0*/  STS [R31+0x1000], RZ ;  /* 0x001000ff1f007388 */ /* 0x000fe40000000800 */
[----:B------:R-:W-:Y:S01]  /*06f0*/  IMAD.SHL.U32 R5, R4, 0x400, RZ ;  /* 0x0000040004057824 */ /* 0x000fe200078e00ff */
[----:B------:R-:W-:Y:S01]  /*0700*/  SHF.R.U32.HI R4, RZ, 0x4, R4 ;  /* 0x00000004ff047819 */ /* 0x000fe20000011604 */
[----:B------:R-:W-:Y:S03]  /*0710*/  STS [R31+0x1400], RZ ;  /* 0x001400ff1f007388 */ /* 0x000fe60000000800 */
[----:B------:R-:W-:Y:S01]  /*0720*/  LOP3.LUT R34, R5, 0x7c00, RZ, 0xc0, !PT ;  /* 0x00007c0005227812 */ /* 0x000fe200078ec0ff */
[----:B------:R-:W-:Y:S01]  /*0730*/  STS [R31+0x1800], RZ ;  /* 0x001800ff1f007388 */ /* 0x000fe20000000800 */
[----:B------:R-:W-:-:S03]  /*0740*/  LOP3.LUT R4, R4, 0xffffffe, RZ, 0xc0, !PT ;  /* 0x0ffffffe04047812 */ /* 0x000fc600078ec0ff */
[----:B------:R-:W-:Y:S01]  /*0750*/  STS [R31+0x1c00], RZ ;  /* 0x001c00ff1f007388 */ /* 0x000fe20000000800 */
[----:B------:R-:W-:Y:S02]  /*0760*/  IADD3 R34, PT, PT, R4, R31, R34 ;  /* 0x0000001f04227210 */ /* 0x000fe40007ffe022 */
[----:B------:R-:W-:Y:S01]  /*0770*/  SHF.R.U32.HI R4, RZ, UR6, R3 ;  /* 0x00000006ff047c19 */ /* 0x000fe20008011603 */
[----:B------:R-:W-:Y:S03]  /*0780*/  STS [R31+0x2000], RZ ;  /* 0x002000ff1f007388 */ /* 0x000fe60000000800 */
[----:B------:R-:W-:Y:S01]  /*0790*/  LOP3.LUT R4, R4, UR4, RZ, 0xc0, !PT ;  /* 0x0000000404047c12 */ /* 0x000fe2000f8ec0ff */
[----:B------:R-:W-:Y:S04]  /*07a0*/  STS [R31+0x2400], RZ ;  /* 0x002400ff1f007388 */ /* 0x000fe80000000800 */
[----:B------:R-:W-:Y:S01]  /*07b0*/  STS [R31+0x2800], RZ ;  /* 0x002800ff1f007388 */ /* 0x000fe20000000800 */
[----:B------:R-:W-:Y:S01]  /*07c0*/  IMAD.SHL.U32 R5, R4, 0x400, RZ ;  /* 0x0000040004057824 */ /* 0x000fe200078e00ff */
[----:B------:R-:W-:-:S02]  /*07d0*/  SHF.R.U32.HI R4, RZ, 0x4, R4 ;  /* 0x00000004ff047819 */ /* 0x000fc40000011604 */
[----:B------:R-:W-:Y:S02]  /*07e0*/  STS [R31+0x2c00], RZ ;  /* 0x002c00ff1f007388 */ /* 0x000fe40000000800 */
[----:B------:R-:W-:Y:S02]  /*07f0*/  LOP3.LUT R36, R5, 0x7c00, RZ, 0xc0, !PT ;  /* 0x00007c0005247812 */ /* 0x000fe400078ec0ff */
        /* <DEDUP_REMOVED lines=32> */
[----:B------:R-:W0:Y:S02]  /*0a00*/  LDS.U16 R32, [R34] ;  /* 0x0000000022207984 */ /* 0x000e240000000400 */
[----:B0-----:R-:W-:-:S05]  /*0a10*/  VIADD R5, R32, 0x1 ;  /* 0x0000000120057836 */ /* 0x001fca0000000000 */
[----:B------:R0:W-:Y:S04]  /*0a20*/  STS.U16 [R34], R5 ;  /* 0x0000000522007388 */ /* 0x0001e80000000400 */
[----:B------:R-:W1:Y:S01]  /*0a30*/  LDS.U16 R38, [R36] ;  /* 0x0000000024267984 */ /* 0x000e620000000400 */
[----:B0-----:R-:W-:Y:S01]  /*0a40*/  IMAD.SHL.U32 R5, R4, 0x400, RZ ;  /* 0x0000040004057824 */ /* 0x001fe200078e00ff */
[----:B------:R-:W-:-:S04]  /*0a50*/  SHF.R.U32.HI R4, RZ, 0x4, R4 ;  /* 0x00000004ff047819 */ /* 0x000fc80000011604 */
[----:B------:R-:W-:Y:S02]  /*0a60*/  LOP3.LUT R6, R5, 0x7c00, RZ, 0xc0, !PT ;  /* 0x00007c0005067812 */ /* 0x000fe400078ec0ff */
[----:B------:R-:W-:Y:S02]  /*0a70*/  LOP3.LUT R41, R4, 0xffffffe, RZ, 0xc0, !PT ;  /* 0x0ffffffe04297812 */ /* 0x000fe400078ec0ff */
[----:B------:R-:W-:Y:S02]  /*0a80*/  SHF.R.U32.HI R5, RZ, UR6, R14 ;  /* 0x00000006ff057c19 */ /* 0x000fe4000801160e */
[----:B------:R-:W-:Y:S02]  /*0a90*/  IADD3 R41, PT, PT, R41, R31, R6 ;  /* 0x0000001f29297210 */ /* 0x000fe40007ffe006 */
[----:B------:R-:W-:-:S05]  /*0aa0*/  LOP3.LUT R5, R5, UR4, RZ, 0xc0, !PT ;  /* 0x0000000405057c12 */ /* 0x000fca000f8ec0ff */
[----:B------:R-:W-:Y:S01]  /*0ab0*/  IMAD.SHL.U32 R6, R5, 0x400, RZ ;  /* 0x0000040005067824 */ /* 0x000fe200078e00ff */
[----:B------:R-:W-:-:S04]  /*0ac0*/  SHF.R.U32.HI R5, RZ, 0x4, R5 ;  /* 0x00000004ff057819 */ /* 0x000fc80000011605 */
[----:B------:R-:W-:Y:S02]  /*0ad0*/  LOP3.LUT R8, R6, 0x7c00, RZ, 0xc0, !PT ;  /* 0x00007c0006087812 */ /* 0x000fe400078ec0ff */
[----:B------:R-:W-:-:S04]  /*0ae0*/  LOP3.LUT R5, R5, 0xffffffe, RZ, 0xc0, !PT ;  /* 0x0ffffffe05057812 */ /* 0x000fc800078ec0ff */
[----:B------:R-:W-:Y:S01]  /*0af0*/  IADD3 R43, PT, PT, R5, R31, R8 ;  /* 0x0000001f052b7210 */ /* 0x000fe20007ffe008 */
[----:B-1----:R-:W-:-:S05]  /*0b00*/  VIADD R7, R38, 0x1 ;  /* 0x0000000126077836 */ /* 0x002fca0000000000 */
[----:B------:R-:W-:Y:S04]  /*0b10*/  STS.U16 [R36], R7 ;  /* 0x0000000724007388 */ /* 0x000fe80000000400 */
[----:B------:R-:W0:Y:S02]  /*0b20*/  LDS.U16 R40, [R39] ;  /* 0x0000000027287984 */ /* 0x000e240000000400 */
[----:B0-----:R-:W-:-:S05]  /*0b30*/  VIADD R4, R40, 0x1 ;  /* 0x0000000128047836 */ /* 0x001fca0000000000 */
[----:B------:R0:W-:Y:S04]  /*0b40*/  STS.U16 [R39], R4 ;  /* 0x0000000427007388 */ /* 0x0001e80000000400 */
[----:B------:R-:W1:Y:S01]  /*0b50*/  LDS.U16 R42, [R41] ;  /* 0x00000000292a7984 */ /* 0x000e620000000400 */
[----:B0-----:R-:W-:-:S04]  /*0b60*/  SHF.R.U32.HI R4, RZ, UR6, R15 ;  /* 0x00000006ff047c19 */ /* 0x001fc8000801160f */
[----:B------:R-:W-:-:S05]  /*0b70*/  LOP3.LUT R4, R4, UR4, RZ, 0xc0, !PT ;  /* 0x0000000404047c12 */ /* 0x000fca000f8ec0ff */
[----:B------:R-:W-:Y:S01]  /*0b80*/  IMAD.SHL.U32 R5, R4, 0x400, RZ ;  /* 0x0000040004057824 */ /* 0x000fe200078e00ff */
[----:B------:R-:W-:-:S04]  /*0b90*/  SHF.R.U32.HI R4, RZ, 0x4, R4 ;  /* 0x00000004ff047819 */ /* 0x000fc80000011604 */
[----:B------:R-:W-:Y:S02]  /*0ba0*/  LOP3.LUT R8, R5, 0x7c00, RZ, 0xc0, !PT ;  /* 0x00007c0005087812 */ /* 0x000fe400078ec0ff */
[----:B------:R-:W-:Y:S02]  /*0bb0*/  LOP3.LUT R45, R4, 0xffffffe, RZ, 0xc0, !PT ;  /* 0x0ffffffe042d7812 */ /* 0x000fe400078ec0ff */
[----:B------:R-:W-:Y:S02]  /*0bc0*/  SHF.R.U32.HI R5, RZ, UR6, R16 ;  /* 0x00000006ff057c19 */ /* 0x000fe40008011610 */
[----:B------:R-:W-:Y:S02]  /*0bd0*/  IADD3 R45, PT, PT, R45, R31, R8 ;  /* 0x0000001f2d2d7210 */ /* 0x000fe40007ffe008 */
[----:B------:R-:W-:Y:S01]  /*0be0*/  LOP3.LUT R5, R5, UR4, RZ, 0xc0, !PT ;  /* 0x0000000405057c12 */ /* 0x000fe2000f8ec0ff */
[----:B-1----:R-:W-:-:S05]  /*0bf0*/  VIADD R6, R42, 0x1 ;  /* 0x000000012a067836 */ /* 0x002fca0000000000 */
[----:B------:R0:W-:Y:S04]  /*0c00*/  STS.U16 [R41], R6 ;  /* 0x0000000629007388 */ /* 0x0001e80000000400 */
[----:B------:R-:W1:Y:S01]  /*0c10*/  LDS.U16 R44, [R43] ;  /* 0x000000002b2c7984 */ /* 0x000e620000000400 */
[----:B0-----:R-:W-:Y:S01]  /*0c20*/  IMAD.SHL.U32 R6, R5, 0x400, RZ ;  /* 0x0000040005067824 */ /* 0x001fe200078e00ff */
[----:B------:R-:W-:-:S04]  /*0c30*/  SHF.R.U32.HI R5, RZ, 0x4, R5 ;  /* 0x00000004ff057819 */ /* 0x000fc80000011605 */
[----:B------:R-:W-:Y:S02]  /*0c40*/  LOP3.LUT R8, R6, 0x7c00, RZ, 0xc0, !PT ;  /* 0x00007c0006087812 */ /* 0x000fe400078ec0ff */
[----:B------:R-:W-:-:S04]  /*0c50*/  LOP3.LUT R5, R5, 0xffffffe, RZ, 0xc0, !PT ;  /* 0x0ffffffe05057812 */ /* 0x000fc800078ec0ff */
[----:B------:R-:W-:Y:S01]  /*0c60*/  IADD3 R47, PT, PT, R5, R31, R8 ;  /* 0x0000001f052f7210 */ /* 0x000fe20007ffe008 */
[----:B-1----:R-:W-:-:S05]  /*0c70*/  VIADD R4, R44, 0x1 ;  /* 0x000000012c047836 */ /* 0x002fca0000000000 */
        /* <DEDUP_REMOVED lines=108> */
[----:B------:R-:W-:Y:S01]  /*1340*/  SHF.R.U32.HI R5, RZ, UR6, R28 ;  /* 0x00000006ff057c19 */ /* 0x000fe2000801161c */
[----:B------:R-:W0:Y:S01]  /*1350*/  S2UR UR6, SR_CgaCtaId ;  /* 0x00000000000679c3 */ /* 0x000e220000008800 */
[----:B------:R-:W-:Y:S02]  /*1360*/  IADD3 R69, PT, PT, R69, R31, R8 ;  /* 0x0000001f45457210 */ /* 0x000fe40007ffe008 */
[----:B------:R-:W-:Y:S01]  /*1370*/  LOP3.LUT R5, R5, UR4, RZ, 0xc0, !PT ;  /* 0x0000000405057c12 */ /* 0x000fe2000f8ec0ff */
[----:B------:R-:W-:Y:S01]  /*1380*/  UMOV UR4, 0x400 ;  /* 0x0000040000047882 */ /* 0x000fe20000000000 */
[----:B-1----:R-:W-:-:S05]  /*1390*/  VIADD R6, R66, 0x1 ;  /* 0x0000000142067836 */ /* 0x002fca0000000000 */
[----:B------:R1:W-:Y:S04]  /*13a0*/  STS.U16 [R65], R6 ;  /* 0x0000000641007388 */ /* 0x0003e80000000400 */
[----:B------:R-:W2:Y:S01]  /*13b0*/  LDS.U16 R68, [R67] ;  /* 0x0000000043447984 */ /* 0x000ea20000000400 */
[----:B0-----:R-:W-:Y:S01]  /*13c0*/  ULEA UR4, UR6, UR4, 0x18 ;  /* 0x0000000406047291 */ /* 0x001fe2000f8ec0ff */
[----:B-1----:R-:W-:Y:S01]  /*13d0*/  IMAD.SHL.U32 R6, R5, 0x400, RZ ;  /* 0x0000040005067824 */ /* 0x002fe200078e00ff */
[----:B------:R-:W-:-:S04]  /*13e0*/  SHF.R.U32.HI R5, RZ, 0x4, R5 ;  /* 0x00000004ff057819 */ /* 0x000fc80000011605 */
[----:B------:R-:W-:Y:S02]  /*13f0*/  LOP3.LUT R8, R6, 0x7c00, RZ, 0xc0, !PT ;  /* 0x00007c0006087812 */ /* 0x000fe400078ec0ff */
[----:B------:R-:W-:-:S04]  /*1400*/  LOP3.LUT R5, R5, 0xffffffe, RZ, 0xc0, !PT ;  /* 0x0ffffffe05057812 */ /* 0x000fc800078ec0ff */
[----:B------:R-:W-:Y:S01]  /*1410*/  IADD3 R71, PT, PT, R5, R31, R8 ;  /* 0x0000001f05477210 */ /* 0x000fe20007ffe008 */
[----:B--2---:R-:W-:-:S05]  /*1420*/  VIADD R4, R68, 0x1 ;  /* 0x0000000144047836 */ /* 0x004fca0000000000 */
[----:B------:R-:W-:Y:S04]  /*1430*/  STS.U16 [R67], R4 ;  /* 0x0000000443007388 */ /* 0x000fe80000000400 */
[----:B------:R-:W0:Y:S02]  /*1440*/  LDS.U16 R70, [R69] ;  /* 0x0000000045467984 */ /* 0x000e240000000400 */
[----:B0-----:R-:W-:-:S05]  /*1450*/  VIADD R6, R70, 0x1 ;  /* 0x0000000146067836 */ /* 0x001fca0000000000 */
[----:B------:R-:W-:Y:S04]  /*1460*/  STS.U16 [R69], R6 ;  /* 0x0000000645007388 */ /* 0x000fe80000000400 */
[----:B------:R-:W0:Y:S02]  /*1470*/  LDS.U16 R72, [R71] ;  /* 0x0000000047487984 */ /* 0x000e240000000400 */
[----:B0-----:R-:W-:-:S05]  /*1480*/  VIADD R4, R72, 0x1 ;  /* 0x0000000148047836 */ /* 0x001fca0000000000 */
[----:B------:R-:W-:Y:S01]  /*1490*/  STS.U16 [R71], R4 ;  /* 0x0000000447007388 */ /* 0x000fe20000000400 */
[----:B------:R-:W-:Y:S06]  /*14a0*/  BAR.SYNC.DEFER_BLOCKING 0x0 ;  /* 0x0000000000007b1d */ /* 0x000fec0000010000 */
[----:B------:R-:W-:Y:S04]  /*14b0*/  LDS R73, [R33] ;  /* 0x0000000021497984 */ /* 0x000fe80000000800 */
[----:B------:R-:W0:Y:S04]  /*14c0*/  LDS R74, [R33+0x4] ;  /* 0x00000400214a7984 */ /* 0x000e280000000800 */
[----:B------:R-:W1:Y:S04]  /*14d0*/  LDS R75, [R33+0x8] ;  /* 0x00000800214b7984 */ /* 0x000e680000000800 */
[----:B------:R-:W2:Y:S04]  /*14e0*/  LDS R76, [R33+0xc] ;  /* 0x00000c00214c7984 */ /* 0x000ea80000000800 */
[----:B------:R-:W3:Y:S04]  /*14f0*/  LDS R77, [R33+0x10] ;  /* 0x00001000214d7984 */ /* 0x000ee80000000800 */
[----:B------:R-:W4:Y:S04]  /*1500*/  LDS R78, [R33+0x14] ;  /* 0x00001400214e7984 */ /* 0x000f280000000800 */
[----:B------:R-:W4:Y:S04]  /*1510*/  LDS R79, [R33+0x18] ;  /* 0x00001800214f7984 */ /* 0x000f280000000800 */
[----:B------:R-:W4:Y:S04]  /*1520*/  LDS R80, [R33+0x1c] ;  /* 0x00001c0021507984 */ /* 0x000f280000000800 */
[----:B------:R-:W4:Y:S04]  /*1530*/  LDS R81, [R33+0x20] ;  /* 0x0000200021517984 */ /* 0x000f280000000800 */
[----:B------:R-:W4:Y:S04]  /*1540*/  LDS R82, [R33+0x24] ;  /* 0x0000240021527984 */ /* 0x000f280000000800 */
[----:B------:R-:W4:Y:S04]  /*1550*/  LDS R83, [R33+0x28] ;  /* 0x0000280021537984 */ /* 0x000f280000000800 */
[----:B------:R-:W4:Y:S01]  /*1560*/  LDS R84, [R33+0x2c] ;  /* 0x00002c0021547984 */ /* 0x000f220000000800 */
[----:B0-----:R-:W-:-:S03]  /*1570*/  IMAD.IADD R74, R73, 0x1, R74 ;  /* 0x00000001494a7824 */ /* 0x001fc600078e024a */
[----:B------:R-:W0:Y:S01]  /*1580*/  LDS R85, [R33+0x30] ;  /* 0x0000300021557984 */ /* 0x000e220000000800 */
[----:B-1----:R-:W-:-:S03]  /*1590*/  IMAD.IADD R75, R75, 0x1, R74 ;  /* 0x000000014b4b7824 */ /* 0x002fc600078e024a */
[----:B------:R-:W1:Y:S01]  /*15a0*/  LDS R86, [R33+0x34] ;  /* 0x0000340021567984 */ /* 0x000e620000000800 */
[----:B--2---:R-:W-:-:S03]  /*15b0*/  IMAD.IADD R76, R76, 0x1, R75 ;  /* 0x000000014c4c7824 */ /* 0x004fc600078e024b */
[----:B------:R-:W2:Y:S01]  /*15c0*/  LDS R87, [R33+0x38] ;  /* 0x0000380021577984 */ /* 0x000ea20000000800 */
[----:B---3--:R-:W-:-:S03]  /*15d0*/  IMAD.IADD R77, R77, 0x1, R76 ;  /* 0x000000014d4d7824 */ /* 0x008fc600078e024c */
[----:B------:R-:W3:Y:S01]  /*15e0*/  LDS R88, [R33+0x3c] ;  /* 0x00003c0021587984 */ /* 0x000ee20000000800 */
[----:B----4-:R-:W-:-:S03]  /*15f0*/  IMAD.IADD R78, R78, 0x1, R77 ;  /* 0x000000014e4e7824 */ /* 0x010fc600078e024d */
[----:B------:R-:W4:Y:S01]  /*1600*/  LDS R89, [R33+0x40] ;  /* 0x0000400021597984 */ /* 0x000f220000000800 */
[----:B------:R-:W-:-:S03]  /*1610*/  IMAD.IADD R79, R79, 0x1, R78 ;  /* 0x000000014f4f7824 */ /* 0x000fc600078e024e */
        /* <DEDUP_REMOVED lines=31> */
[----:B------:R-:W-:-:S04]  /*1810*/  IMAD.IADD R95, R95, 0x1, R94 ;  /* 0x000000015f5f7824 */ /* 0x000fc800078e025e */
[----:B0-----:R-:W-:-:S04]  /*1820*/  IMAD.IADD R96, R96, 0x1, R95 ;  /* 0x0000000160607824 */ /* 0x001fc800078e025f */
[----:B-1----:R-:W-:-:S04]  /*1830*/  IMAD.IADD R97, R97, 0x1, R96 ;  /* 0x0000000161617824 */ /* 0x002fc800078e0260 */
[----:B--2---:R-:W-:-:S04]  /*1840*/  IMAD.IADD R98, R98, 0x1, R97 ;  /* 0x0000000162627824 */ /* 0x004fc800078e0261 */
[----:B---3--:R-:W-:-:S04]  /*1850*/  IMAD.IADD R99, R99, 0x1, R98 ;  /* 0x0000000163637824 */ /* 0x008fc800078e0262 */
[----:B----4-:R-:W-:-:S04]  /*1860*/  IMAD.IADD R100, R100, 0x1, R99 ;  /* 0x0000000164647824 */ /* 0x010fc800078e0263 */
[----:B------:R-:W-:-:S04]  /*1870*/  IMAD.IADD R101, R101, 0x1, R100 ;  /* 0x0000000165657824 */ /* 0x000fc800078e0264 */
[----:B------:R-:W-:-:S04]  /*1880*/  IMAD.IADD R102, R102, 0x1, R101 ;  /* 0x0000000166667824 */ /* 0x000fc800078e0265 */
[----:B------:R-:W-:-:S04]  /*1890*/  IMAD.IADD R103, R103, 0x1, R102 ;  /* 0x0000000167677824 */ /* 0x000fc800078e0266 */
[----:B------:R-:W-:-:S04]  /*18a0*/  IMAD.IADD R104, R104, 0x1, R103 ;  /* 0x0000000168687824 */ /* 0x000fc800078e0267 */
[----:B------:R-:W-:-:S05]  /*18b0*/  IMAD.IADD R106, R5, 0x1, R104 ;  /* 0x00000001056a7824 */ /* 0x000fca00078e0268 */
        /* <DEDUP_REMOVED lines=8> */
[----:B------:R-:W0:Y:S02]  /*1940*/  SHFL.UP P0, R107, R108, 0x10, RZ ;  /* 0x060000006c6b7989 */ /* 0x000e2400000000ff */
[----:B0-----:R-:W-:Y:S01]  /*1950*/  @P0 IMAD.IADD R107, R108, 0x1, R107 ;  /* 0x000000016c6b0824 */ /* 0x001fe200078e026b */
[----:B------:R-:W-:-:S03]  /*1960*/  ISETP.NE.AND P0, PT, R105, 0x1, PT ;  /* 0x000000016900780c */ /* 0x000fc60003f05270 */
[----:B------:R-:W-:Y:S01]  /*1970*/  IMAD.IADD R106, R107, 0x1, -R106 ;  /* 0x000000016b6a7824 */ /* 0x000fe200078e0a6a */
[----:B------:R-:W-:Y:S01]  /*1980*/  @!P1 STS [R30+0x8400], R107 ;  /* 0x0084006b1e009388 */ /* 0x000fe20000000800 */
[----:B------:R-:W-:Y:S01]  /*1990*/  BAR.SYNC.DEFER_BLOCKING 0x0 ;  /* 0x0000000000007b1d */ /* 0x000fe20000010000 */
[----:B------:R-:W-:-:S05]  /*19a0*/  ISETP.NE.AND P1, PT, R105, 0x4, PT ;  /* 0x000000046900780c */ /* 0x000fca0003f25270 */
[----:B------:R-:W0:Y:S04]  /*19b0*/  LDS.128 R4, [UR4+0x8400] ;  /* 0x00840004ff047984 */ /* 0x000e280008000c00 */
[----:B------:R-:W1:Y:S01]  /*19c0*/  LDS.128 R8, [UR4+0x8410] ;  /* 0x00841004ff087984 */ /* 0x000e620008000c00 */
[C---:B0-----:R-:W-:Y:S01]  /*19d0*/  SEL R37, R4.reuse, R37, !P0 ;  /* 0x0000002504257207 */ /* 0x041fe20004000000 */
[----:B------:R-:W-:Y:S01]  /*19e0*/  IMAD.IADD R5, R4, 0x1, R5 ;  /* 0x0000000104057824 */ /* 0x000fe200078e0205 */
[----:B------:R-:W-:-:S03]  /*19f0*/  ISETP.NE.AND P0, PT, R105, 0x2, PT ;  /* 0x000000026900780c */ /* 0x000fc60003f05270 */
[----:B------:R-:W-:Y:S01]  /*1a00*/  IMAD.IADD R6, R6, 0x1, R5 ;  /* 0x0000000106067824 */ /* 0x000fe200078e0205 */
[----:B------:R-:W-:Y:S02]  /*1a10*/  SEL R37, R5, R37, !P0 ;  /* 0x0000002505257207 */ /* 0x000fe40004000000 */
[----:B------:R-:W-:Y:S01]  /*1a20*/  ISETP.NE.AND P0, PT, R105, 0x3, PT ;  /* 0x000000036900780c */ /* 0x000fe20003f05270 */
[----:B------:R-:W-:-:S03]  /*1a30*/  IMAD.IADD R7, R7, 0x1, R6 ;  /* 0x0000000107077824 */ /* 0x000fc600078e0206 */
[----:B------:R-:W-:Y:S01]  /*1a40*/  SEL R37, R6, R37, !P0 ;  /* 0x0000002506257207 */ /* 0x000fe20004000000 */
[----:B-1----:R-:W-:Y:S01]  /*1a50*/  IMAD.IADD R8, R7, 0x1, R8 ;  /* 0x0000000107087824 */ /* 0x002fe200078e0208 */
[----:B------:R-:W-:Y:S02]  /*1a60*/  ISETP.NE.AND P0, PT, R105, 0x5, PT ;  /* 0x000000056900780c */ /* 0x000fe40003f05270 */
[----:B------:R-:W-:Y:S01]  /*1a70*/  SEL R37, R7, R37, !P1 ;  /* 0x0000002507257207 */ /* 0x000fe20004800000 */
[----:B------:R-:W-:Y:S01]  /*1a80*/  IMAD.IADD R9, R9, 0x1, R8 ;  /* 0x0000000109097824 */ /* 0x000fe200078e0208 */
[----:B------:R-:W-:Y:S02]  /*1a90*/  ISETP.NE.AND P1, PT, R29, RZ, PT ;  /* 0x000000ff1d00720c */ /* 0x000fe40003f25270 */
[----:B------:R-:W-:Y:S01]  /*1aa0*/  SEL R37, R8, R37, !P0 ;  /* 0x0000002508257207 */ /* 0x000fe20004000000 */
[----:B------:R-:W-:Y:S01]  /*1ab0*/  IMAD.IADD R10, R10, 0x1, R9 ;  /* 0x000000010a0a7824 */ /* 0x000fe200078e0209 */
[----:B------:R-:W-:-:S02]  /*1ac0*/  ISETP.GT.U32.AND P0, PT, R0, 0x1f, PT ;  /* 0x0000001f0000780c */ /* 0x000fc40003f04070 */
[----:B------:R-:W-:Y:S01]  /*1ad0*/  SEL R37, R9, R37, !P2 ;  /* 0x0000002509257207 */ /* 0x000fe20005000000 */
[----:B------:R-:W-:Y:S01]  /*1ae0*/  IMAD.IADD R11, R11, 0x1, R10 ;  /* 0x000000010b0b7824 */ /* 0x000fe200078e020a */
[----:B------:R-:W-:Y:S02]  /*1af0*/  ISETP.GT.U32.OR P2, PT, R0, 0x1f, P1 ;  /* 0x0000001f0000780c */ /* 0x000fe40000f44470 */
[----:B------:R-:W-:Y:S02]  /*1b00*/  SEL R4, R106, RZ, P1 ;  /* 0x000000ff6a047207 */ /* 0x000fe40000800000 */
[----:B------:R-:W-:-:S05]  /*1b10*/  SEL R37, R10, R37, !P3 ;  /* 0x000000250a257207 */ /* 0x000fca0005800000 */
[----:B------:R-:W-:Y:S01]  /*1b20*/  @P0 IMAD.IADD R106, R37, 0x1, R4 ;  /* 0x00000001256a0824 */ /* 0x000fe200078e0204 */
[----:B------:R-:W-:-:S03]  /*1b30*/  ISETP.NE.AND P0, PT, R0, RZ, PT ;  /* 0x000000ff0000720c */ /* 0x000fc60003f05270 */
[----:B------:R-:W-:-:S05]  /*1b40*/  @!P2 IMAD.U32 R106, R11, 0x10000, RZ ;  /* 0x000100000b6aa824 */ /* 0x000fca00078e00ff */
[----:B------:R-:W-:Y:S01]  /*1b50*/  @!P2 STS [UR4+0x8428], R106 ;  /* 0x0084286aff00a988 */ /* 0x000fe20008000804 */
[----:B------:R-:W-:Y:S06]  /*1b60*/  BAR.SYNC.DEFER_BLOCKING 0x0 ;  /* 0x0000000000007b1d */ /* 0x000fec0000010000 */
[----:B------:R-:W0:Y:S02]  /*1b70*/  LDS R4, [UR4+0x8428] ;  /* 0x00842804ff047984 */ /* 0x000e240008000800 */
[----:B0-----:R-:W-:-:S05]  /*1b80*/  SEL R5, R4, RZ, P0 ;  /* 0x000000ff04057207 */ /* 0x001fca0000000000 */
[----:B------:R-:W-:-:S04]  /*1b90*/  IMAD.IADD R4, R5, 0x1, R106 ;  /* 0x0000000105047824 */ /* 0x000fc800078e026a */
[--C-:B------:R-:W-:Y:S01]  /*1ba0*/  IMAD.IADD R6, R73, 0x1, R4.reuse ;  /* 0x0000000149067824 */ /* 0x100fe200078e0204 */
[----:B------:R-:W-:Y:S01]  /*1bb0*/  STS [R33], R4 ;  /* 0x0000000421007388 */ /* 0x000fe20000000800 */
[--C-:B------:R-:W-:Y:S02]  /*1bc0*/  IMAD.IADD R74, R74, 0x1, R4.reuse ;  /* 0x000000014a4a7824 */ /* 0x100fe400078e0204 */
[--C-:B------:R-:W-:Y:S01]  /*1bd0*/  IMAD.IADD R8, R75, 0x1, R4.reuse ;  /* 0x000000014b087824 */ /* 0x100fe200078e0204 */
[----:B------:R-:W-:Y:S01]  /*1be0*/  STS [R33+0x4], R6 ;  /* 0x0000040621007388 */ /* 0x000fe20000000800 */
[--C-:B------:R-:W-:Y:S02]  /*1bf0*/  IMAD.IADD R76, R76, 0x1, R4.reuse ;  /* 0x000000014c4c7824 */ /* 0x100fe400078e0204 */
[--C-:B------:R-:W-:Y:S01]  /*1c00*/  IMAD.IADD R10, R77, 0x1, R4.reuse ;  /* 0x000000014d0a7824 */ /* 0x100fe200078e0204 */
[----:B------:R-:W-:Y:S01]  /*1c10*/  STS [R33+0x8], R74 ;  /* 0x0000084a21007388 */ /* 0x000fe20000000800 */
[----:B------:R-:W-:-:S02]  /*1c20*/  IMAD.IADD R78, R78, 0x1, R4 ;  /* 0x000000014e4e7824 */ /* 0x000fc400078e0204 */
[--C-:B------:R-:W-:Y:S01]  /*1c30*/  IMAD.IADD R106, R79, 0x1, R4.reuse ;  /* 0x000000014f6a7824 */ /* 0x100fe200078e0204 */
[----:B------:R-:W-:Y:S01]  /*1c40*/  STS [R33+0xc], R8 ;  /* 0x00000c0821007388 */ /* 0x000fe20000000800 */
        /* <DEDUP_REMOVED lines=36> */
[----:B------:R-:W-:-:S03]  /*1e90*/  IMAD.IADD R104, R104, 0x1, R4 ;  /* 0x0000000168687824 */ /* 0x000fc600078e0204 */
[----:B------:R-:W-:Y:S04]  /*1ea0*/  STS [R33+0x40], R88 ;  /* 0x0000405821007388 */ /* 0x000fe80000000800 */
        /* <DEDUP_REMOVED lines=15> */
[----:B------:R-:W-:Y:S01]  /*1fa0*/  STS [R33+0x80], R104 ;  /* 0x0000806821007388 */ /* 0x000fe20000000800 */
[----:B------:R-:W-:Y:S06]  /*1fb0*/  BAR.SYNC.DEFER_BLOCKING 0x0 ;  /* 0x0000000000007b1d */ /* 0x000fec0000010000 */
[----:B------:R-:W0:Y:S04]  /*1fc0*/  LDS.U16 R5, [R34] ;  /* 0x0000000022057984 */ /* 0x000e280000000400 */
[----:B------:R-:W1:Y:S04]  /*1fd0*/  LDS.U16 R7, [R36] ;  /* 0x0000000024077984 */ /* 0x000e680000000400 */
[----:B------:R-:W2:Y:S04]  /*1fe0*/  LDS.U16 R39, [R39] ;  /* 0x0000000027277984 */ /* 0x000ea80000000400 */
[----:B------:R-:W3:Y:S04]  /*1ff0*/  LDS.U16 R41, [R41] ;  /* 0x0000000029297984 */ /* 0x000ee80000000400 */
[----:B------:R-:W4:Y:S04]  /*2000*/  LDS.U16 R43, [R43] ;  /* 0x000000002b2b7984 */ /* 0x000f280000000400 */
[----:B------:R-:W4:Y:S04]  /*2010*/  LDS.U16 R45, [R45] ;  /* 0x000000002d2d7984 */ /* 0x000f280000000400 */
[----:B------:R-:W4:Y:S04]  /*2020*/  LDS.U16 R47, [R47] ;  /* 0x000000002f2f7984 */ /* 0x000f280000000400 */
[----:B------:R-:W4:Y:S04]  /*2030*/  LDS.U16 R49, [R49] ;  /* 0x0000000031317984 */ /* 0x000f280000000400 */
[----:B------:R-:W4:Y:S04]  /*2040*/  LDS.U16 R51, [R51] ;  /* 0x0000000033337984 */ /* 0x000f280000000400 */
[----:B------:R-:W4:Y:S04]  /*2050*/  LDS.U16 R53, [R53] ;  /* 0x0000000035357984 */ /* 0x000f280000000400 */
[----:B------:R-:W4:Y:S01]  /*2060*/  LDS.U16 R55, [R55] ;  /* 0x0000000037377984 */ /* 0x000f220000000400 */
[----:B0-----:R-:W-:-:S03]  /*2070*/  IMAD.IADD R5, R32, 0x1, R5 ;  /* 0x0000000120057824 */ /* 0x001fc600078e0205 */
[----:B------:R-:W0:Y:S01]  /*2080*/  LDS.U16 R57, [R57] ;  /* 0x0000000039397984 */ /* 0x000e220000000400 */
[----:B-1----:R-:W-:-:S03]  /*2090*/  IMAD.IADD R7, R38, 0x1, R7 ;  /* 0x0000000126077824 */ /* 0x002fc600078e0207 */
[----:B------:R-:W1:Y:S01]  /*20a0*/  LDS.U16 R59, [R59] ;  /* 0x000000003b3b7984 */ /* 0x000e620000000400 */
[----:B--2---:R-:W-:-:S03]  /*20b0*/  IMAD.IADD R39, R40, 0x1, R39 ;  /* 0x0000000128277824 */ /* 0x004fc600078e0227 */
[----:B------:R-:W2:Y:S01]  /*20c0*/  LDS.U16 R61, [R61] ;  /* 0x000000003d3d7984 */ /* 0x000ea20000000400 */
[----:B---3--:R-:W-:-:S03]  /*20d0*/  IMAD.IADD R41, R42, 0x1, R41 ;  /* 0x000000012a297824 */ /* 0x008fc600078e0229 */
[----:B------:R-:W3:Y:S01]  /*20e0*/  LDS.U16 R63, [R63] ;  /* 0x000000003f3f7984 */ /* 0x000ee20000000400 */
[----:B----4-:R-:W-:-:S03]  /*20f0*/  IMAD.IADD R43, R44, 0x1, R43 ;  /* 0x000000012c2b7824 */ /* 0x010fc600078e022b */
[----:B------:R-:W4:Y:S01]  /*2100*/  LDS.U16 R65, [R65] ;  /* 0x0000000041417984 */ /* 0x000f220000000400 */
[----:B------:R-:W-:-:S03]  /*2110*/  IMAD.IADD R45, R46, 0x1, R45 ;  /* 0x000000012e2d7824 */ /* 0x000fc600078e022d */
[----:B------:R-:W4:Y:S01]  /*2120*/  LDS.U16 R67, [R67] ;  /* 0x0000000043437984 */ /* 0x000f220000000400 */
[----:B------:R-:W-:-:S03]  /*2130*/  IMAD.IADD R47, R48, 0x1, R47 ;  /* 0x00000001302f7824 */ /* 0x000fc600078e022f */
[----:B------:R-:W4:Y:S01]  /*2140*/  LDS.U16 R69, [R69] ;  /* 0x0000000045457984 */ /* 0x000f220000000400 */
[----:B------:R-:W-:-:S03]  /*2150*/  IMAD.IADD R49, R50, 0x1, R49 ;  /* 0x0000000132317824 */ /* 0x000fc600078e0231 */
[----:B------:R-:W4:Y:S01]  /*2160*/  LDS.U16 R71, [R71] ;  /* 0x0000000047477984 */ /* 0x000f220000000400 */
[----:B------:R-:W-:Y:S02]  /*2170*/  IMAD.IADD R51, R52, 0x1, R51 ;  /* 0x0000000134337824 */ /* 0x000fe400078e0233 */
[----:B------:R-:W-:Y:S02]  /*2180*/  IMAD.IADD R53, R54, 0x1, R53 ;  /* 0x0000000136357824 */ /* 0x000fe400078e0235 */
[----:B------:R-:W-:Y:S02]  /*2190*/  IMAD.IADD R55, R56, 0x1, R55 ;  /* 0x0000000138377824 */ /* 0x000fe400078e0237 */
[----:B0-----:R-:W-:Y:S02]  /*21a0*/  IMAD.IADD R57, R58, 0x1, R57 ;  /* 0x000000013a397824 */ /* 0x001fe400078e0239 */
[----:B-1----:R-:W-:Y:S02]  /*21b0*/  IMAD.IADD R59, R60, 0x1, R59 ;  /* 0x000000013c3b7824 */ /* 0x002fe400078e023b */
[----:B--2---:R-:W-:-:S02]  /*21c0*/  IMAD.IADD R61, R62, 0x1, R61 ;  /* 0x000000013e3d7824 */ /* 0x004fc400078e023d */
[----:B---3--:R-:W-:Y:S02]  /*21d0*/  IMAD.IADD R63, R64, 0x1, R63 ;  /* 0x00000001403f7824 */ /* 0x008fe400078e023f */
[----:B----4-:R-:W-:Y:S02]  /*21e0*/  IMAD.IADD R65, R66, 0x1, R65 ;  /* 0x0000000142417824 */ /* 0x010fe400078e0241 */
[----:B------:R-:W-:Y:S02]  /*21f0*/  IMAD.IADD R67, R68, 0x1, R67 ;  /* 0x0000000144437824 */ /* 0x000fe400078e0243 */
[----:B------:R-:W-:Y:S02]  /*2200*/  IMAD.IADD R69, R70, 0x1, R69 ;  /* 0x0000000146457824 */ /* 0x000fe400078e0245 */
[----:B------:R-:W-:Y:S01]  /*2210*/  IMAD.IADD R71, R72, 0x1, R71 ;  /* 0x0000000148477824 */ /* 0x000fe200078e0247 */
[----:B------:R-:W-:Y:S06]  /*2220*/  BAR.SYNC.DEFER_BLOCKING 0x0 ;  /* 0x0000000000007b1d */ /* 0x000fec0000010000 */
[----:B------:R-:W-:Y:S05]  /*2230*/  BRA.U UP0, `(.L_x_219) ;  /* 0x0000000100f87547 */ /* 0x000fea000b800000 */
[----:B------:R-:W-:Y:S01]  /*2240*/  LEA R5, R5, UR4, 0x2 ;  /* 0x0000000405057c11 */ /* 0x000fe2000f8e10ff */
[----:B------:R-:W-:Y:S01]  /*2250*/  UIADD3 UR8, UPT, UPT, UR8, 0x6, URZ ;  /* 0x0000000608087890 */ /* 0x000fe2000fffe0ff */
[----:B------:R-:W-:Y:S01]  /*2260*/  LEA R4, R7, UR4, 0x2 ;  /* 0x0000000407047c11 */ /* 0x000fe2000f8e10ff */
[----:B------:R-:W-:Y:S01]  /*2270*/  UIADD3 UR5, UPT, UPT, UR5, -0x6, URZ ;  /* 0xfffffffa05057890 */ /* 0x000fe2000fffe0ff */
[----:B------:R-:W-:Y:S01]  /*2280*/  LEA R7, R39, UR4, 0x2 ;  /* 0x0000000427077c11 */ /* 0x000fe2000f8e10ff */
[----:B------:R0:W-:Y:S01]  /*2290*/  STS [R5], R2 ;  /* 0x0000000205007388 */ /* 0x0001e20000000800 */
[----:B------:R-:W-:Y:S02]  /*22a0*/  LEA R6, R41, UR4, 0x2 ;  /* 0x0000000429067c11 */ /* 0x000fe4000f8e10ff */
[----:B------:R-:W-:Y:S01]  /*22b0*/  LEA R9, R43, UR4, 0x2 ;  /* 0x000000042b097c11 */ /* 0x000fe2000f8e10ff */
[----:B------:R1:W-:Y:S01]  /*22c0*/  STS [R4], R3 ;  /* 0x0000000304007388 */ /* 0x0003e20000000800 */
[----:B------:R-:W-:-:S02]  /*22d0*/  LEA R8, R45, UR4, 0x2 ;  /* 0x000000042d087c11 */ /* 0x000fc4000f8e10ff */
[----:B------:R-:W-:Y:S01]  /*22e0*/  LEA R11, R47, UR4, 0x2 ;  /* 0x000000042f0b7c11 */ /* 0x000fe2000f8e10ff */
[----:B------:R2:W-:Y:S01]  /*22f0*/  STS [R7], R12 ;  /* 0x0000000c07007388 */ /* 0x0005e20000000800 */
[----:B------:R-:W-:Y:S02]  /*2300*/  LEA R10, R49, UR4, 0x2 ;  /* 0x00000004310a7c11 */ /* 0x000fe4000f8e10ff */
[----:B0-----:R-:W-:Y:S01]  /*2310*/  LEA R5, R51, UR4, 0x2 ;  /* 0x0000000433057c11 */ /* 0x001fe2000f8e10ff */
[----:B------:R0:W-:Y:S01]  /*2320*/  STS [R6], R13 ;  /* 0x0000000d06007388 */ /* 0x0001e20000000800 */
[----:B------:R-:W-:Y:S02]  /*2330*/  LEA R2, R53, UR4, 0x2 ;  /* 0x0000000435027c11 */ /* 0x000fe4000f8e10ff */
[----:B-1----:R-:W-:Y:S01]  /*2340*/  LEA R3, R55, UR4, 0x2 ;  /* 0x0000000437037c11 */ /* 0x002fe2000f8e10ff */
[----:B------:R1:W-:Y:S01]  /*2350*/  STS [R9], R14 ;  /* 0x0000000e09007388 */ /* 0x0003e20000000800 */
[----:B------:R-:W-:-:S02]  /*2360*/  LEA R4, R57, UR4, 0x2 ;  /* 0x0000000439047c11 */ /* 0x000fc4000f8e10ff */
[----:B--2---:R-:W-:Y:S01]  /*2370*/  LEA R7, R59, UR4, 0x2 ;  /* 0x000000043b077c11 */ /* 0x004fe2000f8e10ff */
[----:B------:R2:W-:Y:S01]  /*2380*/  STS [R8], R15 ;  /* 0x0000000f08007388 */ /* 0x0005e20000000800 */
[----:B0-----:R-:W-:-:S03]  /*2390*/  LEA R6, R61, UR4, 0x2 ;  /* 0x000000043d067c11 */ /* 0x001fc6000f8e10ff */
[----:B------:R0:W-:Y:S01]  /*23a0*/  STS [R11], R16 ;  /* 0x000000100b007388 */ /* 0x0001e20000000800 */
[----:B-1----:R-:W-:-:S03]  /*23b0*/  LEA R9, R63, UR4, 0x2 ;  /* 0x000000043f097c11 */ /* 0x002fc6000f8e10ff */
[----:B------:R1:W-:Y:S01]  /*23c0*/  STS [R10], R17 ;  /* 0x000000110a007388 */ /* 0x0003e20000000800 */
[----:B--2---:R-:W-:-:S03]  /*23d0*/  LEA R8, R65, UR4, 0x2 ;  /* 0x0000000441087c11 */ /* 0x004fc6000f8e10ff */
[----:B------:R2:W-:Y:S01]  /*23e0*/  STS [R5], R18 ;  /* 0x0000001205007388 */ /* 0x0005e20000000800 */
[----:B0-----:R-:W-:-:S03]  /*23f0*/  LEA R11, R71, UR4, 0x2 ;  /* 0x00000004470b7c11 */ /* 0x001fc6000f8e10ff */
[----:B------:R0:W-:Y:S01]  /*2400*/  STS [R2], R19 ;  /* 0x0000001302007388 */ /* 0x0001e20000000800 */
[----:B-1----:R-:W-:-:S03]  /*2410*/  LEA R10, R69, UR4, 0x2 ;  /* 0x00000004450a7c11 */ /* 0x002fc6000f8e10ff */
[----:B------:R0:W-:Y:S01]  /*2420*/  STS [R3], R20 ;  /* 0x0000001403007388 */ /* 0x0001e20000000800 */
[----:B--2---:R-:W-:-:S03]  /*2430*/  LEA R5, R67, UR4, 0x2 ;  /* 0x0000000443057c11 */ /* 0x004fc6000f8e10ff */
[----:B------:R0:W-:Y:S04]  /*2440*/  STS [R4], R21 ;  /* 0x0000001504007388 */ /* 0x0001e80000000800 */
[----:B------:R0:W-:Y:S04]  /*2450*/  STS [R7], R22 ;  /* 0x0000001607007388 */ /* 0x0001e80000000800 */
[----:B------:R0:W-:Y:S04]  /*2460*/  STS [R6], R23 ;  /* 0x0000001706007388 */ /* 0x0001e80000000800 */
[----:B------:R0:W-:Y:S04]  /*2470*/  STS [R9], R24 ;  /* 0x0000001809007388 */ /* 0x0001e80000000800 */
[----:B------:R0:W-:Y:S04]  /*2480*/  STS [R8], R25 ;  /* 0x0000001908007388 */ /* 0x0001e80000000800 */
[----:B------:R0:W-:Y:S04]  /*2490*/  STS [R5], R26 ;  /* 0x0000001a05007388 */ /* 0x0001e80000000800 */
[----:B------:R0:W-:Y:S04]  /*24a0*/  STS [R10], R27 ;  /* 0x0000001b0a007388 */ /* 0x0001e80000000800 */
[----:B------:R0:W-:Y:S01]  /*24b0*/  STS [R11], R28 ;  /* 0x0000001c0b007388 */ /* 0x0001e20000000800 */
[----:B------:R-:W-:Y:S06]  /*24c0*/  BAR.SYNC.DEFER_BLOCKING 0x0 ;  /* 0x0000000000007b1d */ /* 0x000fec0000010000 */
[----:B------:R0:W1:Y:S04]  /*24d0*/  LDS R2, [R35] ;  /* 0x0000000023027984 */ /* 0x0000680000000800 */
[----:B------:R0:W2:Y:S04]  /*24e0*/  LDS R3, [R35+0x4] ;  /* 0x0000040023037984 */ /* 0x0000a80000000800 */
[----:B------:R0:W3:Y:S04]  /*24f0*/  LDS R12, [R35+0x8] ;  /* 0x00000800230c7984 */ /* 0x0000e80000000800 */
[----:B------:R0:W4:Y:S04]  /*2500*/  LDS R13, [R35+0xc] ;  /* 0x00000c00230d7984 */ /* 0x0001280000000800 */
[----:B------:R0:W0:Y:S04]  /*2510*/  LDS R14, [R35+0x10] ;  /* 0x00001000230e7984 */ /* 0x0000280000000800 */
        /* <DEDUP_REMOVED lines=13> */
[----:B------:R0:W0:Y:S01]  /*25f0*/  LDS R28, [R35+0x48] ;  /* 0x00004800231c7984 */ /* 0x0000220000000800 */
[----:B------:R-:W-:Y:S06]  /*2600*/  BAR.SYNC.DEFER_BLOCKING 0x0 ;  /* 0x0000000000007b1d */ /* 0x000fec0000010000 */
[----:B-1234-:R-:W-:Y:S05]  /*2610*/  BRA `(.L_x_220) ;  /* 0xffffffdc00f87947 */ /* 0x01efea000383ffff */
.L_x_219:
[----:B------:R-:W-:Y:S01]  /*2620*/  LEA R5, R5, UR4, 0x2 ;  /* 0x0000000405057c11 */ /* 0x000fe2000f8e10ff */
[----:B------:R-:W-:Y:S01]  /*2630*/  IMAD R35, R0, -0x48, R35 ;  /* 0xffffffb800237824 */ /* 0x000fe200078e0223 */
[----:B------:R-:W-:Y:S02]  /*2640*/  LEA R4, R7, UR4, 0x2 ;  /* 0x0000000407047c11 */ /* 0x000fe4000f8e10ff */
[----:B------:R-:W-:Y:S01]  /*2650*/  LEA R39, R39, UR4, 0x2 ;  /* 0x0000000427277c11 */ /* 0x000fe2000f8e10ff */
[----:B------:R0:W-:Y:S01]  /*2660*/  STS [R5], R2 ;  /* 0x0000000205007388 */ /* 0x0001e20000000800 */
[----:B------:R-:W-:Y:S02]  /*2670*/  LEA R6, R41, UR4, 0x2 ;  /* 0x0000000429067c11 */ /* 0x000fe4000f8e10ff */
[----:B------:R-:W-:Y:S01]  /*2680*/  LEA R43, R43, UR4, 0x2 ;  /* 0x000000042b2b7c11 */ /* 0x000fe2000f8e10ff */
[----:B------:R1:W-:Y:S01]  /*2690*/  STS [R4], R3 ;  /* 0x0000000304007388 */ /* 0x0003e20000000800 */
[----:B------:R-:W-:-:S02]  /*26a0*/  LEA R8, R45, UR4, 0x2 ;  /* 0x000000042d087c11 */ /* 0x000fc4000f8e10ff */
[----:B------:R-:W-:Y:S01]  /*26b0*/  LEA R47, R47, UR4, 0x2 ;  /* 0x000000042f2f7c11 */ /* 0x000fe2000f8e10ff */
[----:B------:R-:W-:Y:S01]  /*26c0*/  STS [R39], R12 ;  /* 0x0000000c27007388 */ /* 0x000fe20000000800 */
[----:B------:R-:W-:Y:S02]  /*26d0*/  LEA R10, R49, UR4, 0x2 ;  /* 0x00000004310a7c11 */ /* 0x000fe4000f8e10ff */
[----:B------:R-:W-:Y:S01]  /*26e0*/  LEA R51, R51, UR4, 0x2 ;  /* 0x0000000433337c11 */ /* 0x000fe2000f8e10ff */
[----:B------:R2:W-:Y:S01]  /*26f0*/  STS [R6], R13 ;  /* 0x0000000d06007388 */ /* 0x0005e20000000800 */
[----:B0-----:R-:W-:Y:S02]  /*2700*/  LEA R2, R53, UR4, 0x2 ;  /* 0x0000000435027c11 */ /* 0x001fe4000f8e10ff */
[----:B------:R-:W-:Y:S01]  /*2710*/  LEA R55, R55, UR4, 0x2 ;  /* 0x0000000437377c11 */ /* 0x000fe2000f8e10ff */
[----:B------:R-:W-:Y:S01]  /*2720*/  STS [R43], R14 ;  /* 0x0000000e2b007388 */ /* 0x000fe20000000800 */
[----:B-1----:R-:W-:-:S02]  /*2730*/  LEA R4, R57, UR4, 0x2 ;  /* 0x0000000439047c11 */ /* 0x002fc4000f8e10ff */
[----:B------:R-:W-:Y:S01]  /*2740*/  LEA R59, R59, UR4, 0x2 ;  /* 0x000000043b3b7c11 */ /* 0x000fe2000f8e10ff */
[----:B------:R0:W-:Y:S01]  /*2750*/  STS [R8], R15 ;  /* 0x0000000f08007388 */ /* 0x0001e20000000800 */
[----:B------:R-:W-:Y:S02]  /*2760*/  LEA R63, R63, UR4, 0x2 ;  /* 0x000000043f3f7c11 */ /* 0x000fe4000f8e10ff */
[----:B--2---:R-:W-:Y:S01]  /*2770*/  LEA R6, R61, UR4, 0x2 ;  /* 0x000000043d067c11 */ /* 0x004fe2000f8e10ff */
[----:B------:R-:W-:Y:S01]  /*2780*/  STS [R47], R16 ;  /* 0x000000102f007388 */ /* 0x000fe20000000800 */
[----:B------:R-:W-:Y:S02]  /*2790*/  LEA R67, R67, UR4, 0x2 ;  /* 0x0000000443437c11 */ /* 0x000fe4000f8e10ff */
[----:B------:R-:W-:Y:S01]  /*27a0*/  LEA R71, R71, UR4, 0x2 ;  /* 0x0000000447477c11 */ /* 0x000fe2000f8e10ff */
[----:B------:R1:W-:Y:S01]  /*27b0*/  STS [R10], R17 ;  /* 0x000000110a007388 */ /* 0x0003e20000000800 */
[----:B0-----:R-:W-:-:S03]  /*27c0*/  LEA R8, R65, UR4, 0x2 ;  /* 0x0000000441087c11 */ /* 0x001fc6000f8e10ff */
[----:B------:R-:W-:Y:S04]  /*27d0*/  STS [R51], R18 ;  /* 0x0000001233007388 */ /* 0x000fe80000000800 */
[----:B------:R0:W-:Y:S01]  /*27e0*/  STS [R2], R19 ;  /* 0x0000001302007388 */ /* 0x0001e20000000800 */
[----:B-1----:R-:W-:Y:S01]  /*27f0*/  LEA R10, R69, UR4, 0x2 ;  /* 0x00000004450a7c11 */ /* 0x002fe2000f8e10ff */
[----:B------:R-:W1:Y:S02]  /*2800*/  LDCU.64 UR4, c[0x0][0x3a0] ;  /* 0x00007400ff0477ac */ /* 0x000e640008000a00 */
[----:B------:R-:W-:Y:S04]  /*2810*/  STS [R55], R20 ;  /* 0x0000001437007388 */ /* 0x000fe80000000800 */
[----:B------:R2:W-:Y:S01]  /*2820*/  STS [R4], R21 ;  /* 0x0000001504007388 */ /* 0x0005e20000000800 */
[----:B0-----:R-:W0:Y:S03]  /*2830*/  LDC.64 R2, c[0x0][0x388] ;  /* 0x0000e200ff027b82 */ /* 0x001e260000000a00 */
[----:B------:R-:W-:Y:S04]  /*2840*/  STS [R59], R22 ;  /* 0x000000163b007388 */ /* 0x000fe80000000800 */
[----:B------:R3:W-:Y:S01]  /*2850*/  STS [R6], R23 ;  /* 0x0000001706007388 */ /* 0x0007e20000000800 */
[----:B--2---:R-:W-:-:S03]  /*2860*/  VIADD R4, R0, 0x100 ;  /* 0x0000010000047836 */ /* 0x004fc60000000000 */
[----:B------:R-:W-:Y:S02]  /*2870*/  STS [R63], R24 ;  /* 0x000000183f007388 */ /* 0x000fe40000000800 */
[----:B-1----:R-:W-:Y:S02]  /*2880*/  ISETP.GE.U32.AND P3, PT, R4, UR4, PT ;  /* 0x0000000404007c0c */ /* 0x002fe4000bf66070 */
[----:B------:R1:W-:Y:S01]  /*2890*/  STS [R8], R25 ;  /* 0x0000001908007388 */ /* 0x0003e20000000800 */
[C---:B------:R-:W-:Y:S02]  /*28a0*/  VIADD R4, R0.reuse, 0x200 ;  /* 0x0000020000047836 */ /* 0x040fe40000000000 */
[----:B---3--:R-:W-:Y:S01]  /*28b0*/  VIADD R6, R0, 0x300 ;  /* 0x0000030000067836 */ /* 0x008fe20000000000 */
[----:B------:R-:W-:Y:S01]  /*28c0*/  STS [R67], R26 ;  /* 0x0000001a43007388 */ /* 0x000fe20000000800 */
[----:B------:R-:W-:Y:S02]  /*28d0*/  ISETP.GE.U32.AND.EX P3, PT, RZ, UR5, PT, P3 ;  /* 0x00000005ff007c0c */ /* 0x000fe4000bf66130 */
[----:B------:R-:W-:Y:S01]  /*28e0*/  ISETP.GE.U32.AND P4, PT, R4, UR4, PT ;  /* 0x0000000404007c0c */ /* 0x000fe2000bf86070 */
[----:B------:R2:W-:Y:S01]  /*28f0*/  STS [R10], R27 ;  /* 0x0000001b0a007388 */ /* 0x0005e20000000800 */
[----:B------:R-:W-:Y:S01]  /*2900*/  ISETP.GE.U32.AND P1, PT, R6, UR4, PT ;  /* 0x0000000406007c0c */ /* 0x000fe2000bf26070 */
[C---:B0-----:R-:W-:Y:S01]  /*2910*/  IMAD.WIDE.U32 R2, R0.reuse, 0x4, R2 ;  /* 0x0000000400027825 */ /* 0x041fe200078e0002 */
[C---:B-1----:R-:W-:Y:S01]  /*2920*/  LOP3.LUT R8, R0.reuse, 0x400, RZ, 0xfc, !PT ;  /* 0x0000040000087812 */ /* 0x042fe200078efcff */
[----:B------:R-:W-:Y:S01]  /*2930*/  STS [R71], R28 ;  /* 0x0000001c47007388 */ /* 0x000fe20000000800 */
[----:B------:R-:W-:Y:S01]  /*2940*/  BAR.SYNC.DEFER_BLOCKING 0x0 ;  /* 0x0000000000007b1d */ /* 0x000fe20000010000 */
[----:B------:R-:W-:Y:S01]  /*2950*/  ISETP.GE.U32.AND.EX P1, PT, RZ, UR5, PT, P1 ;  /* 0x00000005ff007c0c */ /* 0x000fe2000bf26110 */
[----:B--2---:R-:W-:Y:S01]  /*2960*/  VIADD R10, R0, 0x500 ;  /* 0x00000500000a7836 */ /* 0x004fe20000000000 */
[----:B------:R-:W-:Y:S01]  /*2970*/  ISETP.GE.U32.AND P6, PT, R8, UR4, PT ;  /* 0x0000000408007c0c */ /* 0x000fe2000bfc6070 */
[C---:B------:R-:W-:Y:S01]  /*2980*/  VIADD R4, R0.reuse, 0x600 ;  /* 0x0000060000047836 */ /* 0x040fe20000000000 */
[----:B------:R-:W-:Y:S01]  /*2990*/  ISETP.GE.U32.AND.EX P4, PT, RZ, UR5, PT, P4 ;  /* 0x00000005ff007c0c */ /* 0x000fe2000bf86140 */
[----:B------:R-:W-:Y:S01]  /*29a0*/  VIADD R6, R0, 0x700 ;  /* 0x0000070000067836 */ /* 0x000fe20000000000 */
[----:B------:R-:W-:-:S02]  /*29b0*/  ISETP.GE.U32.AND P0, PT, R10, UR4, PT ;  /* 0x000000040a007c0c */ /* 0x000fc4000bf06070 */
[----:B------:R-:W-:Y:S02]  /*29c0*/  ISETP.GE.U32.AND.EX P6, PT, RZ, UR5, PT, P6 ;  /* 0x00000005ff007c0c */ /* 0x000fe4000bfc6160 */
[----:B------:R-:W-:Y:S02]  /*29d0*/  ISETP.GE.U32.AND.EX P0, PT, RZ, UR5, PT, P0 ;  /* 0x00000005ff007c0c */ /* 0x000fe4000bf06100 */
[----:B------:R-:W-:Y:S02]  /*29e0*/  ISETP.GE.U32.AND P5, PT, R4, UR4, PT ;  /* 0x0000000404007c0c */ /* 0x000fe4000bfa6070 */
[----:B------:R-:W-:Y:S02]  /*29f0*/  LOP3.LUT R4, R0, 0x800, RZ, 0xfc, !PT ;  /* 0x0000080000047812 */ /* 0x000fe400078efcff */
[----:B------:R-:W-:Y:S01]  /*2a00*/  ISETP.GE.U32.AND P2, PT, R6, UR4, PT ;  /* 0x0000000406007c0c */ /* 0x000fe2000bf46070 */
[----:B------:R-:W-:Y:S01]  /*2a10*/  VIADD R6, R0, 0x900 ;  /* 0x0000090000067836 */ /* 0x000fe20000000000 */
[----:B------:R-:W-:-:S02]  /*2a20*/  ISETP.GE.U32.AND.EX P5, PT, RZ, UR5, PT, P5 ;  /* 0x00000005ff007c0c */ /* 0x000fc4000bfa6150 */
[----:B------:R-:W-:Y:S01]  /*2a30*/  ISETP.GE.U32.AND.EX P2, PT, RZ, UR5, PT, P2 ;  /* 0x00000005ff007c0c */ /* 0x000fe2000bf46120 */
[----:B------:R-:W0:Y:S04]  /*2a40*/  LDS R5, [R35+0x400] ;  /* 0x0004000023057984 */ /* 0x000e280000000800 */
[----:B------:R-:W1:Y:S04]  /*2a50*/  LDS R9, [R35+0xc00] ;  /* 0x000c000023097984 */ /* 0x000e680000000800 */
        /* <DEDUP_REMOVED lines=8> */
[----:B0-----:R-:W-:Y:S01]  /*2ae0*/  @!P3 STG.E desc[UR10][R2.64+0x400], R5 ;  /* 0x000400050200b986 */ /* 0x001fe2000c10190a */
[----:B------:R-:W-:Y:S01]  /*2af0*/  ISETP.GE.U32.AND P3, PT, R4, UR4, PT ;  /* 0x0000000404007c0c */ /* 0x000fe2000bf66070 */
[----:B------:R-:W-:-:S02]  /*2b00*/  VIADD R4, R0, 0xa00 ;  /* 0x00000a0000047836 */ /* 0x000fc40000000000 */
[----:B------:R-:W0:Y:S01]  /*2b10*/  LDS R25, [R35+0x2c00] ;  /* 0x002c000023197984 */ /* 0x000e220000000800 */
[----:B------:R-:W-:-:S03]  /*2b20*/  ISETP.GE.U32.AND.EX P3, PT, RZ, UR5, PT, P3 ;  /* 0x00000005ff007c0c */ /* 0x000fc6000bf66130 */
[----:B-1----:R-:W-:Y:S01]  /*2b30*/  @!P1 STG.E desc[UR10][R2.64+0xc00], R9 ;  /* 0x000c000902009986 */ /* 0x002fe2000c10190a */
[----:B------:R-:W-:-:S03]  /*2b40*/  ISETP.GE.U32.AND P1, PT, R0, UR4, PT ;  /* 0x0000000400007c0c */ /* 0x000fc6000bf26070 */
[----:B------:R-:W1:Y:S04]  /*2b50*/  LDS R5, [R35+0x3000] ;  /* 0x0030000023057984 */ /* 0x000e680000000800 */
[----:B--2---:R-:W-:Y:S01]  /*2b60*/  @!P0 STG.E desc[UR10][R2.64+0x1400], R13 ;  /* 0x0014000d02008986 */ /* 0x004fe2000c10190a */
[----:B------:R-:W-:-:S03]  /*2b70*/  ISETP.GE.U32.AND.EX P0, PT, RZ, UR5, PT, P1 ;  /* 0x00000005ff007c0c */ /* 0x000fc6000bf06110 */
[----:B---3--:R-:W-:Y:S01]  /*2b80*/  @!P6 STG.E desc[UR10][R2.64+0x1000], R11 ;  /* 0x0010000b0200e986 */ /* 0x008fe2000c10190a */
[----:B------:R-:W-:Y:S01]  /*2b90*/  ISETP.GE.U32.AND P6, PT, R4, UR4, PT ;  /* 0x0000000404007c0c */ /* 0x000fe2000bfc6070 */
[----:B------:R-:W-:Y:S02]  /*2ba0*/  VIADD R4, R0, 0xb00 ;  /* 0x00000b0000047836 */ /* 0x000fe40000000000 */
[----:B----4-:R-:W-:Y:S01]  /*2bb0*/  @!P4 STG.E desc[UR10][R2.64+0x800], R7 ;  /* 0x000800070200c986 */ /* 0x010fe2000c10190a */
[----:B------:R-:W-:Y:S01]  /*2bc0*/  ISETP.GE.U32.AND P4, PT, R6, UR4, PT ;  /* 0x0000000406007c0c */ /* 0x000fe2000bf86070 */
[----:B------:R-:W-:Y:S01]  /*2bd0*/  VIADD R6, R0, 0xe00 ;  /* 0x00000e0000067836 */ /* 0x000fe20000000000 */
[----:B------:R-:W-:Y:S01]  /*2be0*/  ISETP.GE.U32.AND P1, PT, R4, UR4, PT ;  /* 0x0000000404007c0c */ /* 0x000fe2000bf26070 */
[----:B------:R-:W2:Y:S01]  /*2bf0*/  LDS R7, [R35+0x3400] ;  /* 0x0034000023077984 */ /* 0x000ea20000000800 */
[----:B------:R-:W-:Y:S02]  /*2c00*/  LOP3.LUT R4, R0, 0xc00, RZ, 0xfc, !PT ;  /* 0x00000c0000047812 */ /* 0x000fe400078efcff */
[----:B------:R-:W-:Y:S01]  /*2c10*/  ISETP.GE.U32.AND.EX P4, PT, RZ, UR5, PT, P4 ;  /* 0x00000005ff007c0c */ /* 0x000fe2000bf86140 */
[----:B------:R-:W3:Y:S01]  /*2c20*/  LDS R9, [R35+0x3800] ;  /* 0x0038000023097984 */ /* 0x000ee20000000800 */
[----:B------:R-:W-:-:S03]  /*2c30*/  ISETP.GE.U32.AND.EX P6, PT, RZ, UR5, PT, P6 ;  /* 0x00000005ff007c0c */ /* 0x000fc6000bfc6160 */
[----:B------:R-:W-:Y:S04]  /*2c40*/  LDS R11, [R35+0x3c00] ;  /* 0x003c0000230b7984 */ /* 0x000fe80000000800 */
[----:B------:R-:W-:Y:S04]  /*2c50*/  LDS R13, [R35+0x4000] ;  /* 0x00400000230d7984 */ /* 0x000fe80000000800 */
[----:B------:R-:W-:Y:S04]  /*2c60*/  LDS R27, [R35+0x4400] ;  /* 0x00440000231b7984 */ /* 0x000fe80000000800 */
[----:B------:R-:W4:Y:S04]  /*2c70*/  @!P0 LDS R29, [R35] ;  /* 0x00000000231d8984 */ /* 0x000f280000000800 */
[----:B-----5:R0:W-:Y:S01]  /*2c80*/  @!P5 STG.E desc[UR10][R2.64+0x1800], R15 ;  /* 0x0018000f0200d986 */ /* 0x0201e2000c10190a */
[----:B------:R-:W-:Y:S01]  /*2c90*/  ISETP.GE.U32.AND P5, PT, R4, UR4, PT ;  /* 0x0000000404007c0c */ /* 0x000fe2000bfa6070 */
[----:B------:R-:W-:-:S02]  /*2ca0*/  VIADD R4, R0, 0xd00 ;  /* 0x00000d0000047836 */ /* 0x000fc40000000000 */
[----:B------:R0:W-:Y:S01]  /*2cb0*/  @!P2 STG.E desc[UR10][R2.64+0x1c00], R17 ;  /* 0x001c00110200a986 */ /* 0x0001e2000c10190a */
[----:B------:R-:W-:Y:S02]  /*2cc0*/  ISETP.GE.U32.AND.EX P2, PT, RZ, UR5, PT, P1 ;  /* 0x00000005ff007c0c */ /* 0x000fe4000bf46110 */
[----:B------:R-:W-:Y:S01]  /*2cd0*/  ISETP.GE.U32.AND.EX P5, PT, RZ, UR5, PT, P5 ;  /* 0x00000005ff007c0c */ /* 0x000fe2000bfa6150 */
[----:B------:R0:W-:Y:S01]  /*2ce0*/  @!P3 STG.E desc[UR10][R2.64+0x2000], R19 ;  /* 0x002000130200b986 */ /* 0x0001e2000c10190a */
[----:B------:R-:W-:Y:S01]  /*2cf0*/  ISETP.GE.U32.AND P1, PT, R4, UR4, PT ;  /* 0x0000000404007c0c */ /* 0x000fe2000bf26070 */
[----:B------:R-:W-:Y:S01]  /*2d00*/  VIADD R4, R0, 0xf00 ;  /* 0x00000f0000047836 */ /* 0x000fe20000000000 */
[----:B------:R-:W-:Y:S01]  /*2d10*/  ISETP.GE.U32.AND P3, PT, R6, UR4, PT ;  /* 0x0000000406007c0c */ /* 0x000fe2000bf66070 */
[----:B------:R1:W-:Y:S01]  /*2d20*/  @!P4 STG.E desc[UR10][R2.64+0x2400], R21 ;  /* 0x002400150200c986 */ /* 0x0003e2000c10190a */
[----:B------:R-:W-:Y:S01]  /*2d30*/  VIADD R6, R0, 0x1100 ;  /* 0x0000110000067836 */ /* 0x000fe20000000000 */
[----:B------:R-:W-:-:S02]  /*2d40*/  ISETP.GE.U32.AND.EX P1, PT, RZ, UR5, PT, P1 ;  /* 0x00000005ff007c0c */ /* 0x000fc4000bf26110 */
[----:B------:R-:W-:Y:S01]  /*2d50*/  ISETP.GE.U32.AND P4, PT, R4, UR4, PT ;  /* 0x0000000404007c0c */ /* 0x000fe2000bf86070 */
[----:B------:R2:W-:Y:S01]  /*2d60*/  @!P6 STG.E desc[UR10][R2.64+0x2800], R23 ;  /* 0x002800170200e986 */ /* 0x0005e2000c10190a */
[C---:B------:R-:W-:Y:S01]  /*2d70*/  LOP3.LUT R4, R0.reuse, 0x1000, RZ, 0xfc, !PT ;  /* 0x0000100000047812 */ /* 0x040fe200078efcff */
[----:B------:R-:W-:Y:S01]  /*2d80*/  VIADD R0, R0, 0x1200 ;  /* 0x0000120000007836 */ /* 0x000fe20000000000 */
[----:B------:R-:W-:Y:S01]  /*2d90*/  ISETP.GE.U32.AND.EX P3, PT, RZ, UR5, PT, P3 ;  /* 0x00000005ff007c0c */ /* 0x000fe2000bf66130 */
[----:B0-----:R0:W-:Y:S01]  /*2da0*/  @!P2 STG.E desc[UR10][R2.64+0x2c00], R25 ;  /* 0x002c00190200a986 */ /* 0x0011e2000c10190a */
[----:B------:R-:W-:Y:S02]  /*2db0*/  ISETP.GE.U32.AND P6, PT, R4, UR4, PT ;  /* 0x0000000404007c0c */ /* 0x000fe4000bfc6070 */
[----:B------:R-:W-:Y:S01]  /*2dc0*/  ISETP.GE.U32.AND P2, PT, R6, UR4, PT ;  /* 0x0000000406007c0c */ /* 0x000fe2000bf46070 */
[----:B-1----:R0:W-:Y:S01]  /*2dd0*/  @!P5 STG.E desc[UR10][R2.64+0x3000], R5 ;  /* 0x003000050200d986 */ /* 0x0021e2000c10190a */
[----:B------:R-:W-:-:S02]  /*2de0*/  ISETP.GE.U32.AND P5, PT, R0, UR4, PT ;  /* 0x0000000400007c0c */ /* 0x000fc4000bfa6070 */
[----:B------:R-:W-:Y:S01]  /*2df0*/  ISETP.GE.U32.AND.EX P4, PT, RZ, UR5, PT, P4 ;  /* 0x00000005ff007c0c */ /* 0x000fe2000bf86140 */
[----:B--2---:R0:W-:Y:S01]  /*2e00*/  @!P1 STG.E desc[UR10][R2.64+0x3400], R7 ;  /* 0x0034000702009986 */ /* 0x0041e2000c10190a */
[----:B------:R-:W-:Y:S02]  /*2e10*/  ISETP.GE.U32.AND.EX P6, PT, RZ, UR5, PT, P6 ;  /* 0x00000005ff007c0c */ /* 0x000fe4000bfc6160 */
[----:B------:R-:W-:Y:S01]  /*2e20*/  ISETP.GE.U32.AND.EX P2, PT, RZ, UR5, PT, P2 ;  /* 0x00000005ff007c0c */ /* 0x000fe2000bf46120 */
[----:B---3--:R0:W-:Y:S01]  /*2e30*/  @!P3 STG.E desc[UR10][R2.64+0x3800], R9 ;  /* 0x003800090200b986 */ /* 0x0081e2000c10190a */
[----:B------:R-:W-:-:S03]  /*2e40*/  ISETP.GE.U32.AND.EX P5, PT, RZ, UR5, PT, P5 ;  /* 0x00000005ff007c0c */ /* 0x000fc6000bfa6150 */
[----:B----4-:R0:W-:Y:S04]  /*2e50*/  @!P0 STG.E desc[UR10][R2.64], R29 ;  /* 0x0000001d02008986 */ /* 0x0101e8000c10190a */
[----:B------:R0:W-:Y:S04]  /*2e60*/  @!P4 STG.E desc[UR10][R2.64+0x3c00], R11 ;  /* 0x003c000b0200c986 */ /* 0x0001e8000c10190a */
[----:B------:R0:W-:Y:S04]  /*2e70*/  @!P6 STG.E desc[UR10][R2.64+0x4000], R13 ;  /* 0x0040000d0200e986 */ /* 0x0001e8000c10190a */
[----:B------:R0:W-:Y:S01]  /*2e80*/  @!P2 STG.E desc[UR10][R2.64+0x4400], R27 ;  /* 0x0044001b0200a986 */ /* 0x0001e2000c10190a */
[----:B------:R-:W-:Y:S05]  /*2e90*/  @P5 EXIT ;  /* 0x000000000000594d */ /* 0x000fea0003800000 */
[----:B------:R-:W1:Y:S04]  /*2ea0*/  LDS R35, [R35+0x4800] ;  /* 0x0048000023237984 */ /* 0x000e680000000800 */
[----:B-1----:R-:W-:Y:S01]  /*2eb0*/  STG.E desc[UR10][R2.64+0x4800], R35 ;  /* 0x0048002302007986 */ /* 0x002fe2000c10190a */
[----:B------:R-:W-:Y:S05]  /*2ec0*/  EXIT ;  /* 0x000000000000794d */ /* 0x000fea0003800000 */
.L_x_221:
        /* <DEDUP_REMOVED lines=11> */
.L_x_254:


//--------------------- .text._ZN3cub18CUB_300001_SM_10006detail11EmptyKernelIvEEvv --------------------------
	.section	.text._ZN3cub18CUB_300001_SM_10006detail11EmptyKernelIvEEvv,"ax",@progbits
	.align	128
        .global         _ZN3cub18CUB_300001_SM_10006detail11EmptyKernelIvEEvv
        .type           _ZN3cub18CUB_300001_SM_10006detail11EmptyKernelIvEEvv,@function
        .size           _ZN3cub18CUB_300001_SM_10006detail11EmptyKernelIvEEvv,(.L_x_255 - _ZN3cub18CUB_300001_SM_10006detail11EmptyKernelIvEEvv)
        .other          _ZN3cub18CUB_300001_SM_10006detail11EmptyKernelIvEEvv,@"STO_CUDA_ENTRY STV_DEFAULT"
_ZN3cub18CUB_300001_SM_10006detail11EmptyKernelIvEEvv:
.text._ZN3cub18CUB_300001_SM_10006detail11EmptyKernelIvEEvv:
[----:B------:R-:W-:Y:S01]  /*0000*/  LDC R1, c[0x0][0x37c] ;  /* 0x0000df00ff017b82 */ /* 0x000fe20000000800 */
[----:B------:R-:W-:Y:S05]  /*0010*/  EXIT ;  /* 0x000000000000794d */ /* 0x000fea0003800000 */
.L_x_222:
        /* <DEDUP_REMOVED lines=14> */
.L_x_255:


//--------------------- .text._Z13scatterKernelPjiS_Piii --------------------------
	.section	.text._Z13scatterKernelPjiS_Piii,"ax",@progbits
	.align	128
        .global         _Z13scatterKernelPjiS_Piii
        .type           _Z13scatterKernelPjiS_Piii,@function
        .size           _Z13scatterKernelPjiS_Piii,(.L_x_256 - _Z13scatterKernelPjiS_Piii)
        .other          _Z13scatterKernelPjiS_Piii,@"STO_CUDA_ENTRY STV_DEFAULT"
_Z13scatterKernelPjiS_Piii:
.text._Z13scatterKernelPjiS_Piii:
[----:B------:R-:W-:Y:S01]  /*0000*/  LDC R1, c[0x0][0x37c] ;  /* 0x0000df00ff017b82 */ /* 0x000fe20000000800 */
[----:B------:R-:W0:Y:S07]  /*0010*/  S2R R10, SR_CTAID.X ;  /* 0x00000000000a7919 */ /* 0x000e2e0000002500 */
[----:B------:R-:W0:Y:S01]  /*0020*/  LDC R5, c[0x0][0x360] ;  /* 0x0000d800ff057b82 */ /* 0x000e220000000800 */
[----:B------:R-:W1:Y:S01]  /*0030*/  LDCU UR8, c[0x0][0x388] ;  /* 0x00007100ff0877ac */ /* 0x000e620008000800 */
[----:B------:R-:W-:Y:S01]  /*0040*/  IMAD.MOV.U32 R9, RZ, RZ, RZ ;  /* 0x000000ffff097224 */ /* 0x000fe200078e00ff */
[----:B------:R-:W0:Y:S01]  /*0050*/  S2R R0, SR_TID.X ;  /* 0x0000000000007919 */ /* 0x000e220000002100 */
[----:B------:R-:W2:Y:S04]  /*0060*/  LDCU.64 UR6, c[0x0][0x358] ;  /* 0x00006b00ff0677ac */ /* 0x000ea80008000a00 */
[----:B------:R-:W3:Y:S01]  /*0070*/  S2UR UR5, SR_CgaCtaId ;  /* 0x00000000000579c3 */ /* 0x000ee20000008800 */
[----:B------:R-:W-:-:S07]  /*0080*/  UMOV UR4, 0x400 ;  /* 0x0000040000047882 */ /* 0x000fce0000000000 */
[----:B------:R-:W4:Y:S01]  /*0090*/  LDC R11, c[0x0][0x3a0] ;  /* 0x0000e800ff0b7b82 */ /* 0x000f220000000800 */
[----:B0-----:R-:W-:-:S05]  /*00a0*/  IMAD R7, R5, R10, R0 ;  /* 0x0000000a05077224 */ /* 0x001fca00078e0200 */
[----:B-1----:R-:W-:-:S13]  /*00b0*/  ISETP.GE.AND P0, PT, R7, UR8, PT ;  /* 0x0000000807007c0c */ /* 0x002fda000bf06270 */
[----:B------:R-:W0:Y:S02]  /*00c0*/  @!P0 LDC.64 R2, c[0x0][0x380] ;  /* 0x0000e000ff028b82 */ /* 0x000e240000000a00 */
[----:B0-----:R-:W-:-:S05]  /*00d0*/  @!P0 IMAD.WIDE R2, R7, 0x4, R2 ;  /* 0x0000000407028825 */ /* 0x001fca00078e0202 */
[----:B--2---:R0:W2:Y:S01]  /*00e0*/  @!P0 LDG.E R9, desc[UR6][R2.64] ;  /* 0x0000000602098981 */ /* 0x0040a2000c1e1900 */
[----:B---3--:R-:W-:Y:S01]  /*00f0*/  ULEA UR5, UR5, UR4, 0x18 ;  /* 0x0000000405057291 */ /* 0x008fe2000f8ec0ff */
[----:B----4-:R-:W-:Y:S01]  /*0100*/  ISETP.NE.AND P1, PT, R11, 0x1f, PT ;  /* 0x0000001f0b00780c */ /* 0x010fe20003f25270 */
[----:B------:R-:W1:Y:S01]  /*0110*/  LDCU UR4, c[0x0][0x370] ;  /* 0x00006e00ff0477ac */ /* 0x000e620008000800 */
[----:B------:R-:W-:Y:S02]  /*0120*/  IMAD.MOV R8, RZ, RZ, -R10 ;  /* 0x000000ffff087224 */ /* 0x000fe400078e0a0a */
[----:B------:R-:W-:Y:S02]  /*0130*/  IMAD.MOV.U32 R12, RZ, RZ, 0x1 ;  /* 0x00000001ff0c7424 */ /* 0x000fe400078e00ff */
[----:B------:R-:W-:Y:S02]  /*0140*/  IMAD.U32 R4, RZ, RZ, UR5 ;  /* 0x00000005ff047e24 */ /* 0x000fe4000f8e00ff */
[----:B0-----:R-:W-:Y:S01]  /*0150*/  IMAD R2, R5, R8, UR8 ;  /* 0x0000000805027e24 */ /* 0x001fe2000f8e0208 */
[----:B------:R-:W-:Y:S01]  /*0160*/  SHF.L.U32 R8, R12, R11, RZ ;  /* 0x0000000b0c087219 */ /* 0x000fe200000006ff */
[----:B------:R-:W-:Y:S01]  /*0170*/  IMAD R6, R0, 0x4, R4 ;  /* 0x0000000400067824 */ /* 0x000fe200078e0204 */
[----:B-1----:R-:W-:-:S06]  /*0180*/  UIADD3 UR4, UPT, UPT, UR4, -0x1, URZ ;  /* 0xffffffff04047890 */ /* 0x002fcc000fffe0ff */
[----:B------:R-:W-:-:S04]  /*0190*/  ISETP.NE.AND P0, PT, R10, UR4, PT ;  /* 0x000000040a007c0c */ /* 0x000fc8000bf05270 */
[----:B------:R-:W-:Y:S01]  /*01a0*/  SEL R7, R2, R5, !P0 ;  /* 0x0000000502077207 */ /* 0x000fe20004000000 */
[----:B--2---:R0:W-:Y:S01]  /*01b0*/  STS [R6], R9 ;  /* 0x0000000906007388 */ /* 0x0041e20000000800 */
[----:B------:R-:W-:Y:S07]  /*01c0*/  @!P1 BRA `(.L_x_223) ;  /* 0x0000000000489947 */ /* 0x000fee0003800000 */
[----:B------:R-:W1:Y:S01]  /*01d0*/  LDC.64 R2, c[0x0][0x398] ;  /* 0x0000e600ff027b82 */ /* 0x000e620000000a00 */
[----:B0-----:R-:W-:Y:S01]  /*01e0*/  SHF.L.U32 R9, R10, R11, RZ ;  /* 0x0000000b0a097219 */ /* 0x001fe200000006ff */
[----:B------:R-:W-:-:S07]  /*01f0*/  IMAD.MOV.U32 R13, RZ, RZ, RZ ;  /* 0x000000ffff0d7224 */ /* 0x000fce00078e00ff */
.L_x_226:
[----:B0-----:R-:W-:Y:S01]  /*0200*/  IADD3 R15, PT, PT, R0, R13, RZ ;  /* 0x0000000d000f7210 */ /* 0x001fe20007ffe0ff */
[----:B------:R-:W-:Y:S01]  /*0210*/  IMAD.IADD R13, R5, 0x1, R13 ;  /* 0x00000001050d7824 */ /* 0x000fe200078e020d */
[----:B------:R-:W-:Y:S02]  /*0220*/  BSSY.RECONVERGENT B0, `(.L_x_224) ;  /* 0x000000b000007945 */ /* 0x000fe40003800200 */
[-C--:B------:R-:W-:Y:S02]  /*0230*/  ISETP.GE.U32.AND P0, PT, R15, R8.reuse, PT ;  /* 0x000000080f00720c */ /* 0x080fe40003f06070 */
[----:B------:R-:W-:-:S11]  /*0240*/  ISETP.GE.AND P1, PT, R13, R8, PT ;  /* 0x000000080d00720c */ /* 0x000fd60003f26270 */
[----:B------:R-:W-:Y:S05]  /*0250*/  @P0 BRA `(.L_x_225) ;  /* 0x00000000001c0947 */ /* 0x000fea0003800000 */
[----:B------:R-:W-:-:S04]  /*0260*/  IMAD.IADD R11, R9, 0x1, R15 ;  /* 0x00000001090b7824 */ /* 0x000fc800078e020f */
[----:B-1----:R-:W-:-:S06]  /*0270*/  IMAD.WIDE.U32 R10, R11, 0x4, R2 ;  /* 0x000000040b0a7825 */ /* 0x002fcc00078e0002 */
[----:B------:R-:W2:Y:S01]  /*0280*/  LDG.E R10, desc[UR6][R10.64] ;  /* 0x000000060a0a7981 */ /* 0x000ea2000c1e1900 */
[----:B------:R-:W-:-:S04]  /*0290*/  IMAD R12, R5, 0x2, R8 ;  /* 0x00000002050c7824 */ /* 0x000fc800078e0208 */
[----:B------:R-:W-:-:S04]  /*02a0*/  IMAD.IADD R15, R15, 0x1, R12 ;  /* 0x000000010f0f7824 */ /* 0x000fc800078e020c */
[----:B------:R-:W-:-:S05]  /*02b0*/  IMAD R15, R15, 0x4, R4 ;  /* 0x000000040f0f7824 */ /* 0x000fca00078e0204 */
[----:B--2---:R0:W-:Y:S02]  /*02c0*/  STS [R15+0x4], R10 ;  /* 0x0000040a0f007388 */ /* 0x0041e40000000800 */
.L_x_225:
[----:B------:R-:W-:Y:S05]  /*02d0*/  BSYNC.RECONVERGENT B0 ;  /* 0x0000000000007941 */ /* 0x000fea0003800200 */
.L_x_224:
[----:B------:R-:W-:Y:S05]  /*02e0*/  @!P1 BRA `(.L_x_226) ;  /* 0xfffffffc00c49947 */ /* 0x000fea000383ffff */
.L_x_223:
[----:B------:R-:W2:Y:S01]  /*02f0*/  LDCU UR8, c[0x0][0x3a0] ;  /* 0x00007400ff0877ac */ /* 0x000ea20008000800 */
[----:B-1----:R-:W-:Y:S01]  /*0300*/  LEA R2, R5, R6, 0x2 ;  /* 0x0000000605027211 */ /* 0x002fe200078e10ff */
[----:B--2---:R-:W-:Y:S01]  /*0310*/  UISETP.GE.AND UP0, UPT, UR8, 0x1, UPT ;  /* 0x000000010800788c */ /* 0x004fe2000bf06270 */
[----:B------:R-:W-:Y:S08]  /*0320*/  BAR.SYNC.DEFER_BLOCKING 0x0 ;  /* 0x0000000000007b1d */ /* 0x000ff00000010000 */
[----:B------:R-:W-:Y:S05]  /*0330*/  BRA.U !UP0, `(.L_x_227) ;  /* 0x0000000108ec7547 */ /* 0x000fea000b800000 */
[C---:B0-----:R-:W-:Y:S01]  /*0340*/  IMAD R10, R5.reuse, 0x4, R4 ;  /* 0x00000004050a7824 */ /* 0x041fe200078e0204 */
[----:B------:R-:W-:Y:S01]  /*0350*/  UMOV UR4, URZ ;  /* 0x000000ff00047c82 */ /* 0x000fe20008000000 */
[----:B------:R-:W-:Y:S02]  /*0360*/  VIADD R3, R8, 0xffffffff ;  /* 0xffffffff08037836 */ /* 0x000fe40000000000 */
[----:B------:R-:W-:Y:S02]  /*0370*/  IMAD.IADD R16, R5, 0x1, R0 ;  /* 0x0000000105107824 */ /* 0x000fe400078e0200 */
[----:B------:R-:W-:-:S07]  /*0380*/  IMAD R9, R7, 0x4, R10 ;  /* 0x0000000407097824 */ /* 0x000fce00078e020a */
.L_x_232:
[CC--:B------:R-:W-:Y:S02]  /*0390*/  ISETP.GE.U32.AND P0, PT, R0.reuse, R7.reuse, PT ;  /* 0x000000070000720c */ /* 0x0c0fe40003f06070 */
[----:B------:R-:W-:Y:S02]  /*03a0*/  ISETP.GE.AND P2, PT, R7, 0x2, PT ;  /* 0x000000020700780c */ /* 0x000fe40003f46270 */
[----:B------:R-:W-:-:S09]  /*03b0*/  ISETP.GE.U32.AND P1, PT, R0, R7, PT ;  /* 0x000000070000720c */ /* 0x000fd20003f26070 */
[----:B0--34-:R-:W0:Y:S01]  /*03c0*/  @!P0 LDS R12, [R6] ;  /* 0x00000000060c8984 */ /* 0x019e220000000800 */
[----:B------:R-:W0:Y:S02]  /*03d0*/  @!P0 LDC R13, c[0x0][0x3a4] ;  /* 0x0000e900ff0d8b82 */ /* 0x000e240000000800 */
[----:B0-----:R-:W-:-:S04]  /*03e0*/  @!P0 SHF.R.U32.HI R12, RZ, R13, R12 ;  /* 0x0000000dff0c8219 */ /* 0x001fc8000001160c */
[----:B------:R-:W-:-:S04]  /*03f0*/  @!P0 LOP3.LUT R12, R12, R3, RZ, 0xc0, !PT ;  /* 0x000000030c0c8212 */ /* 0x000fc800078ec0ff */
[----:B------:R-:W-:-:S04]  /*0400*/  @!P0 SHF.R.U32.HI R12, RZ, UR4, R12 ;  /* 0x00000004ff0c8c19 */ /* 0x000fc8000801160c */
[----:B------:R-:W-:-:S05]  /*0410*/  @!P0 LOP3.LUT R13, R12, 0x1, RZ, 0xc0, !PT ;  /* 0x000000010c0d8812 */ /* 0x000fca00078ec0ff */
[----:B------:R0:W-:Y:S04]  /*0420*/  @!P0 STS [R2+0x4], R13 ;  /* 0x0000040d02008388 */ /* 0x0001e80000000800 */
[----:B------:R0:W-:Y:S01]  /*0430*/  STS [R10], RZ ;  /* 0x000000ff0a007388 */ /* 0x0001e20000000800 */
[----:B------:R-:W-:Y:S06]  /*0440*/  BAR.SYNC.DEFER_BLOCKING 0x0 ;  /* 0x0000000000007b1d */ /* 0x000fec0000010000 */
[----:B-12---:R-:W-:Y:S05]  /*0450*/  @!P2 BRA `(.L_x_228) ;  /* 0x00000000003ca947 */ /* 0x006fea0003800000 */
[----:B------:R-:W-:-:S05]  /*0460*/  UMOV UR5, 0x1 ;  /* 0x0000000100057882 */ /* 0x000fca0000000000 */
.L_x_229:
[----:B------:R-:W-:Y:S01]  /*0470*/  ISETP.GE.U32.AND P0, PT, R0, UR5, PT ;  /* 0x0000000500007c0c */ /* 0x000fe2000bf06070 */
[----:B------:R-:W-:-:S03]  /*0480*/  HFMA2 R12, -RZ, RZ, 0, 0 ;  /* 0x00000000ff0c7431 */ /* 0x000fc600000001ff */
[----:B------:R-:W-:-:S13]  /*0490*/  ISETP.LT.U32.AND P0, PT, R0, R7, P0 ;  /* 0x000000070000720c */ /* 0x000fda0000701070 */
[----:B0-----:R-:W-:Y:S01]  /*04a0*/  @P0 VIADD R13, R16, -UR5 ;  /* 0x80000005100d0c36 */ /* 0x001fe20008000000 */
[----:B------:R-:W-:-:S03]  /*04b0*/  USHF.L.U32 UR5, UR5, 0x1, URZ ;  /* 0x0000000105057899 */ /* 0x000fc600080006ff */
[----:B------:R-:W-:-:S05]  /*04c0*/  @P0 IMAD R13, R13, 0x4, R4 ;  /* 0x000000040d0d0824 */ /* 0x000fca00078e0204 */
[----:B------:R-:W-:Y:S01]  /*04d0*/  @P0 LDS R12, [R13] ;  /* 0x000000000d0c0984 */ /* 0x000fe20000000800 */
[----:B------:R-:W-:Y:S06]  /*04e0*/  BAR.SYNC.DEFER_BLOCKING 0x0 ;  /* 0x0000000000007b1d */ /* 0x000fec0000010000 */
[----:B------:R-:W0:Y:S02]  /*04f0*/  @P0 LDS R15, [R2] ;  /* 0x00000000020f0984 */ /* 0x000e240000000800 */
[----:B0-----:R-:W-:-:S05]  /*0500*/  @P0 IMAD.IADD R15, R15, 0x1, R12 ;  /* 0x000000010f0f0824 */ /* 0x001fca00078e020c */
[----:B------:R1:W-:Y:S01]  /*0510*/  @P0 STS [R2], R15 ;  /* 0x0000000f02000388 */ /* 0x0003e20000000800 */
[----:B------:R-:W-:Y:S01]  /*0520*/  BAR.SYNC.DEFER_BLOCKING 0x0 ;  /* 0x0000000000007b1d */ /* 0x000fe20000010000 */
[----:B------:R-:W-:-:S13]  /*0530*/  ISETP.LE.AND P0, PT, R7, UR5, PT ;  /* 0x0000000507007c0c */ /* 0x000fda000bf03270 */
[----:B-1----:R-:W-:Y:S05]  /*0540*/  @!P0 BRA `(.L_x_229) ;  /* 0xfffffffc00c88947 */ /* 0x002fea000383ffff */
.L_x_228:
[----:B------:R1:W2:Y:S01]  /*0550*/  @!P1 LDS R11, [R6] ;  /* 0x00000000060b9984 */ /* 0x0002a20000000800 */
[----:B------:R-:W-:Y:S03]  /*0560*/  BSSY.RECONVERGENT B0, `(.L_x_230) ;  /* 0x0000013000007945 */ /* 0x000fe60003800200 */
[----:B------:R1:W3:Y:S04]  /*0570*/  LDS R12, [R9+-0x4] ;  /* 0xfffffc00090c7984 */ /* 0x0002e80000000800 */
[----:B0-----:R1:W0:Y:S01]  /*0580*/  LDS R13, [R9] ;  /* 0x00000000090d7984 */ /* 0x0012220000000800 */
[----:B------:R-:W-:Y:S06]  /*0590*/  BAR.SYNC.DEFER_BLOCKING 0x0 ;  /* 0x0000000000007b1d */ /* 0x000fec0000010000 */
[----:B------:R-:W-:Y:S05]  /*05a0*/  @P1 BRA `(.L_x_231) ;  /* 0x0000000000381947 */ /* 0x000fea0003800000 */
[----:B------:R-:W2:Y:S01]  /*05b0*/  LDCU UR8, c[0x0][0x3a4] ;  /* 0x00007480ff0877ac */ /* 0x000ea20008000800 */
[----:B------:R-:W-:Y:S02]  /*05c0*/  UMOV UR5, 0x1 ;  /* 0x0000000100057882 */ /* 0x000fe40000000000 */
[----:B------:R-:W-:Y:S01]  /*05d0*/  USHF.L.U32 UR5, UR5, UR4, URZ ;  /* 0x0000000405057299 */ /* 0x000fe200080006ff */
[----:B--2---:R-:W-:-:S05]  /*05e0*/  SHF.R.U32.HI R14, RZ, UR8, R11 ;  /* 0x00000008ff0e7c19 */ /* 0x004fca000801160b */
[----:B------:R-:W-:-:S13]  /*05f0*/  LOP3.LUT P0, RZ, R3, UR5, R14, 0x80, !PT ;  /* 0x0000000503ff7c12 */ /* 0x000fda000f80800e */
[----:B------:R-:W2:Y:S01]  /*0600*/  @!P0 LDS R15, [R2] ;  /* 0x00000000020f8984 */ /* 0x000ea20000000800 */
[----:B0--3--:R-:W-:Y:S01]  /*0610*/  @P0 IADD3 R12, PT, PT, R7, -R12, -R13 ;  /* 0x8000000c070c0210 */ /* 0x009fe20007ffe80d */
[----:B--2---:R-:W-:-:S04]  /*0620*/  @!P0 IMAD.IADD R15, R0, 0x1, -R15 ;  /* 0x00000001000f8824 */ /* 0x004fc800078e0a0f */
[----:B------:R-:W-:-:S05]  /*0630*/  @!P0 IMAD R14, R15, 0x4, R4 ;  /* 0x000000040f0e8824 */ /* 0x000fca00078e0204 */
[----:B------:R-:W-:Y:S04]  /*0640*/  @!P0 STS [R14], R11 ;  /* 0x0000000b0e008388 */ /* 0x000fe80000000800 */
[----:B------:R-:W0:Y:S02]  /*0650*/  @P0 LDS R15, [R2] ;  /* 0x00000000020f0984 */ /* 0x000e240000000800 */
[----:B0-----:R-:W-:-:S05]  /*0660*/  @P0 IADD3 R15, PT, PT, R15, R12, RZ ;  /* 0x0000000c0f0f0210 */ /* 0x001fca0007ffe0ff */
[----:B------:R-:W-:-:S05]  /*0670*/  @P0 IMAD R12, R15, 0x4, R4 ;  /* 0x000000040f0c0824 */ /* 0x000fca00078e0204 */
[----:B------:R4:W-:Y:S02]  /*0680*/  @P0 STS [R12], R11 ;  /* 0x0000000b0c000388 */ /* 0x0009e40000000800 */
.L_x_231:
[----:B------:R-:W-:Y:S05]  /*0690*/  BSYNC.RECONVERGENT B0 ;  /* 0x0000000000007941 */ /* 0x000fea0003800200 */
.L_x_230:
[----:B------:R-:W5:Y:S01]  /*06a0*/  LDCU UR8, c[0x0][0x3a0] ;  /* 0x00007400ff0877ac */ /* 0x000f620008000800 */
[----:B------:R-:W-:-:S04]  /*06b0*/  UIADD3 UR4, UPT, UPT, UR4, 0x1, URZ ;  /* 0x0000000104047890 */ /* 0x000fc8000fffe0ff */
[----:B-----5:R-:W-:Y:S01]  /*06c0*/  UISETP.NE.AND UP0, UPT, UR4, UR8, UPT ;  /* 0x000000080400728c */ /* 0x020fe2000bf05270 */
[----:B------:R-:W-:Y:S08]  /*06d0*/  BAR.SYNC.DEFER_BLOCKING 0x0 ;  /* 0x0000000000007b1d */ /* 0x000ff00000010000 */
[----:B------:R-:W-:Y:S05]  /*06e0*/  BRA.U UP0, `(.L_x_232) ;  /* 0xfffffffd00287547 */ /* 0x000fea000b83ffff */
.L_x_227:
[----:B------:R-:W-:Y:S01]  /*06f0*/  ISETP.NE.AND P0, PT, R0, RZ, PT ;  /* 0x000000ff0000720c */ /* 0x000fe20003f05270 */
[----:B------:R-:W-:-:S12]  /*0700*/  BSSY.RECONVERGENT B0, `(.L_x_233) ;  /* 0x000001d000007945 */ /* 0x000fd80003800200 */
[----:B------:R-:W-:Y:S05]  /*0710*/  @P0 BRA `(.L_x_234) ;  /* 0x0000000000340947 */ /* 0x000fea0003800000 */
[----:B------:R-:W5:Y:S01]  /*0720*/  S2UR UR5, SR_CgaCtaId ;  /* 0x00000000000579c3 */ /* 0x000f620000008800 */
[----:B------:R-:W-:Y:S01]  /*0730*/  UMOV UR4, 0x400 ;  /* 0x0000040000047882 */ /* 0x000fe20000000000 */
[----:B---34-:R-:W-:-:S06]  /*0740*/  VIADD R12, R8, 0xffffffff ;  /* 0xffffffff080c7836 */ /* 0x018fcc0000000000 */
[----:B0-----:R-:W0:Y:S01]  /*0750*/  LDC R10, c[0x0][0x3a4] ;  /* 0x0000e900ff0a7b82 */ /* 0x001e220000000800 */
[----:B-----5:R-:W-:-:S06]  /*0760*/  ULEA UR4, UR5, UR4, 0x18 ;  /* 0x0000000405047291 */ /* 0x020fcc000f8ec0ff */
[----:B------:R-:W-:-:S05]  /*0770*/  IMAD.U32 R4, RZ, RZ, UR4 ;  /* 0x00000004ff047e24 */ /* 0x000fca000f8e00ff */
[----:B------:R-:W0:Y:S02]  /*0780*/  LDS R3, [R4] ;  /* 0x0000000004037984 */ /* 0x000e240000000800 */
[----:B0-----:R-:W-:-:S04]  /*0790*/  SHF.R.U32.HI R3, RZ, R10, R3 ;  /* 0x0000000aff037219 */ /* 0x001fc80000011603 */
[----:B------:R-:W-:-:S05]  /*07a0*/  LOP3.LUT R10, R3, R12, RZ, 0xc0, !PT ;  /* 0x0000000c030a7212 */ /* 0x000fca00078ec0ff */
[----:B------:R-:W-:-:S05]  /*07b0*/  IMAD R3, R5, 0x2, R10 ;  /* 0x0000000205037824 */ /* 0x000fca00078e020a */
[----:B------:R-:W-:-:S05]  /*07c0*/  LEA R3, R3, R4, 0x2 ;  /* 0x0000000403037211 */ /* 0x000fca00078e10ff */
[----:B------:R0:W-:Y:S01]  /*07d0*/  STS [R3+0x4], RZ ;  /* 0x000004ff03007388 */ /* 0x0001e20000000800 */
[----:B------:R-:W-:Y:S05]  /*07e0*/  BRA `(.L_x_235) ;  /* 0x0000000000387947 */ /* 0x000fea0003800000 */
.L_x_234:
[----:B------:R-:W-:-:S13]  /*07f0*/  ISETP.GE.U32.AND P0, PT, R0, R7, PT ;  /* 0x000000070000720c */ /* 0x000fda0003f06070 */
[----:B------:R-:W-:Y:S05]  /*0800*/  @P0 BRA `(.L_x_235) ;  /* 0x0000000000300947 */ /* 0x000fea0003800000 */
[----:B------:R-:W-:Y:S01]  /*0810*/  LDS R3, [R6] ;  /* 0x0000000006037984 */ /* 0x000fe20000000800 */
[----:B------:R-:W5:Y:S01]  /*0820*/  LDCU UR4, c[0x0][0x3a4] ;  /* 0x00007480ff0477ac */ /* 0x000f620008000800 */
[----:B01----:R-:W-:Y:S02]  /*0830*/  VIADD R9, R8, 0xffffffff ;  /* 0xffffffff08097836 */ /* 0x003fe40000000000 */
[----:B------:R-:W0:Y:S02]  /*0840*/  LDS R10, [R6+-0x4] ;  /* 0xfffffc00060a7984 */ /* 0x000e240000000800 */
[----:B0-----:R-:W-:-:S04]  /*0850*/  LOP3.LUT R10, R10, R3, RZ, 0x3c, !PT ;  /* 0x000000030a0a7212 */ /* 0x001fc800078e3cff */
[----:B-----5:R-:W-:-:S04]  /*0860*/  SHF.R.U32.HI R10, RZ, UR4, R10 ;  /* 0x00000004ff0a7c19 */ /* 0x020fc8000801160a */
[----:B------:R-:W-:-:S13]  /*0870*/  LOP3.LUT P0, RZ, R10, R9, RZ, 0xc0, !PT ;  /* 0x000000090aff7212 */ /* 0x000fda000780c0ff */
[----:B------:R-:W-:-:S04]  /*0880*/  @P0 SHF.R.U32.HI R3, RZ, UR4, R3 ;  /* 0x00000004ff030c19 */ /* 0x000fc80008011603 */
[----:B------:R-:W-:-:S05]  /*0890*/  @P0 LOP3.LUT R10, R3, R9, RZ, 0xc0, !PT ;  /* 0x00000009030a0212 */ /* 0x000fca00078ec0ff */
[----:B------:R-:W-:-:S04]  /*08a0*/  @P0 IMAD R3, R5, 0x2, R10 ;  /* 0x0000000205030824 */ /* 0x000fc800078e020a */
[----:B------:R-:W-:-:S05]  /*08b0*/  @P0 IMAD R3, R3, 0x4, R4 ;  /* 0x0000000403030824 */ /* 0x000fca00078e0204 */
[----:B------:R0:W-:Y:S02]  /*08c0*/  @P0 STS [R3+0x4], R0 ;  /* 0x0000040003000388 */ /* 0x0001e40000000800 */
.L_x_235:
[----:B------:R-:W-:Y:S05]  /*08d0*/  BSYNC.RECONVERGENT B0 ;  /* 0x0000000000007941 */ /* 0x000fea0003800200 */
.L_x_233:
[----:B------:R-:W-:Y:S01]  /*08e0*/  BAR.SYNC.DEFER_BLOCKING 0x0 ;  /* 0x0000000000007b1d */ /* 0x000fe20000010000 */
[----:B------:R-:W-:Y:S01]  /*08f0*/  VIADD R8, R8, 0xffffffff ;  /* 0xffffffff08087836 */ /* 0x000fe20000000000 */
[----:B------:R-:W-:-:S04]  /*0900*/  ISETP.GE.U32.AND P0, PT, R0, R7, PT ;  /* 0x000000070000720c */ /* 0x000fc80003f06070 */
[----:B------:R-:W5:Y:S01]  /*0910*/  LDCU UR4, c[0x0][0x3a4] ;  /* 0x00007480ff0477ac */ /* 0x000f620008000800 */
[----:B01----:R-:W5:Y:S02]  /*0920*/  LDS R9, [R6] ;  /* 0x0000000006097984 */ /* 0x003f640000000800 */
[----:B-----5:R-:W-:-:S04]  /*0930*/  SHF.R.U32.HI R3, RZ, UR4, R9 ;  /* 0x00000004ff037c19 */ /* 0x020fc80008011609 */
[----:B------:R-:W-:-:S04]  /*0940*/  LOP3.LUT R8, R3, R8, RZ, 0xc0, !PT ;  /* 0x0000000803087212 */ /* 0x000fc800078ec0ff */
[----:B------:R-:W-:-:S05]  /*0950*/  LEA R5, R5, R8, 0x1 ;  /* 0x0000000805057211 */ /* 0x000fca00078e08ff */
[----:B------:R-:W-:-:S05]  /*0960*/  IMAD R5, R5, 0x4, R4 ;  /* 0x0000000405057824 */ /* 0x000fca00078e0204 */
[----:B------:R-:W0:Y:S02]  /*0970*/  LDS R3, [R5+0x4] ;  /* 0x0000040005037984 */ /* 0x000e240000000800 */
[----:B0-----:R-:W-:-:S05]  /*0980*/  IMAD.IADD R7, R0, 0x1, -R3 ;  /* 0x0000000100077824 */ /* 0x001fca00078e0a03 */
[----:B------:R0:W-:Y:S01]  /*0990*/  STS [R2], R7 ;  /* 0x0000000702007388 */ /* 0x0001e20000000800 */
[----:B------:R-:W-:Y:S05]  /*09a0*/  @P0 EXIT ;  /* 0x000000000000094d */ /* 0x000fea0003800000 */
[----:B------:R-:W-:Y:S01]  /*09b0*/  UMOV UR4, 0x4 ;  /* 0x0000000400047882 */ /* 0x000fe20000000000 */
[----:B0-----:R-:W0:Y:S01]  /*09c0*/  LDC.64 R2, c[0x0][0x390] ;  /* 0x0000e400ff027b82 */ /* 0x001e220000000a00 */
[----:B------:R-:W-:-:S09]  /*09d0*/  USHF.L.U32 UR4, UR4, UR8, URZ ;  /* 0x0000000804047299 */ /* 0x000fd200080006ff */
[----:B------:R-:W1:Y:S02]  /*09e0*/  LDS R0, [R5+UR4+0x4] ;  /* 0x0000040405007984 */ /* 0x000e640008000800 */
[----:B-1----:R-:W-:-:S04]  /*09f0*/  IMAD.IADD R7, R7, 0x1, R0 ;  /* 0x0000000107077824 */ /* 0x002fc800078e0200 */
[----:B0-----:R-:W-:-:S05]  /*0a00*/  IMAD.WIDE R2, R7, 0x4, R2 ;  /* 0x0000000407027825 */ /* 0x001fca00078e0202 */
[----:B------:R-:W-:Y:S01]  /*0a10*/  STG.E desc[UR6][R2.64], R9 ;  /* 0x0000000902007986 */ /* 0x000fe2000c101906 */
[----:B------:R-:W-:Y:S05]  /*0a20*/  EXIT ;  /* 0x000000000000794d */ /* 0x000fea0003800000 */
.L_x_236:
        /* <DEDUP_REMOVED lines=13> */
.L_x_256:


//--------------------- .text._Z15transposeKernelPiiiS_ --------------------------
	.section	.text._Z15transposeKernelPiiiS_,"ax",@progbits
	.align	128
        .global         _Z15transposeKernelPiiiS_
        .type           _Z15transposeKernelPiiiS_,@function
        .size           _Z15transposeKernelPiiiS_,(.L_x_257 - _Z15transposeKernelPiiiS_)
        .other          _Z15transposeKernelPiiiS_,@"STO_CUDA_ENTRY STV_DEFAULT"
_Z15transposeKernelPiiiS_:
.text._Z15transposeKernelPiiiS_:
[----:B------:R-:W-:Y:S01]  /*0000*/  LDC R1, c[0x0][0x37c] ;  /* 0x0000df00ff017b82 */ /* 0x000fe20000000800 */
[----:B------:R-:W0:Y:S07]  /*0010*/  S2R R0, SR_CTAID.X ;  /* 0x0000000000007919 */ /* 0x000e2e0000002500 */
[----:B------:R-:W1:Y:S01]  /*0020*/  LDC R4, c[0x0][0x388] ;  /* 0x0000e200ff047b82 */ /* 0x000e620000000800 */
[----:B------:R-:W0:Y:S01]  /*0030*/  LDCU UR4, c[0x0][0x360] ;  /* 0x00006c00ff0477ac */ /* 0x000e220008000800 */
[----:B------:R-:W0:Y:S02]  /*0040*/  S2R R3, SR_TID.X ;  /* 0x0000000000037919 */ /* 0x000e240000002100 */
[----:B0-----:R-:W-:-:S05]  /*0050*/  IMAD R0, R0, UR4, R3 ;  /* 0x0000000400007c24 */ /* 0x001fca000f8e0203 */
[----:B-1----:R-:W-:-:S13]  /*0060*/  ISETP.GE.AND P0, PT, R0, R4, PT ;  /* 0x000000040000720c */ /* 0x002fda0003f06270 */
[----:B------:R-:W-:Y:S05]  /*0070*/  @P0 EXIT ;  /* 0x000000000000094d */ /* 0x000fea0003800000 */
[----:B------:R-:W0:Y:S01]  /*0080*/  LDC.64 R6, c[0x0][0x380] ;  /* 0x0000e000ff067b82 */ /* 0x000e220000000a00 */
[----:B------:R-:W1:Y:S07]  /*0090*/  LDCU.64 UR4, c[0x0][0x358] ;  /* 0x00006b00ff0477ac */ /* 0x000e6e0008000a00 */
[----:B------:R-:W2:Y:S01]  /*00a0*/  LDC R3, c[0x0][0x38c] ;  /* 0x0000e300ff037b82 */ /* 0x000ea20000000800 */
[----:B0-----:R-:W-:-:S05]  /*00b0*/  IMAD.WIDE R6, R0, 0x4, R6 ;  /* 0x0000000400067825 */ /* 0x001fca00078e0206 */
[----:B-1----:R0:W3:Y:S01]  /*00c0*/  LDG.E R2, desc[UR4][R6.64] ;  /* 0x0000000406027981 */ /* 0x0020e2000c1e1900 */
[----:B--2---:R-:W-:-:S04]  /*00d0*/  IABS R10, R3 ;  /* 0x00000003000a7213 */ /* 0x004fc80000000000 */
[----:B------:R-:W1:Y:S01]  /*00e0*/  I2F.RP R5, R10 ;  /* 0x0000000a00057306 */ /* 0x000e620000209400 */
[----:B0-----:R-:W-:-:S07]  /*00f0*/  IABS R7, R0 ;  /* 0x0000000000077213 */ /* 0x001fce0000000000 */
[----:B-1----:R-:W0:Y:S02]  /*0100*/  MUFU.RCP R5, R5 ;  /* 0x0000000500057308 */ /* 0x002e240000001000 */
[----:B0-----:R-:W-:-:S06]  /*0110*/  VIADD R8, R5, 0xffffffe ;  /* 0x0ffffffe05087836 */ /* 0x001fcc0000000000 */
[----:B------:R0:W1:Y:S02]  /*0120*/  F2I.FTZ.U32.TRUNC.NTZ R9, R8 ;  /* 0x0000000800097305 */ /* 0x000064000021f000 */
[----:B0-----:R-:W-:Y:S02]  /*0130*/  HFMA2 R8, -RZ, RZ, 0, 0 ;  /* 0x00000000ff087431 */ /* 0x001fe400000001ff */
[----:B-1----:R-:W-:-:S04]  /*0140*/  IMAD.MOV R11, RZ, RZ, -R9 ;  /* 0x000000ffff0b7224 */ /* 0x002fc800078e0a09 */
[----:B------:R-:W-:-:S04]  /*0150*/  IMAD R11, R11, R10, RZ ;  /* 0x0000000a0b0b7224 */ /* 0x000fc800078e02ff */
[----:B------:R-:W-:Y:S01]  /*0160*/  IMAD.HI.U32 R9, R9, R11, R8 ;  /* 0x0000000b09097227 */ /* 0x000fe200078e0008 */
[----:B------:R-:W-:Y:S02]  /*0170*/  IABS R11, R4 ;  /* 0x00000004000b7213 */ /* 0x000fe40000000000 */
[----:B------:R-:W-:-:S03]  /*0180*/  LOP3.LUT R4, R4, R3, RZ, 0x3c, !PT ;  /* 0x0000000304047212 */ /* 0x000fc600078e3cff */
[----:B------:R-:W-:-:S04]  /*0190*/  IMAD.HI.U32 R6, R9, R7, RZ ;  /* 0x0000000709067227 */ /* 0x000fc800078e00ff */
[----:B------:R-:W-:Y:S02]  /*01a0*/  IMAD.MOV R5, RZ, RZ, -R6 ;  /* 0x000000ffff057224 */ /* 0x000fe400078e0a06 */
[----:B------:R-:W-:-:S04]  /*01b0*/  IMAD.HI.U32 R9, R9, R11, RZ ;  /* 0x0000000b09097227 */ /* 0x000fc800078e00ff */
[----:B------:R-:W-:Y:S02]  /*01c0*/  IMAD R5, R10, R5, R7 ;  /* 0x000000050a057224 */ /* 0x000fe400078e0207 */
[----:B------:R-:W-:-:S03]  /*01d0*/  IMAD.MOV R7, RZ, RZ, -R9 ;  /* 0x000000ffff077224 */ /* 0x000fc600078e0a09 */
[C---:B------:R-:W-:Y:S01]  /*01e0*/  ISETP.GT.U32.AND P4, PT, R10.reuse, R5, PT ;  /* 0x000000050a00720c */ /* 0x040fe20003f84070 */
[----:B------:R-:W-:-:S05]  /*01f0*/  IMAD R7, R10, R7, R11 ;  /* 0x000000070a077224 */ /* 0x000fca00078e020b */
[----:B------:R-:W-:-:S07]  /*0200*/  ISETP.GT.U32.AND P2, PT, R10, R7, PT ;  /* 0x000000070a00720c */ /* 0x000fce0003f44070 */
[-C--:B------:R-:W-:Y:S02]  /*0210*/  @!P4 IADD3 R5, PT, PT, R5, -R10.reuse, RZ ;  /* 0x8000000a0505c210 */ /* 0x080fe40007ffe0ff */
[----:B------:R-:W-:Y:S02]  /*0220*/  @!P4 IADD3 R6, PT, PT, R6, 0x1, RZ ;  /* 0x000000010606c810 */ /* 0x000fe40007ffe0ff */
[----:B------:R-:W-:Y:S02]  /*0230*/  ISETP.GE.U32.AND P3, PT, R5, R10, PT ;  /* 0x0000000a0500720c */ /* 0x000fe40003f66070 */
[----:B------:R-:W-:Y:S01]  /*0240*/  LOP3.LUT R5, R0, R3, RZ, 0x3c, !PT ;  /* 0x0000000300057212 */ /* 0x000fe200078e3cff */
[----:B------:R-:W-:Y:S01]  /*0250*/  @!P2 IMAD.IADD R7, R7, 0x1, -R10 ;  /* 0x000000010707a824 */ /* 0x000fe200078e0a0a */
[----:B------:R-:W-:Y:S02]  /*0260*/  @!P2 IADD3 R9, PT, PT, R9, 0x1, RZ ;  /* 0x000000010909a810 */ /* 0x000fe40007ffe0ff */
[----:B------:R-:W-:-:S02]  /*0270*/  ISETP.GE.AND P1, PT, R5, RZ, PT ;  /* 0x000000ff0500720c */ /* 0x000fc40003f26270 */
[----:B------:R-:W-:Y:S02]  /*0280*/  ISETP.GE.U32.AND P0, PT, R7, R10, PT ;  /* 0x0000000a0700720c */ /* 0x000fe40003f06070 */
[----:B------:R-:W-:Y:S02]  /*0290*/  ISETP.NE.AND P2, PT, R3, RZ, PT ;  /* 0x000000ff0300720c */ /* 0x000fe40003f45270 */
[----:B------:R-:W-:Y:S01]  /*02a0*/  LOP3.LUT R7, RZ, R3, RZ, 0x33, !PT ;  /* 0x00000003ff077212 */ /* 0x000fe200078e33ff */
[----:B------:R-:W-:Y:S01]  /*02b0*/  @P3 VIADD R6, R6, 0x1 ;  /* 0x0000000106063836 */ /* 0x000fe20000000000 */
[----:B------:R-:W-:Y:S02]  /*02c0*/  ISETP.GE.AND P3, PT, R4, RZ, PT ;  /* 0x000000ff0400720c */ /* 0x000fe40003f66270 */
[----:B------:R-:W0:Y:S03]  /*02d0*/  LDC.64 R4, c[0x0][0x390] ;  /* 0x0000e400ff047b82 */ /* 0x000e260000000a00 */
[----:B------:R-:W-:-:S02]  /*02e0*/  @!P1 IADD3 R6, PT, PT, -R6, RZ, RZ ;  /* 0x000000ff06069210 */ /* 0x000fc40007ffe1ff */
[----:B------:R-:W-:Y:S02]  /*02f0*/  @P0 VIADD R9, R9, 0x1 ;  /* 0x0000000109090836 */ /* 0x000fe40000000000 */
[----:B------:R-:W-:-:S04]  /*0300*/  SEL R8, R7, R6, !P2 ;  /* 0x0000000607087207 */ /* 0x000fc80005000000 */
[----:B------:R-:W-:Y:S01]  /*0310*/  @!P3 IMAD.MOV R9, RZ, RZ, -R9 ;  /* 0x000000ffff09b224 */ /* 0x000fe200078e0a09 */
[----:B------:R-:W-:-:S04]  /*0320*/  IADD3 R6, PT, PT, -R8, RZ, RZ ;  /* 0x000000ff08067210 */ /* 0x000fc80007ffe1ff */
[----:B------:R-:W-:Y:S01]  /*0330*/  SEL R7, R7, R9, !P2 ;  /* 0x0000000907077207 */ /* 0x000fe20005000000 */
[----:B------:R-:W-:-:S04]  /*0340*/  IMAD R6, R3, R6, R0 ;  /* 0x0000000603067224 */ /* 0x000fc800078e0200 */
[----:B------:R-:W-:-:S04]  /*0350*/  IMAD R7, R6, R7, R8 ;  /* 0x0000000706077224 */ /* 0x000fc800078e0208 */
[----:B0-----:R-:W-:-:S05]  /*0360*/  IMAD.WIDE R4, R7, 0x4, R4 ;  /* 0x0000000407047825 */ /* 0x001fca00078e0204 */
[----:B---3--:R-:W-:Y:S01]  /*0370*/  STG.E desc[UR4][R4.64], R2 ;  /* 0x0000000204007986 */ /* 0x008fe2000c101904 */
[----:B------:R-:W-:Y:S05]  /*0380*/  EXIT ;  /* 0x000000000000794d */ /* 0x000fea0003800000 */
.L_x_237:
        /* <DEDUP_REMOVED lines=15> */
.L_x_257:


//--------------------- .text._Z12addBlkKernelPiiS_ --------------------------
	.section	.text._Z12addBlkKernelPiiS_,"ax",@progbits
	.align	128
        .global         _Z12addBlkKernelPiiS_
        .type           _Z12addBlkKernelPiiS_,@function
        .size           _Z12addBlkKernelPiiS_,(.L_x_258 - _Z12addBlkKernelPiiS_)
        .other          _Z12addBlkKernelPiiS_,@"STO_CUDA_ENTRY STV_DEFAULT"
_Z12addBlkKernelPiiS_:
.text._Z12addBlkKernelPiiS_:
[----:B------:R-:W-:Y:S01]  /*0000*/  LDC R1, c[0x0][0x37c] ;  /* 0x0000df00ff017b82 */ /* 0x000fe20000000800 */
[----:B------:R-:W0:Y:S01]  /*0010*/  S2R R9, SR_CTAID.X ;  /* 0x0000000000097919 */ /* 0x000e220000002500 */
[----:B------:R-:W0:Y:S01]  /*0020*/  LDCU UR4, c[0x0][0x360] ;  /* 0x00006c00ff0477ac */ /* 0x000e220008000800 */
[----:B------:R-:W0:Y:S01]  /*0030*/  S2R R0, SR_TID.X ;  /* 0x0000000000007919 */ /* 0x000e220000002100 */
[----:B------:R-:W1:Y:S01]  /*0040*/  LDCU UR5, c[0x0][0x388] ;  /* 0x00007100ff0577ac */ /* 0x000e620008000800 */
[----:B0-----:R-:W-:-:S05]  /*0050*/  IMAD R7, R9, UR4, R0 ;  /* 0x0000000409077c24 */ /* 0x001fca000f8e0200 */
[----:B-1----:R-:W-:-:S04]  /*0060*/  ISETP.GE.AND P0, PT, R7, UR5, PT ;  /* 0x0000000507007c0c */ /* 0x002fc8000bf06270 */
[----:B------:R-:W-:-:S13]  /*0070*/  ISETP.EQ.OR P0, PT, R9, RZ, P0 ;  /* 0x000000ff0900720c */ /* 0x000fda0000702670 */
[----:B------:R-:W-:Y:S05]  /*0080*/  @P0 EXIT ;  /* 0x000000000000094d */ /* 0x000fea0003800000 */
[----:B------:R-:W0:Y:S01]  /*0090*/  LDC.64 R4, c[0x0][0x390] ;  /* 0x0000e400ff047b82 */ /* 0x000e220000000a00 */
[----:B------:R-:W1:Y:S01]  /*00a0*/  LDCU.64 UR4, c[0x0][0x358] ;  /* 0x00006b00ff0477ac */ /* 0x000e620008000a00 */
[----:B------:R-:W-:-:S06]  /*00b0*/  IADD3 R9, PT, PT, R9, -0x1, RZ ;  /* 0xffffffff09097810 */ /* 0x000fcc0007ffe0ff */
[----:B------:R-:W2:Y:S01]  /*00c0*/  LDC.64 R2, c[0x0][0x380] ;  /* 0x0000e000ff027b82 */ /* 0x000ea20000000a00 */
[----:B0-----:R-:W-:-:S06]  /*00d0*/  IMAD.WIDE.U32 R4, R9, 0x4, R4 ;  /* 0x0000000409047825 */ /* 0x001fcc00078e0004 */
[----:B-1----:R-:W3:Y:S01]  /*00e0*/  LDG.E R5, desc[UR4][R4.64] ;  /* 0x0000000404057981 */ /* 0x002ee2000c1e1900 */
[----:B--2---:R-:W-:-:S05]  /*00f0*/  IMAD.WIDE R2, R7, 0x4, R2 ;  /* 0x0000000407027825 */ /* 0x004fca00078e0202 */
[----:B------:R-:W3:Y:S02]  /*0100*/  LDG.E R0, desc[UR4][R2.64] ;  /* 0x0000000402007981 */ /* 0x000ee4000c1e1900 */
[----:B---3--:R-:W-:-:S05]  /*0110*/  IADD3 R7, PT, PT, R0, R5, RZ ;  /* 0x0000000500077210 */ /* 0x008fca0007ffe0ff */
[----:B------:R-:W-:Y:S01]  /*0120*/  STG.E desc[UR4][R2.64], R7 ;  /* 0x0000000702007986 */ /* 0x000fe2000c101904 */
[----:B------:R-:W-:Y:S05]  /*0130*/  EXIT ;  /* 0x000000000000794d */ /* 0x000fea0003800000 */
.L_x_238:
        /* <DEDUP_REMOVED lines=12> */
.L_x_258:


//--------------------- .text._Z13scanBlkKernelPiiS_S_ --------------------------
	.section	.text._Z13scanBlkKernelPiiS_S_,"ax",@progbits
	.align	128
        .global         _Z13scanBlkKernelPiiS_S_
        .type           _Z13scanBlkKernelPiiS_S_,@function
        .size           _Z13scanBlkKernelPiiS_S_,(.L_x_259 - _Z13scanBlkKernelPiiS_S_)
        .other          _Z13scanBlkKernelPiiS_S_,@"STO_CUDA_ENTRY STV_DEFAULT"
_Z13scanBlkKernelPiiS_S_:
.text._Z13scanBlkKernelPiiS_S_:
[----:B------:R-:W-:Y:S01]  /*0000*/  LDC R1, c[0x0][0x37c] ;  /* 0x0000df00ff017b82 */ /* 0x000fe20000000800 */
[----:B------:R-:W0:Y:S07]  /*0010*/  S2R R6, SR_TID.X ;  /* 0x0000000000067919 */ /* 0x000e2e0000002100 */
[----:B------:R-:W1:Y:S01]  /*0020*/  LDC.64 R2, c[0x0][0x380] ;  /* 0x0000e000ff027b82 */ /* 0x000e620000000a00 */
[----:B------:R-:W2:Y:S01]  /*0030*/  LDCU UR8, c[0x0][0x360] ;  /* 0x00006c00ff0877ac */ /* 0x000ea20008000800 */
[----:B------:R-:W-:Y:S01]  /*0040*/  IMAD.MOV.U32 R0, RZ, RZ, RZ ;  /* 0x000000ffff007224 */ /* 0x000fe200078e00ff */
[----:B------:R-:W2:Y:S01]  /*0050*/  S2R R13, SR_CTAID.X ;  /* 0x00000000000d7919 */ /* 0x000ea20000002500 */
[----:B------:R-:W3:Y:S04]  /*0060*/  LDCU.64 UR6, c[0x0][0x358] ;  /* 0x00006b00ff0677ac */ /* 0x000ee80008000a00 */
[----:B------:R-:W4:Y:S01]  /*0070*/  S2UR UR5, SR_CgaCtaId ;  /* 0x00000000000579c3 */ /* 0x000f220000008800 */
[----:B------:R-:W5:Y:S01]  /*0080*/  LDCU UR9, c[0x0][0x388] ;  /* 0x00007100ff0977ac */ /* 0x000f620008000800 */
[----:B0-----:R-:W-:Y:S01]  /*0090*/  ISETP.NE.AND P0, PT, R6, RZ, PT ;  /* 0x000000ff0600720c */ /* 0x001fe20003f05270 */
[----:B--2---:R-:W-:-:S04]  /*00a0*/  IMAD R7, R13, UR8, R6 ;  /* 0x000000080d077c24 */ /* 0x004fc8000f8e0206 */
[----:B-1----:R-:W-:-:S08]  /*00b0*/  IMAD.WIDE R2, R7, 0x4, R2 ;  /* 0x0000000407027825 */ /* 0x002fd000078e0202 */
[----:B---3--:R-:W2:Y:S01]  /*00c0*/  @P0 LDG.E R0, desc[UR6][R2.64+-0x4] ;  /* 0xfffffc0602000981 */ /* 0x008ea2000c1e1900 */
[----:B------:R-:W-:Y:S01]  /*00d0*/  UMOV UR4, 0x400 ;  /* 0x0000040000047882 */ /* 0x000fe20000000000 */
[----:B-----5:R-:W-:Y:S01]  /*00e0*/  ISETP.GE.AND P0, PT, R7, UR9, PT ;  /* 0x0000000907007c0c */ /* 0x020fe2000bf06270 */
[----:B----4-:R-:W-:-:S06]  /*00f0*/  ULEA UR4, UR5, UR4, 0x18 ;  /* 0x0000000405047291 */ /* 0x010fcc000f8ec0ff */
[----:B------:R-:W-:-:S05]  /*0100*/  LEA R9, R6, UR4, 0x2 ;  /* 0x0000000406097c11 */ /* 0x000fca000f8e10ff */
[----:B--2---:R0:W-:Y:S01]  /*0110*/  STS [R9], R0 ;  /* 0x0000000009007388 */ /* 0x0041e20000000800 */
[----:B------:R-:W-:Y:S06]  /*0120*/  BAR.SYNC.DEFER_BLOCKING 0x0 ;  /* 0x0000000000007b1d */ /* 0x000fec0000010000 */
[----:B------:R-:W-:Y:S05]  /*0130*/  @P0 EXIT ;  /* 0x000000000000094d */ /* 0x000fea0003800000 */
[----:B------:R-:W1:Y:S01]  /*0140*/  LDS R11, [R9] ;  /* 0x00000000090b7984 */ /* 0x000e620000000800 */
[----:B------:R-:W2:Y:S01]  /*0150*/  LDC.64 R4, c[0x0][0x390] ;  /* 0x0000e400ff047b82 */ /* 0x000ea20000000a00 */
[----:B------:R-:W-:Y:S01]  /*0160*/  UISETP.GE.U32.AND UP0, UPT, UR8, 0x2, UPT ;  /* 0x000000020800788c */ /* 0x000fe2000bf06070 */
[----:B--2---:R-:W-:-:S05]  /*0170*/  IMAD.WIDE R4, R7, 0x4, R4 ;  /* 0x0000000407047825 */ /* 0x004fca00078e0204 */
[----:B-1----:R1:W-:Y:S01]  /*0180*/  STG.E desc[UR6][R4.64], R11 ;  /* 0x0000000b04007986 */ /* 0x0023e2000c101906 */
[----:B------:R-:W-:Y:S06]  /*0190*/  BAR.SYNC.DEFER_BLOCKING 0x0 ;  /* 0x0000000000007b1d */ /* 0x000fec0000010000 */
[----:B------:R-:W-:Y:S05]  /*01a0*/  BRA.U !UP0, `(.L_x_239) ;  /* 0x0000000108487547 */ /* 0x000fea000b800000 */
[----:B------:R-:W-:-:S05]  /*01b0*/  UMOV UR5, 0x1 ;  /* 0x0000000100057882 */ /* 0x000fca0000000000 */
.L_x_242:
[----:B------:R-:W-:Y:S01]  /*01c0*/  ISETP.GE.U32.AND P0, PT, R6, UR5, PT ;  /* 0x0000000506007c0c */ /* 0x000fe2000bf06070 */
[----:B------:R-:W-:-:S12]  /*01d0*/  BSSY.RECONVERGENT B0, `(.L_x_240) ;  /* 0x0000008000007945 */ /* 0x000fd80003800200 */
[----:B--23--:R-:W-:Y:S05]  /*01e0*/  @!P0 BRA `(.L_x_241) ;  /* 0x0000000000188947 */ /* 0x00cfea0003800000 */
[----:B-1----:R-:W2:Y:S01]  /*01f0*/  LDG.E R11, desc[UR6][R4.64] ;  /* 0x00000006040b7981 */ /* 0x002ea2000c1e1900 */
[----:B0-----:R-:W-:-:S05]  /*0200*/  VIADD R0, R6, -UR5 ;  /* 0x8000000506007c36 */ /* 0x001fca0008000000 */
[----:B------:R-:W-:-:S06]  /*0210*/  LEA R0, R0, UR4, 0x2 ;  /* 0x0000000400007c11 */ /* 0x000fcc000f8e10ff */
[----:B------:R-:W2:Y:S02]  /*0220*/  LDS R0, [R0] ;  /* 0x0000000000007984 */ /* 0x000ea40000000800 */
[----:B--2---:R-:W-:-:S05]  /*0230*/  IMAD.IADD R11, R0, 0x1, R11 ;  /* 0x00000001000b7824 */ /* 0x004fca00078e020b */
[----:B------:R2:W-:Y:S02]  /*0240*/  STG.E desc[UR6][R4.64], R11 ;  /* 0x0000000b04007986 */ /* 0x0005e4000c101906 */
.L_x_241:
[----:B------:R-:W-:Y:S05]  /*0250*/  BSYNC.RECONVERGENT B0 ;  /* 0x0000000000007941 */ /* 0x000fea0003800200 */
.L_x_240:
[----:B------:R-:W-:Y:S06]  /*0260*/  BAR.SYNC.DEFER_BLOCKING 0x0 ;  /* 0x0000000000007b1d */ /* 0x000fec0000010000 */
[----:B0-----:R-:W3:Y:S01]  /*0270*/  LDG.E R0, desc[UR6][R4.64] ;  /* 0x0000000604007981 */ /* 0x001ee2000c1e1900 */
[----:B------:R-:W-:-:S04]  /*0280*/  USHF.L.U32 UR5, UR5, 0x1, URZ ;  /* 0x0000000105057899 */ /* 0x000fc800080006ff */
[----:B------:R-:W-:Y:S01]  /*0290*/  UISETP.GE.U32.AND UP0, UPT, UR5, UR8, UPT ;  /* 0x000000080500728c */ /* 0x000fe2000bf06070 */
[----:B---3--:R3:W-:Y:S01]  /*02a0*/  STS [R9], R0 ;  /* 0x0000000009007388 */ /* 0x0087e20000000800 */
[----:B------:R-:W-:Y:S07]  /*02b0*/  BAR.SYNC.DEFER_BLOCKING 0x0 ;  /* 0x0000000000007b1d */ /* 0x000fee0000010000 */
[----:B------:R-:W-:Y:S05]  /*02c0*/  BRA.U !UP0, `(.L_x_242) ;  /* 0xfffffffd08bc7547 */ /* 0x000fea000b83ffff */
.L_x_239:
[----:B------:R-:W4:Y:S02]  /*02d0*/  LDCU.64 UR10, c[0x0][0x398] ;  /* 0x00007300ff0a77ac */ /* 0x000f240008000a00 */
[----:B----4-:R-:W-:-:S04]  /*02e0*/  ISETP.NE.U32.AND P0, PT, RZ, UR10, PT ;  /* 0x0000000aff007c0c */ /* 0x010fc8000bf05070 */
[----:B------:R-:W-:-:S13]  /*02f0*/  ISETP.NE.AND.EX P0, PT, RZ, UR11, PT, P0 ;  /* 0x0000000bff007c0c */ /* 0x000fda000bf05300 */
[----:B------:R-:W-:Y:S05]  /*0300*/  @!P0 EXIT ;  /* 0x000000000000894d */ /* 0x000fea0003800000 */
[----:B------:R-:W4:Y:S01]  /*0310*/  LDCU UR4, c[0x0][0x388] ;  /* 0x00007100ff0477ac */ /* 0x000f220008000800 */
[----:B------:R-:W-:-:S06]  /*0320*/  UIADD3 UR5, UPT, UPT, UR8, -0x1, URZ ;  /* 0xffffffff08057890 */ /* 0x000fcc000fffe0ff */
[----:B------:R-:W-:Y:S01]  /*0330*/  ISETP.NE.AND P0, PT, R6, UR5, PT ;  /* 0x0000000506007c0c */ /* 0x000fe2000bf05270 */
[----:B----4-:R-:W-:-:S06]  /*0340*/  UIADD3 UR4, UPT, UPT, UR4, -0x1, URZ ;  /* 0xffffffff04047890 */ /* 0x010fcc000fffe0ff */
[----:B------:R-:W-:-:S13]  /*0350*/  ISETP.NE.AND P1, PT, R7, UR4, PT ;  /* 0x0000000407007c0c */ /* 0x000fda000bf25270 */
[----:B------:R-:W-:Y:S05]  /*0360*/  @P0 EXIT P1 ;  /* 0x000000000000094d */ /* 0x000fea0000800000 */
[----:B-12---:R-:W0:Y:S01]  /*0370*/  LDG.E R4, desc[UR6][R4.64] ;  /* 0x0000000604047981 */ /* 0x006e22000c1e1900 */
[----:B------:R-:W1:Y:S03]  /*0380*/  LDC.64 R6, c[0x0][0x398] ;  /* 0x0000e600ff067b82 */ /* 0x000e660000000a00 */
[----:B------:R-:W0:Y:S01]  /*0390*/  LDG.E R3, desc[UR6][R2.64] ;  /* 0x0000000602037981 */ /* 0x000e22000c1e1900 */
[----:B-1----:R-:W-:-:S04]  /*03a0*/  IMAD.WIDE.U32 R6, R13, 0x4, R6 ;  /* 0x000000040d067825 */ /* 0x002fc800078e0006 */
[----:B0--3--:R-:W-:-:S05]  /*03b0*/  IMAD.IADD R9, R4, 0x1, R3 ;  /* 0x0000000104097824 */ /* 0x009fca00078e0203 */
[----:B------:R-:W-:Y:S01]  /*03c0*/  STG.E desc[UR6][R6.64], R9 ;  /* 0x0000000906007986 */ /* 0x000fe2000c101906 */
[----:B------:R-:W-:Y:S05]  /*03d0*/  EXIT ;  /* 0x000000000000794d */ /* 0x000fea0003800000 */
.L_x_243:
        /* <DEDUP_REMOVED lines=10> */
.L_x_259:


//--------------------- .text._Z15histogramKernelPjiPiii --------------------------
	.section	.text._Z15histogramKernelPjiPiii,"ax",@progbits
	.align	128
        .global         _Z15histogramKernelPjiPiii
        .type           _Z15histogramKernelPjiPiii,@function
        .size           _Z15histogramKernelPjiPiii,(.L_x_260 - _Z15histogramKernelPjiPiii)
        .other          _Z15histogramKernelPjiPiii,@"STO_CUDA_ENTRY STV_DEFAULT"
_Z15histogramKernelPjiPiii:
.text._Z15histogramKernelPjiPiii:
[----:B------:R-:W-:Y:S01]  /*0000*/  LDC R1, c[0x0][0x37c] ;  /* 0x0000df00ff017b82 */ /* 0x000fe20000000800 */
[----:B------:R-:W0:Y:S01]  /*0010*/  S2R R0, SR_TID.X ;  /* 0x0000000000007919 */ /* 0x000e220000002100 */
[----:B------:R-:W1:Y:S06]  /*0020*/  LDCU UR4, c[0x0][0x398] ;  /* 0x00007300ff0477ac */ /* 0x000e6c0008000800 */
[----:B------:R-:W2:Y:S01]  /*0030*/  LDC R9, c[0x0][0x360] ;  /* 0x0000d800ff097b82 */ /* 0x000ea20000000800 */
[----:B------:R-:W-:Y:S01]  /*0040*/  BSSY.RECONVERGENT B0, `(.L_x_244) ;  /* 0x000000f000007945 */ /* 0x000fe20003800200 */
[----:B------:R-:W-:-:S06]  /*0050*/  UMOV UR5, 0x1 ;  /* 0x0000000100057882 */ /* 0x000fcc0000000000 */
[----:B------:R-:W3:Y:S01]  /*0060*/  S2UR UR8, SR_CTAID.X ;  /* 0x00000000000879c3 */ /* 0x000ee20000002500 */
[----:B-1----:R-:W-:-:S06]  /*0070*/  USHF.L.U32 UR4, UR5, UR4, URZ ;  /* 0x0000000405047299 */ /* 0x002fcc00080006ff */
[----:B0-----:R-:W-:-:S13]  /*0080*/  ISETP.GE.AND P0, PT, R0, UR4, PT ;  /* 0x0000000400007c0c */ /* 0x001fda000bf06270 */
[----:B---3--:R-:W-:Y:S05]  /*0090*/  @P0 BRA `(.L_x_245) ;  /* 0x0000000000240947 */ /* 0x008fea0003800000 */
[----:B------:R-:W0:Y:S01]  /*00a0*/  S2R R4, SR_CgaCtaId ;  /* 0x0000000000047919 */ /* 0x000e220000008800 */
[----:B------:R-:W-:Y:S01]  /*00b0*/  MOV R3, 0x400 ;  /* 0x0000040000037802 */ /* 0x000fe20000000f00 */
[----:B------:R-:W-:-:S03]  /*00c0*/  IMAD.MOV.U32 R2, RZ, RZ, R0 ;  /* 0x000000ffff027224 */ /* 0x000fc600078e0000 */
[----:B0-----:R-:W-:-:S07]  /*00d0*/  LEA R3, R4, R3, 0x18 ;  /* 0x0000000304037211 */ /* 0x001fce00078ec0ff */
.L_x_246:
[----:B------:R-:W-:Y:S02]  /*00e0*/  IMAD R4, R2, 0x4, R3 ;  /* 0x0000000402047824 */ /* 0x000fe400078e0203 */
[----:B--2---:R-:W-:-:S03]  /*00f0*/  IMAD.IADD R2, R9, 0x1, R2 ;  /* 0x0000000109027824 */ /* 0x004fc600078e0202 */
[----:B------:R0:W-:Y:S02]  /*0100*/  STS [R4], RZ ;  /* 0x000000ff04007388 */ /* 0x0001e40000000800 */
[----:B------:R-:W-:-:S13]  /*0110*/  ISETP.GE.AND P0, PT, R2, UR4, PT ;  /* 0x0000000402007c0c */ /* 0x000fda000bf06270 */
[----:B0-----:R-:W-:Y:S05]  /*0120*/  @!P0 BRA `(.L_x_246) ;  /* 0xfffffffc00ec8947 */ /* 0x001fea000383ffff */
.L_x_245:
[----:B------:R-:W-:Y:S05]  /*0130*/  BSYNC.RECONVERGENT B0 ;  /* 0x0000000000007941 */ /* 0x000fea0003800200 */
.L_x_244:
[----:B------:R-:W0:Y:S01]  /*0140*/  LDCU UR5, c[0x0][0x388] ;  /* 0x00007100ff0577ac */ /* 0x000e220008000800 */
[----:B--2---:R-:W-:Y:S01]  /*0150*/  IMAD R5, R9, UR8, R0 ;  /* 0x0000000809057c24 */ /* 0x004fe2000f8e0200 */
[----:B------:R-:W-:Y:S01]  /*0160*/  BSSY.RECONVERGENT B0, `(.L_x_247) ;  /* 0x0000012000007945 */ /* 0x000fe20003800200 */
[----:B------:R-:W-:Y:S01]  /*0170*/  BAR.SYNC.DEFER_BLOCKING 0x0 ;  /* 0x0000000000007b1d */ /* 0x000fe20000010000 */
[----:B------:R-:W-:-:S05]  /*0180*/  ISETP.GE.AND P1, PT, R0, UR4, PT ;  /* 0x0000000400007c0c */ /* 0x000fca000bf26270 */
[----:B------:R-:W1:Y:S01]  /*0190*/  LDCU.64 UR10, c[0x0][0x358] ;  /* 0x00006b00ff0a77ac */ /* 0x000e620008000a00 */
[----:B0-----:R-:W-:-:S13]  /*01a0*/  ISETP.GE.AND P0, PT, R5, UR5, PT ;  /* 0x0000000505007c0c */ /* 0x001fda000bf06270 */
[----:B-1----:R-:W-:Y:S05]  /*01b0*/  @P0 BRA `(.L_x_248) ;  /* 0x0000000000300947 */ /* 0x002fea0003800000 */
[----:B------:R-:W0:Y:S01]  /*01c0*/  LDC.64 R2, c[0x0][0x380] ;  /* 0x0000e000ff027b82 */ /* 0x000e220000000a00 */
[----:B------:R-:W1:Y:S01]  /*01d0*/  LDCU UR9, c[0x0][0x39c] ;  /* 0x00007380ff0977ac */ /* 0x000e620008000800 */
[----:B0-----:R-:W-:-:S06]  /*01e0*/  IMAD.WIDE R2, R5, 0x4, R2 ;  /* 0x0000000405027825 */ /* 0x001fcc00078e0202 */
[----:B------:R-:W1:Y:S01]  /*01f0*/  LDG.E R2, desc[UR10][R2.64] ;  /* 0x0000000a02027981 */ /* 0x000e62000c1e1900 */
[----:B------:R-:W0:Y:S01]  /*0200*/  S2UR UR6, SR_CgaCtaId ;  /* 0x00000000000679c3 */ /* 0x000e220000008800 */
[----:B------:R-:W-:Y:S01]  /*0210*/  UIADD3 UR7, UPT, UPT, UR4, -0x1, URZ ;  /* 0xffffffff04077890 */ /* 0x000fe2000fffe0ff */
[----:B------:R-:W-:Y:S02]  /*0220*/  UMOV UR5, 0x400 ;  /* 0x0000040000057882 */ /* 0x000fe40000000000 */
[----:B0-----:R-:W-:Y:S01]  /*0230*/  ULEA UR5, UR6, UR5, 0x18 ;  /* 0x0000000506057291 */ /* 0x001fe2000f8ec0ff */
[----:B-1----:R-:W-:-:S04]  /*0240*/  SHF.R.U32.HI R4, RZ, UR9, R2 ;  /* 0x00000009ff047c19 */ /* 0x002fc80008011602 */
[----:B------:R-:W-:-:S04]  /*0250*/  LOP3.LUT R4, R4, UR7, RZ, 0xc0, !PT ;  /* 0x0000000704047c12 */ /* 0x000fc8000f8ec0ff */
[----:B------:R-:W-:-:S05]  /*0260*/  LEA R4, R4, UR5, 0x2 ;  /* 0x0000000504047c11 */ /* 0x000fca000f8e10ff */
[----:B------:R0:W-:Y:S02]  /*0270*/  ATOMS.POPC.INC.32 RZ, [R4+URZ] ;  /* 0x0000000004ff7f8c */ /* 0x0001e4000d8000ff */
.L_x_248:
[----:B------:R-:W-:Y:S05]  /*0280*/  BSYNC.RECONVERGENT B0 ;  /* 0x0000000000007941 */ /* 0x000fea0003800200 */
.L_x_247:
[----:B------:R-:W-:Y:S06]  /*0290*/  BAR.SYNC.DEFER_BLOCKING 0x0 ;  /* 0x0000000000007b1d */ /* 0x000fec0000010000 */
[----:B------:R-:W-:Y:S05]  /*02a0*/  @P1 EXIT ;  /* 0x000000000000194d */ /* 0x000fea0003800000 */
[----:B------:R-:W1:Y:S01]  /*02b0*/  S2UR UR6, SR_CgaCtaId ;  /* 0x00000000000679c3 */ /* 0x000e620000008800 */
[----:B------:R-:W-:-:S07]  /*02c0*/  UMOV UR5, 0x400 ;  /* 0x0000040000057882 */ /* 0x000fce0000000000 */
[----:B------:R-:W2:Y:S08]  /*02d0*/  LDC R11, c[0x0][0x370] ;  /* 0x0000dc00ff0b7b82 */ /* 0x000eb00000000800 */
[----:B0-----:R-:W0:Y:S01]  /*02e0*/  LDC.64 R4, c[0x0][0x390] ;  /* 0x0000e400ff047b82 */ /* 0x001e220000000a00 */
[----:B-1----:R-:W-:-:S12]  /*02f0*/  ULEA UR5, UR6, UR5, 0x18 ;  /* 0x0000000506057291 */ /* 0x002fd8000f8ec0ff */
.L_x_249:
[----:B------:R-:W-:Y:S01]  /*0300*/  LEA R6, R0, UR5, 0x2 ;  /* 0x0000000500067c11 */ /* 0x000fe2000f8e10ff */
[----:B-12---:R-:W-:Y:S02]  /*0310*/  IMAD R3, R11, R0, UR8 ;  /* 0x000000080b037e24 */ /* 0x006fe4000f8e0200 */
[----:B------:R-:W-:Y:S02]  /*0320*/  IMAD.IADD R0, R9, 0x1, R0 ;  /* 0x0000000109007824 */ /* 0x000fe400078e0200 */
[----:B------:R-:W1:Y:S01]  /*0330*/  LDS R7, [R6] ;  /* 0x0000000006077984 */ /* 0x000e620000000800 */
[----:B0-----:R-:W-:Y:S02]  /*0340*/  IMAD.WIDE.U32 R2, R3, 0x4, R4 ;  /* 0x0000000403027825 */ /* 0x001fe400078e0004 */
[----:B------:R-:W-:-:S03]  /*0350*/  ISETP.GE.AND P0, PT, R0, UR4, PT ;  /* 0x0000000400007c0c */ /* 0x000fc6000bf06270 */
[----:B-1----:R1:W-:Y:S10]  /*0360*/  STG.E desc[UR10][R2.64], R7 ;  /* 0x0000000702007986 */ /* 0x0023f4000c10190a */
[----:B------:R-:W-:Y:S05]  /*0370*/  @!P0 BRA `(.L_x_249) ;  /* 0xfffffffc00e08947 */ /* 0x000fea000383ffff */
[----:B------:R-:W-:Y:S05]  /*0380*/  EXIT ;  /* 0x000000000000794d */ /* 0x000fea0003800000 */
.L_x_250:
        /* <DEDUP_REMOVED lines=15> */
.L_x_260:


//--------------------- .nv.shared._ZN3cub18CUB_300001_SM_10006detail10radix_sort29DeviceRadixSortOnesweepKernelINS1_5radix10policy_hubIjNS0_8NullTypeEyE10Policy1000ELNS0_9SortOrderE0EjS6_yiiNS1_21identity_decomposer_tEEEvPT5_SC_PT3_PKSD_PT1_PKSH_PT2_PKSL_T4_iiT6_ --------------------------
	.section	.nv.shared._ZN3cub18CUB_300001_SM_10006detail10radix_sort29DeviceRadixSortOnesweepKernelINS1_5radix10policy_hubIjNS0_8NullTypeEyE10Policy1000ELNS0_9SortOrderE0EjS6_yiiNS1_21identity_decomposer_tEEEvPT5_SC_PT3_PKSD_PT1_PKSH_PT2_PKSL_T4_iiT6_,"aw",@nobits
	.sectionflags	@""
	.align	16
.nv.shared._ZN3cub18CUB_300001_SM_10006detail10radix_sort29DeviceRadixSortOnesweepKernelINS1_5radix10policy_hubIjNS0_8NullTypeEyE10Policy1000ELNS0_9SortOrderE0EjS6_yiiNS1_21identity_decomposer_tEEEvPT5_SC_PT3_PKSD_PT1_PKSH_PT2_PKSL_T4_iiT6_:
	.zero		32256


//--------------------- .nv.shared.reserved.0     --------------------------
	.section	.nv.shared.reserved.0,"aw",@nobits
	.weak		__nv_reservedSMEM_offset_0_alias
	.size		__nv_reservedSMEM_offset_0_alias, 0, 64
	.other		__nv_reservedSMEM_offset_0_alias,@"STO_CUDA_RESERVED_SHARED STV_DEFAULT"
__nv_reservedSMEM_offset_0_alias:
	.zero		0
	.zero		64


//--------------------- .nv.global                --------------------------
	.section	.nv.global,"aw",@nobits
.nv.global:
	.type		_ZN34_INTERNAL_7c99135a_4_k_cu_7972f7836thrust24THRUST_300001_SM_1000_NS12placeholders2_8E,@object
	.size		_ZN34_INTERNAL_7c99135a_4_k_cu_7972f7836thrust24THRUST_300001_SM_1000_NS12placeholders2_8E,(_ZN34_INTERNAL_7c99135a_4_k_cu_7972f7834cuda3std3__436_GLOBAL__N__7c99135a_4_k_cu_7972f7836ignoreE - _ZN34_INTERNAL_7c99135a_4_k_cu_7972f7836thrust24THRUST_300001_SM_1000_NS12placeholders2_8E)
_ZN34_INTERNAL_7c99135a_4_k_cu_7972f7836thrust24THRUST_300001_SM_1000_NS12placeholders2_8E:
	.zero		1
	.type		_ZN34_INTERNAL_7c99135a_4_k_cu_7972f7834cuda3std3__436_GLOBAL__N__7c99135a_4_k_cu_7972f7836ignoreE,@object
	.size		_ZN34_INTERNAL_7c99135a_4_k_cu_7972f7834cuda3std3__436_GLOBAL__N__7c99135a_4_k_cu_7972f7836ignoreE,(_ZN34_INTERNAL_7c99135a_4_k_cu_7972f7834cuda3std6ranges3__45__cpo4dataE - _ZN34_INTERNAL_7c99135a_4_k_cu_7972f7834cuda3std3__436_GLOBAL__N__7c99135a_4_k_cu_7972f7836ignoreE)
_ZN34_INTERNAL_7c99135a_4_k_cu_7972f7834cuda3std3__436_GLOBAL__N__7c99135a_4_k_cu_7972f7836ignoreE:
	.zero		1
	.type		_ZN34_INTERNAL_7c99135a_4_k_cu_7972f7834cuda3std6ranges3__45__cpo4dataE,@object
	.size		_ZN34_INTERNAL_7c99135a_4_k_cu_7972f7834cuda3std6ranges3__45__cpo4dataE,(_ZN34_INTERNAL_7c99135a_4_k_cu_7972f7836thrust24THRUST_300001_SM_1000_NS8cuda_cub10par_nosyncE - _ZN34_INTERNAL_7c99135a_4_k_cu_7972f7834cuda3std6ranges3__45__cpo4dataE)
_ZN34_INTERNAL_7c99135a_4_k_cu_7972f7834cuda3std6ranges3__45__cpo4dataE:
	.zero		1
	.type		_ZN34_INTERNAL_7c99135a_4_k_cu_7972f7836thrust24THRUST_300001_SM_1000_NS8cuda_cub10par_nosyncE,@object
	.size		_ZN34_INTERNAL_7c99135a_4_k_cu_7972f7836thrust24THRUST_300001_SM_1000_NS8cuda_cub10par_nosyncE,(_ZN34_INTERNAL_7c99135a_4_k_cu_7972f7834cuda3std3__45__cpo5beginE - _ZN34_INTERNAL_7c99135a_4_k_cu_7972f7836thrust24THRUST_300001_SM_1000_NS8cuda_cub10par_nosyncE)
_ZN34_INTERNAL_7c99135a_4_k_cu_7972f7836thrust24THRUST_300001_SM_1000_NS8cuda_cub10par_nosyncE:
	.zero		1
	.type		_ZN34_INTERNAL_7c99135a_4_k_cu_7972f7834cuda3std3__45__cpo5beginE,@object
	.size		_ZN34_INTERNAL_7c99135a_4_k_cu_7972f7834cuda3std3__45__cpo5beginE,(_ZN34_INTERNAL_7c99135a_4_k_cu_7972f7834cuda3std6ranges3__45__cpo5beginE - _ZN34_INTERNAL_7c99135a_4_k_cu_7972f7834cuda3std3__45__cpo5beginE)
_ZN34_INTERNAL_7c99135a_4_k_cu_7972f7834cuda3std3__45__cpo5beginE:
	.zero		1
	.type		_ZN34_INTERNAL_7c99135a_4_k_cu_7972f7834cuda3std6ranges3__45__cpo5beginE,@object
	.size		_ZN34_INTERNAL_7c99135a_4_k_cu_7972f7834cuda3std6ranges3__45__cpo5beginE,(_ZN34_INTERNAL_7c99135a_4_k_cu_7972f7836thrust24THRUST_300001_SM_1000_NS6deviceE - _ZN34_INTERNAL_7c99135a_4_k_cu_7972f7834cuda3std6ranges3__45__cpo5beginE)
_ZN34_INTERNAL_7c99135a_4_k_cu_7972f7834cuda3std6ranges3__45__cpo5beginE:
	.zero		1
	.type		_ZN34_INTERNAL_7c99135a_4_k_cu_7972f7836thrust24THRUST_300001_SM_1000_NS6deviceE,@object
	.size		_ZN34_INTERNAL_7c99135a_4_k_cu_7972f7836thrust24THRUST_300001_SM_1000_NS6deviceE,(_ZN34_INTERNAL_7c99135a_4_k_cu_7972f7834cuda3std3__47nulloptE - _ZN34_INTERNAL_7c99135a_4_k_cu_7972f7836thrust24THRUST_300001_SM_1000_NS6deviceE)
_ZN34_INTERNAL_7c99135a_4_k_cu_7972f7836thrust24THRUST_300001_SM_1000_NS6deviceE:
	.zero		1
	.type		_ZN34_INTERNAL_7c99135a_4_k_cu_7972f7834cuda3std3__47nulloptE,@object
	.size		_ZN34_INTERNAL_7c99135a_4_k_cu_7972f7834cuda3std3__47nulloptE,(_ZN34_INTERNAL_7c99135a_4_k_cu_7972f7834cuda3std6ranges3__45__cpo8distanceE - _ZN34_INTERNAL_7c99135a_4_k_cu_7972f7834cuda3std3__47nulloptE)
_ZN34_INTERNAL_7c99135a_4_k_cu_7972f7834cuda3std3__47nulloptE:
	.zero		1
	.type		_ZN34_INTERNAL_7c99135a_4_k_cu_7972f7834cuda3std6ranges3__45__cpo8distanceE,@object
	.size		_ZN34_INTERNAL_7c99135a_4_k_cu_7972f7834cuda3std6ranges3__45__cpo8distanceE,(_ZN34_INTERNAL_7c99135a_4_k_cu_7972f7836thrust24THRUST_300001_SM_1000_NS12placeholders2_4E - _ZN34_INTERNAL_7c99135a_4_k_cu_7972f7834cuda3std6ranges3__45__cpo8distanceE)
_ZN34_INTERNAL_7c99135a_4_k_cu_7972f7834cuda3std6ranges3__45__cpo8distanceE:
	.zero		1
	.type		_ZN34_INTERNAL_7c99135a_4_k_cu_7972f7836thrust24THRUST_300001_SM_1000_NS12placeholders2_4E,@object
	.size		_ZN34_INTERNAL_7c99135a_4_k_cu_7972f7836thrust24THRUST_300001_SM_1000_NS12placeholders2_4E,(_ZN34_INTERNAL_7c99135a_4_k_cu_7972f7834cuda3std3__45__cpo6rbeginE - _ZN34_INTERNAL_7c99135a_4_k_cu_7972f7836thrust24THRUST_300001_SM_1000_NS12placeholders2_4E)
_ZN34_INTERNAL_7c99135a_4_k_cu_7972f7836thrust24THRUST_300001_SM_1000_NS12placeholders2_4E:
	.zero		1
	.type		_ZN34_INTERNAL_7c99135a_4_k_cu_7972f7834cuda3std3__45__cpo6rbeginE,@object
	.size		_ZN34_INTERNAL_7c99135a_4_k_cu_7972f7834cuda3std3__45__cpo6rbeginE,(_ZN34_INTERNAL_7c99135a_4_k_cu_7972f7834cuda3std6ranges3__45__cpo7advanceE - _ZN34_INTERNAL_7c99135a_4_k_cu_7972f7834cuda3std3__45__cpo6rbeginE)
_ZN34_INTERNAL_7c99135a_4_k_cu_7972f7834cuda3std3__45__cpo6rbeginE:
	.zero		1
	.type		_ZN34_INTERNAL_7c99135a_4_k_cu_7972f7834cuda3std6ranges3__45__cpo7advanceE,@object
	.size		_ZN34_INTERNAL_7c99135a_4_k_cu_7972f7834cuda3std6ranges3__45__cpo7advanceE,(_ZN34_INTERNAL_7c99135a_4_k_cu_7972f7836thrust24THRUST_300001_SM_1000_NS12placeholders3_10E - _ZN34_INTERNAL_7c99135a_4_k_cu_7972f7834cuda3std6ranges3__45__cpo7advanceE)
_ZN34_INTERNAL_7c99135a_4_k_cu_7972f7834cuda3std6ranges3__45__cpo7advanceE:
	.zero		1
	.type		_ZN34_INTERNAL_7c99135a_4_k_cu_7972f7836thrust24THRUST_300001_SM_1000_NS12placeholders3_10E,@object
	.size		_ZN34_INTERNAL_7c99135a_4_k_cu_7972f7836thrust24THRUST_300001_SM_1000_NS12placeholders3_10E,(_ZN34_INTERNAL_7c99135a_4_k_cu_7972f7834cuda3std3__48in_placeE - _ZN34_INTERNAL_7c99135a_4_k_cu_7972f7836thrust24THRUST_300001_SM_1000_NS12placeholders3_10E)
_ZN34_INTERNAL_7c99135a_4_k_cu_7972f7836thrust24THRUST_300001_SM_1000_NS12placeholders3_10E:
	.zero		1
	.type		_ZN34_INTERNAL_7c99135a_4_k_cu_7972f7834cuda3std3__48in_placeE,@object
	.size		_ZN34_INTERNAL_7c99135a_4_k_cu_7972f7834cuda3std3__48in_placeE,(_ZN34_INTERNAL_7c99135a_4_k_cu_7972f7834cuda3std6ranges3__45__cpo4sizeE - _ZN34_INTERNAL_7c99135a_4_k_cu_7972f7834cuda3std3__48in_placeE)
_ZN34_INTERNAL_7c99135a_4_k_cu_7972f7834cuda3std3__48in_placeE:
	.zero		1
	.type		_ZN34_INTERNAL_7c99135a_4_k_cu_7972f7834cuda3std6ranges3__45__cpo4sizeE,@object
	.size		_ZN34_INTERNAL_7c99135a_4_k_cu_7972f7834cuda3std6ranges3__45__cpo4sizeE,(_ZN34_INTERNAL_7c99135a_4_k_cu_7972f7836thrust24THRUST_300001_SM_1000_NS12placeholders2_2E - _ZN34_INTERNAL_7c99135a_4_k_cu_7972f7834cuda3std6ranges3__45__cpo4sizeE)
_ZN34_INTERNAL_7c99135a_4_k_cu_7972f7834cuda3std6ranges3__45__cpo4sizeE:
	.zero		1
	.type		_ZN34_INTERNAL_7c99135a_4_k_cu_7972f7836thrust24THRUST_300001_SM_1000_NS12placeholders2_2E,@object
	.size		_ZN34_INTERNAL_7c99135a_4_k_cu_7972f7836thrust24THRUST_300001_SM_1000_NS12placeholders2_2E,(_ZN34_INTERNAL_7c99135a_4_k_cu_7972f7834cuda3std3__45__cpo6cbeginE - _ZN34_INTERNAL_7c99135a_4_k_cu_7972f7836thrust24THRUST_300001_SM_1000_NS12placeholders2_2E)
_ZN34_INTERNAL_7c99135a_4_k_cu_7972f7836thrust24THRUST_300001_SM_1000_NS12placeholders2_2E:
	.zero		1
	.type		_ZN34_INTERNAL_7c99135a_4_k_cu_7972f7834cuda3std3__45__cpo6cbeginE,@object
	.size		_ZN34_INTERNAL_7c99135a_4_k_cu_7972f7834cuda3std3__45__cpo6cbeginE,(_ZN34_INTERNAL_7c99135a_4_k_cu_7972f7834cuda3std6ranges3__45__cpo6cbeginE - _ZN34_INTERNAL_7c99135a_4_k_cu_7972f7834cuda3std3__45__cpo6cbeginE)
_ZN34_INTERNAL_7c99135a_4_k_cu_7972f7834cuda3std3__45__cpo6cbeginE:
	.zero		1
	.type		_ZN34_INTERNAL_7c99135a_4_k_cu_7972f7834cuda3std6ranges3__45__cpo6cbeginE,@object
	.size		_ZN34_INTERNAL_7c99135a_4_k_cu_7972f7834cuda3std6ranges3__45__cpo6cbeginE,(_ZN34_INTERNAL_7c99135a_4_k_cu_7972f7836thrust24THRUST_300001_SM_1000_NS12placeholders2_6E - _ZN34_INTERNAL_7c99135a_4_k_cu_7972f7834cuda3std6ranges3__45__cpo6cbeginE)
_ZN34_INTERNAL_7c99135a_4_k_cu_7972f7834cuda3std6ranges3__45__cpo6cbeginE:
	.zero		1
	.type		_ZN34_INTERNAL_7c99135a_4_k_cu_7972f7836thrust24THRUST_300001_SM_1000_NS12placeholders2_6E,@object
	.size		_ZN34_INTERNAL_7c99135a_4_k_cu_7972f7836thrust24THRUST_300001_SM_1000_NS12placeholders2_6E,(_ZN34_INTERNAL_7c99135a_4_k_cu_7972f7834cuda3std3__45__cpo7crbeginE - _ZN34_INTERNAL_7c99135a_4_k_cu_7972f7836thrust24THRUST_300001_SM_1000_NS12placeholders2_6E)
_ZN34_INTERNAL_7c99135a_4_k_cu_7972f7836thrust24THRUST_300001_SM_1000_NS12placeholders2_6E:
	.zero		1
	.type		_ZN34_INTERNAL_7c99135a_4_k_cu_7972f7834cuda3std3__45__cpo7crbeginE,@object
	.size		_ZN34_INTERNAL_7c99135a_4_k_cu_7972f7834cuda3std3__45__cpo7crbeginE,(_ZN34_INTERNAL_7c99135a_4_k_cu_7972f7834cuda3std6ranges3__45__cpo4nextE - _ZN34_INTERNAL_7c99135a_4_k_cu_7972f7834cuda3std3__45__cpo7crbeginE)
_ZN34_INTERNAL_7c99135a_4_k_cu_7972f7834cuda3std3__45__cpo7crbeginE:
	.zero		1
	.type		_ZN34_INTERNAL_7c99135a_4_k_cu_7972f7834cuda3std6ranges3__45__cpo4nextE,@object
	.size		_ZN34_INTERNAL_7c99135a_4_k_cu_7972f7834cuda3std6ranges3__45__cpo4nextE,(_ZN34_INTERNAL_7c99135a_4_k_cu_7972f7834cuda3std6ranges3__45__cpo4swapE - _ZN34_INTERNAL_7c99135a_4_k_cu_7972f7834cuda3std6ranges3__45__cpo4nextE)
_ZN34_INTERNAL_7c99135a_4_k_cu_7972f7834cuda3std6ranges3__45__cpo4nextE:
	.zero		1
	.type		_ZN34_INTERNAL_7c99135a_4_k_cu_7972f7834cuda3std6ranges3__45__cpo4swapE,@object
	.size		_ZN34_INTERNAL_7c99135a_4_k_cu_7972f7834cuda3std6ranges3__45__cpo4swapE,(_ZN34_INTERNAL_7c99135a_4_k_cu_7972f7836thrust24THRUST_300001_SM_1000_NS6system3cpp3parE - _ZN34_INTERNAL_7c99135a_4_k_cu_7972f7834cuda3std6ranges3__45__cpo4swapE)
_ZN34_INTERNAL_7c99135a_4_k_cu_7972f7834cuda3std6ranges3__45__cpo4swapE:
	.zero		1
	.type		_ZN34_INTERNAL_7c99135a_4_k_cu_7972f7836thrust24THRUST_300001_SM_1000_NS6system3cpp3parE,@object
	.size		_ZN34_INTERNAL_7c99135a_4_k_cu_7972f7836thrust24THRUST_300001_SM_1000_NS6system3cpp3parE,(_ZN34_INTERNAL_7c99135a_4_k_cu_7972f7836thrust24THRUST_300001_SM_1000_NS3seqE - _ZN34_INTERNAL_7c99135a_4_k_cu_7972f7836thrust24THRUST_300001_SM_1000_NS6system3cpp3parE)
_ZN34_INTERNAL_7c99135a_4_k_cu_7972f7836thrust24THRUST_300001_SM_1000_NS6system3cpp3parE:
	.zero		1
	.type		_ZN34_INTERNAL_7c99135a_4_k_cu_7972f7836thrust24THRUST_300001_SM_1000_NS3seqE,@object
	.size		_ZN34_INTERNAL_7c99135a_4_k_cu_7972f7836thrust24THRUST_300001_SM_1000_NS3seqE,(_ZN34_INTERNAL_7c99135a_4_k_cu_7972f7834cuda3std3__420unreachable_sentinelE - _ZN34_INTERNAL_7c99135a_4_k_cu_7972f7836thrust24THRUST_300001_SM_1000_NS3seqE)
_ZN34_INTERNAL_7c99135a_4_k_cu_7972f7836thrust24THRUST_300001_SM_1000_NS3seqE:
	.zero		1
	.type		_ZN34_INTERNAL_7c99135a_4_k_cu_7972f7834cuda3std3__420unreachable_sentinelE,@object
	.size		_ZN34_INTERNAL_7c99135a_4_k_cu_7972f7834cuda3std3__420unreachable_sentinelE,(_ZN34_INTERNAL_7c99135a_4_k_cu_7972f7834cuda3std6ranges3__45__cpo5ssizeE - _ZN34_INTERNAL_7c99135a_4_k_cu_7972f7834cuda3std3__420unreachable_sentinelE)
_ZN34_INTERNAL_7c99135a_4_k_cu_7972f7834cuda3std3__420unreachable_sentinelE:
	.zero		1
	.type		_ZN34_INTERNAL_7c99135a_4_k_cu_7972f7834cuda3std6ranges3__45__cpo5ssizeE,@object
	.size		_ZN34_INTERNAL_7c99135a_4_k_cu_7972f7834cuda3std6ranges3__45__cpo5ssizeE,(_ZN34_INTERNAL_7c99135a_4_k_cu_7972f7836thrust24THRUST_300001_SM_1000_NS12placeholders2_3E - _ZN34_INTERNAL_7c99135a_4_k_cu_7972f7834cuda3std6ranges3__45__cpo5ssizeE)
_ZN34_INTERNAL_7c99135a_4_k_cu_7972f7834cuda3std6ranges3__45__cpo5ssizeE:
	.zero		1
	.type		_ZN34_INTERNAL_7c99135a_4_k_cu_7972f7836thrust24THRUST_300001_SM_1000_NS12placeholders2_3E,@object
	.size		_ZN34_INTERNAL_7c99135a_4_k_cu_7972f7836thrust24THRUST_300001_SM_1000_NS12placeholders2_3E,(_ZN34_INTERNAL_7c99135a_4_k_cu_7972f7834cuda3std3__45__cpo4cendE - _ZN34_INTERNAL_7c99135a_4_k_cu_7972f7836thrust24THRUST_300001_SM_1000_NS12placeholders2_3E)
_ZN34_INTERNAL_7c99135a_4_k_cu_7972f7836thrust24THRUST_300001_SM_1000_NS12placeholders2_3E:
	.zero		1
	.type		_ZN34_INTERNAL_7c99135a_4_k_cu_7972f7834cuda3std3__45__cpo4cendE,@object
	.size		_ZN34_INTERNAL_7c99135a_4_k_cu_7972f7834cuda3std3__45__cpo4cendE,(_ZN34_INTERNAL_7c99135a_4_k_cu_7972f7834cuda3std6ranges3__45__cpo4cendE - _ZN34_INTERNAL_7c99135a_4_k_cu_7972f7834cuda3std3__45__cpo4cendE)
_ZN34_INTERNAL_7c99135a_4_k_cu_7972f7834cuda3std3__45__cpo4cendE:
	.zero		1
	.type		_ZN34_INTERNAL_7c99135a_4_k_cu_7972f7834cuda3std6ranges3__45__cpo4cendE,@object
	.size		_ZN34_INTERNAL_7c99135a_4_k_cu_7972f7834cuda3std6ranges3__45__cpo4cendE,(_ZN34_INTERNAL_7c99135a_4_k_cu_7972f7836thrust24THRUST_300001_SM_1000_NS12placeholders2_7E - _ZN34_INTERNAL_7c99135a_4_k_cu_7972f7834cuda3std6ranges3__45__cpo4cendE)
_ZN34_INTERNAL_7c99135a_4_k_cu_7972f7834cuda3std6ranges3__45__cpo4cendE:
	.zero		1
	.type		_ZN34_INTERNAL_7c99135a_4_k_cu_7972f7836thrust24THRUST_300001_SM_1000_NS12placeholders2_7E,@object
	.size		_ZN34_INTERNAL_7c99135a_4_k_cu_7972f7836thrust24THRUST_300001_SM_1000_NS12placeholders2_7E,(_ZN34_INTERNAL_7c99135a_4_k_cu_7972f7834cuda3std3__45__cpo5crendE - _ZN34_INTERNAL_7c99135a_4_k_cu_7972f7836thrust24THRUST_300001_SM_1000_NS12placeholders2_7E)
_ZN34_INTERNAL_7c99135a_4_k_cu_7972f7836thrust24THRUST_300001_SM_1000_NS12placeholders2_7E:
	.zero		1
	.type		_ZN34_INTERNAL_7c99135a_4_k_cu_7972f7834cuda3std3__45__cpo5crendE,@object
	.size		_ZN34_INTERNAL_7c99135a_4_k_cu_7972f7834cuda3std3__45__cpo5crendE,(_ZN34_INTERNAL_7c99135a_4_k_cu_7972f7834cuda3std6ranges3__45__cpo4prevE - _ZN34_INTERNAL_7c99135a_4_k_cu_7972f7834cuda3std3__45__cpo5crendE)
_ZN34_INTERNAL_7c99135a_4_k_cu_7972f7834cuda3std3__45__cpo5crendE:
	.zero		1
	.type		_ZN34_INTERNAL_7c99135a_4_k_cu_7972f7834cuda3std6ranges3__45__cpo4prevE,@object
	.size		_ZN34_INTERNAL_7c99135a_4_k_cu_7972f7834cuda3std6ranges3__45__cpo4prevE,(_ZN34_INTERNAL_7c99135a_4_k_cu_7972f7834cuda3std6ranges3__45__cpo9iter_moveE - _ZN34_INTERNAL_7c99135a_4_k_cu_7972f7834cuda3std6ranges3__45__cpo4prevE)
_ZN34_INTERNAL_7c99135a_4_k_cu_7972f7834cuda3std6ranges3__45__cpo4prevE:
	.zero		1
	.type		_ZN34_INTERNAL_7c99135a_4_k_cu_7972f7834cuda3std6ranges3__45__cpo9iter_moveE,@object
	.size		_ZN34_INTERNAL_7c99135a_4_k_cu_7972f7834cuda3std6ranges3__45__cpo9iter_moveE,(_ZN34_INTERNAL_7c99135a_4_k_cu_7972f7836thrust24THRUST_300001_SM_1000_NS8cuda_cub3parE - _ZN34_INTERNAL_7c99135a_4_k_cu_7972f7834cuda3std6ranges3__45__cpo9iter_moveE)
_ZN34_INTERNAL_7c99135a_4_k_cu_7972f7834cuda3std6ranges3__45__cpo9iter_moveE:
	.zero		1
	.type		_ZN34_INTERNAL_7c99135a_4_k_cu_7972f7836thrust24THRUST_300001_SM_1000_NS8cuda_cub3parE,@object
	.size		_ZN34_INTERNAL_7c99135a_4_k_cu_7972f7836thrust24THRUST_300001_SM_1000_NS8cuda_cub3parE,(_ZN34_INTERNAL_7c99135a_4_k_cu_7972f7836thrust24THRUST_300001_SM_1000_NS12placeholders2_9E - _ZN34_INTERNAL_7c99135a_4_k_cu_7972f7836thrust24THRUST_300001_SM_1000_NS8cuda_cub3parE)
_ZN34_INTERNAL_7c99135a_4_k_cu_7972f7836thrust24THRUST_300001_SM_1000_NS8cuda_cub3parE:
	.zero		1
	.type		_ZN34_INTERNAL_7c99135a_4_k_cu_7972f7836thrust24THRUST_300001_SM_1000_NS12placeholders2_9E,@object
	.size		_ZN34_INTERNAL_7c99135a_4_k_cu_7972f7836thrust24THRUST_300001_SM_1000_NS12placeholders2_9E,(_ZN34_INTERNAL_7c99135a_4_k_cu_7972f7834cuda3std3__419piecewise_constructE - _ZN34_INTERNAL_7c99135a_4_k_cu_7972f7836thrust24THRUST_300001_SM_1000_NS12placeholders2_9E)
_ZN34_INTERNAL_7c99135a_4_k_cu_7972f7836thrust24THRUST_300001_SM_1000_NS12placeholders2_9E:
	.zero		1
	.type		_ZN34_INTERNAL_7c99135a_4_k_cu_7972f7834cuda3std3__419piecewise_constructE,@object
	.size		_ZN34_INTERNAL_7c99135a_4_k_cu_7972f7834cuda3std3__419piecewise_constructE,(_ZN34_INTERNAL_7c99135a_4_k_cu_7972f7834cuda3std6ranges3__45__cpo5cdataE - _ZN34_INTERNAL_7c99135a_4_k_cu_7972f7834cuda3std3__419piecewise_constructE)
_ZN34_INTERNAL_7c99135a_4_k_cu_7972f7834cuda3std3__419piecewise_constructE:
	.zero		1
	.type		_ZN34_INTERNAL_7c99135a_4_k_cu_7972f7834cuda3std6ranges3__45__cpo5cdataE,@object
	.size		_ZN34_INTERNAL_7c99135a_4_k_cu_7972f7834cuda3std6ranges3__45__cpo5cdataE,(_ZN34_INTERNAL_7c99135a_4_k_cu_7972f7836thrust24THRUST_300001_SM_1000_NS12placeholders2_1E - _ZN34_INTERNAL_7c99135a_4_k_cu_7972f7834cuda3std6ranges3__45__cpo5cdataE)
_ZN34_INTERNAL_7c99135a_4_k_cu_7972f7834cuda3std6ranges3__45__cpo5cdataE:
	.zero		1
	.type		_ZN34_INTERNAL_7c99135a_4_k_cu_7972f7836thrust24THRUST_300001_SM_1000_NS12placeholders2_1E,@object
	.size		_ZN34_INTERNAL_7c99135a_4_k_cu_7972f7836thrust24THRUST_300001_SM_1000_NS12placeholders2_1E,(_ZN34_INTERNAL_7c99135a_4_k_cu_7972f7834cuda3std3__45__cpo3endE - _ZN34_INTERNAL_7c99135a_4_k_cu_7972f7836thrust24THRUST_300001_SM_1000_NS12placeholders2_1E)
_ZN34_INTERNAL_7c99135a_4_k_cu_7972f7836thrust24THRUST_300001_SM_1000_NS12placeholders2_1E:
	.zero		1
	.type		_ZN34_INTERNAL_7c99135a_4_k_cu_7972f7834cuda3std3__45__cpo3endE,@object
	.size		_ZN34_INTERNAL_7c99135a_4_k_cu_7972f7834cuda3std3__45__cpo3endE,(_ZN34_INTERNAL_7c99135a_4_k_cu_7972f7834cuda3std6ranges3__45__cpo3endE - _ZN34_INTERNAL_7c99135a_4_k_cu_7972f7834cuda3std3__45__cpo3endE)
_ZN34_INTERNAL_7c99135a_4_k_cu_7972f7834cuda3std3__45__cpo3endE:
	.zero		1
	.type		_ZN34_INTERNAL_7c99135a_4_k_cu_7972f7834cuda3std6ranges3__45__cpo3endE,@object
	.size		_ZN34_INTERNAL_7c99135a_4_k_cu_7972f7834cuda3std6ranges3__45__cpo3endE,(_ZN34_INTERNAL_7c99135a_4_k_cu_7972f7836thrust24THRUST_300001_SM_1000_NS12placeholders2_5E - _ZN34_INTERNAL_7c99135a_4_k_cu_7972f7834cuda3std6ranges3__45__cpo3endE)
_ZN34_INTERNAL_7c99135a_4_k_cu_7972f7834cuda3std6ranges3__45__cpo3endE:
	.zero		1
	.type		_ZN34_INTERNAL_7c99135a_4_k_cu_7972f7836thrust24THRUST_300001_SM_1000_NS12placeholders2_5E,@object
	.size		_ZN34_INTERNAL_7c99135a_4_k_cu_7972f7836thrust24THRUST_300001_SM_1000_NS12placeholders2_5E,(_ZN34_INTERNAL_7c99135a_4_k_cu_7972f7834cuda3std3__45__cpo4rendE - _ZN34_INTERNAL_7c99135a_4_k_cu_7972f7836thrust24THRUST_300001_SM_1000_NS12placeholders2_5E)
_ZN34_INTERNAL_7c99135a_4_k_cu_7972f7836thrust24THRUST_300001_SM_1000_NS12placeholders2_5E:
	.zero		1
	.type		_ZN34_INTERNAL_7c99135a_4_k_cu_7972f7834cuda3std3__45__cpo4rendE,@object
	.size		_ZN34_INTERNAL_7c99135a_4_k_cu_7972f7834cuda3std3__45__cpo4rendE,(_ZN34_INTERNAL_7c99135a_4_k_cu_7972f7834cuda3std6ranges3__45__cpo9iter_swapE - _ZN34_INTERNAL_7c99135a_4_k_cu_7972f7834cuda3std3__45__cpo4rendE)
_ZN34_INTERNAL_7c99135a_4_k_cu_7972f7834cuda3std3__45__cpo4rendE:
	.zero		1
	.type		_ZN34_INTERNAL_7c99135a_4_k_cu_7972f7834cuda3std6ranges3__45__cpo9iter_swapE,@object
	.size		_ZN34_INTERNAL_7c99135a_4_k_cu_7972f7834cuda3std6ranges3__45__cpo9iter_swapE,(_ZN34_INTERNAL_7c99135a_4_k_cu_7972f7834cuda3std3__48unexpectE - _ZN34_INTERNAL_7c99135a_4_k_cu_7972f7834cuda3std6ranges3__45__cpo9iter_swapE)
_ZN34_INTERNAL_7c99135a_4_k_cu_7972f7834cuda3std6ranges3__45__cpo9iter_swapE:
	.zero		1
	.type		_ZN34_INTERNAL_7c99135a_4_k_cu_7972f7834cuda3std3__48unexpectE,@object
	.size		_ZN34_INTERNAL_7c99135a_4_k_cu_7972f7834cuda3std3__48unexpectE,(_ZN34_INTERNAL_7c99135a_4_k_cu_7972f7836thrust24THRUST_300001_SM_1000_NS6system6detail10sequential3seqE - _ZN34_INTERNAL_7c99135a_4_k_cu_7972f7834cuda3std3__48unexpectE)
_ZN34_INTERNAL_7c99135a_4_k_cu_7972f7834cuda3std3__48unexpectE:
	.zero		1
	.type		_ZN34_INTERNAL_7c99135a_4_k_cu_7972f7836thrust24THRUST_300001_SM_1000_NS6system6detail10sequential3seqE,@object
	.size		_ZN34_INTERNAL_7c99135a_4_k_cu_7972f7836thrust24THRUST_300001_SM_1000_NS6system6detail10sequential3seqE,(.L_29 - _ZN34_INTERNAL_7c99135a_4_k_cu_7972f7836thrust24THRUST_300001_SM_1000_NS6system6detail10sequential3seqE)
_ZN34_INTERNAL_7c99135a_4_k_cu_7972f7836thrust24THRUST_300001_SM_1000_NS6system6detail10sequential3seqE:
	.zero		1
.L_29:


//--------------------- .nv.shared._ZN3cub18CUB_300001_SM_10006detail10radix_sort33DeviceRadixSortExclusiveSumKernelINS1_5radix10policy_hubIjNS0_8NullTypeEyE10Policy1000EyEEvPT0_ --------------------------
	.section	.nv.shared._ZN3cub18CUB_300001_SM_10006detail10radix_sort33DeviceRadixSortExclusiveSumKernelINS1_5radix10policy_hubIjNS0_8NullTypeEyE10Policy1000EyEEvPT0_,"aw",@nobits
	.sectionflags	@""
	.align	16
.nv.shared._ZN3cub18CUB_300001_SM_10006detail10radix_sort33DeviceRadixSortExclusiveSumKernelINS1_5radix10policy_hubIjNS0_8NullTypeEyE10Policy1000EyEEvPT0_:
	.zero		3360


//--------------------- .nv.shared._ZN3cub18CUB_300001_SM_10006detail10radix_sort30DeviceRadixSortHistogramKernelINS1_5radix10policy_hubIjNS0_8NullTypeEyE10Policy1000ELNS0_9SortOrderE0EjyNS1_21identity_decomposer_tEEEvPT2_PKT1_SB_iiT3_ --------------------------
	.section	.nv.shared._ZN3cub18CUB_300001_SM_10006detail10radix_sort30DeviceRadixSortHistogramKernelINS1_5radix10policy_hubIjNS0_8NullTypeEyE10Policy1000ELNS0_9SortOrderE0EjyNS1_21identity_decomposer_tEEEvPT2_PKT1_SB_iiT3_,"aw",@nobits
	.sectionflags	@""
	.align	16
.nv.shared._ZN3cub18CUB_300001_SM_10006detail10radix_sort30DeviceRadixSortHistogramKernelINS1_5radix10policy_hubIjNS0_8NullTypeEyE10Policy1000ELNS0_9SortOrderE0EjyNS1_21identity_decomposer_tEEEvPT2_PKT1_SB_iiT3_:
	.zero		5120


//--------------------- .nv.shared._ZN3cub18CUB_300001_SM_10006detail10radix_sort31DeviceRadixSortSingleTileKernelINS1_5radix10policy_hubIjNS0_8NullTypeEyE10Policy1000ELNS0_9SortOrderE0EjS6_yNS1_21identity_decomposer_tEEEvPKT1_PSB_PKT2_PSF_T3_iiT4_ --------------------------
	.section	.nv.shared._ZN3cub18CUB_300001_SM_10006detail10radix_sort31DeviceRadixSortSingleTileKernelINS1_5radix10policy_hubIjNS0_8NullTypeEyE10Policy1000ELNS0_9SortOrderE0EjS6_yNS1_21identity_decomposer_tEEEvPKT1_PSB_PKT2_PSF_T3_iiT4_,"aw",@nobits
	.sectionflags	@""
	.align	16
.nv.shared._ZN3cub18CUB_300001_SM_10006detail10radix_sort31DeviceRadixSortSingleTileKernelINS1_5radix10policy_hubIjNS0_8NullTypeEyE10Policy1000ELNS0_9SortOrderE0EjS6_yNS1_21identity_decomposer_tEEEvPKT1_PSB_PKT2_PSF_T3_iiT4_:
	.zero		34880


//--------------------- .nv.shared._ZN3cub18CUB_300001_SM_10006detail11EmptyKernelIvEEvv --------------------------
	.section	.nv.shared._ZN3cub18CUB_300001_SM_10006detail11EmptyKernelIvEEvv,"aw",@nobits
	.sectionflags	@""
	.align	16
	.zero		1024


//--------------------- .nv.shared._Z13scatterKernelPjiS_Piii --------------------------
	.section	.nv.shared._Z13scatterKernelPjiS_Piii,"aw",@nobits
	.sectionflags	@""
	.align	16
	.zero		1024


//--------------------- .nv.shared._Z15transposeKernelPiiiS_ --------------------------
	.section	.nv.shared._Z15transposeKernelPiiiS_,"aw",@nobits
	.sectionflags	@""
	.align	16
	.zero		1024


//--------------------- .nv.shared._Z12addBlkKernelPiiS_ --------------------------
	.section	.nv.shared._Z12addBlkKernelPiiS_,"aw",@nobits
	.sectionflags	@""
	.align	16
	.zero		1024


//--------------------- .nv.shared._Z13scanBlkKernelPiiS_S_ --------------------------
	.section	.nv.shared._Z13scanBlkKernelPiiS_S_,"aw",@nobits
	.sectionflags	@""
	.align	16
	.zero		1024


//--------------------- .nv.shared._Z15histogramKernelPjiPiii --------------------------
	.section	.nv.shared._Z15histogramKernelPjiPiii,"aw",@nobits
	.sectionflags	@""
	.align	16
	.zero		1024


//--------------------- .nv.constant0._ZN3cub18CUB_300001_SM_10006detail10radix_sort29DeviceRadixSortOnesweepKernelINS1_5radix10policy_hubIjNS0_8NullTypeEyE10Policy1000ELNS0_9SortOrderE0EjS6_yiiNS1_21identity_decomposer_tEEEvPT5_SC_PT3_PKSD_PT1_PKSH_PT2_PKSL_T4_iiT6_ --------------------------
	.section	.nv.constant0._ZN3cub18CUB_300001_SM_10006detail10radix_sort29DeviceRadixSortOnesweepKernelINS1_5radix10policy_hubIjNS0_8NullTypeEyE10Policy1000ELNS0_9SortOrderE0EjS6_yiiNS1_21identity_decomposer_tEEEvPT5_SC_PT3_PKSD_PT1_PKSH_PT2_PKSL_T4_iiT6_,"a",@progbits
	.sectionflags	@""
	.align	4
.nv.constant0._ZN3cub18CUB_300001_SM_10006detail10radix_sort29DeviceRadixSortOnesweepKernelINS1_5radix10policy_hubIjNS0_8NullTypeEyE10Policy1000ELNS0_9SortOrderE0EjS6_yiiNS1_21identity_decomposer_tEEEvPT5_SC_PT3_PKSD_PT1_PKSH_PT2_PKSL_T4_iiT6_:
	.zero		973


//--------------------- .nv.constant0._ZN3cub18CUB_300001_SM_10006detail10radix_sort33DeviceRadixSortExclusiveSumKernelINS1_5radix10policy_hubIjNS0_8NullTypeEyE10Policy1000EyEEvPT0_ --------------------------
	.section	.nv.constant0._ZN3cub18CUB_300001_SM_10006detail10radix_sort33DeviceRadixSortExclusiveSumKernelINS1_5radix10policy_hubIjNS0_8NullTypeEyE10Policy1000EyEEvPT0_,"a",@progbits
	.sectionflags	@""
	.align	4
.nv.constant0._ZN3cub18CUB_300001_SM_10006detail10radix_sort33DeviceRadixSortExclusiveSumKernelINS1_5radix10policy_hubIjNS0_8NullTypeEyE10Policy1000EyEEvPT0_:
	.zero		904


//--------------------- .nv.constant0._ZN3cub18CUB_300001_SM_10006detail10radix_sort30DeviceRadixSortHistogramKernelINS1_5radix10policy_hubIjNS0_8NullTypeEyE10Policy1000ELNS0_9SortOrderE0EjyNS1_21identity_decomposer_tEEEvPT2_PKT1_SB_iiT3_ --------------------------
	.section	.nv.constant0._ZN3cub18CUB_300001_SM_10006detail10radix_sort30DeviceRadixSortHistogramKernelINS1_5radix10policy_hubIjNS0_8NullTypeEyE10Policy1000ELNS0_9SortOrderE0EjyNS1_21identity_decomposer_tEEEvPT2_PKT1_SB_iiT3_,"a",@progbits
	.sectionflags	@""
	.align	4
.nv.constant0._ZN3cub18CUB_300001_SM_10006detail10radix_sort30DeviceRadixSortHistogramKernelINS1_5radix10policy_hubIjNS0_8NullTypeEyE10Policy1000ELNS0_9SortOrderE0EjyNS1_21identity_decomposer_tEEEvPT2_PKT1_SB_iiT3_:
	.zero		929


//--------------------- .nv.constant0._ZN3cub18CUB_300001_SM_10006detail10radix_sort31DeviceRadixSortSingleTileKernelINS1_5radix10policy_hubIjNS0_8NullTypeEyE10Policy1000ELNS0_9SortOrderE0EjS6_yNS1_21identity_decomposer_tEEEvPKT1_PSB_PKT2_PSF_T3_iiT4_ --------------------------
	.section	.nv.constant0._ZN3cub18CUB_300001_SM_10006detail10radix_sort31DeviceRadixSortSingleTileKernelINS1_5radix10policy_hubIjNS0_8NullTypeEyE10Policy1000ELNS0_9SortOrderE0EjS6_yNS1_21identity_decomposer_tEEEvPKT1_PSB_PKT2_PSF_T3_iiT4_,"a",@progbits
	.sectionflags	@""
	.align	4
.nv.constant0._ZN3cub18CUB_300001_SM_10006detail10radix_sort31DeviceRadixSortSingleTileKernelINS1_5radix10policy_hubIjNS0_8NullTypeEyE10Policy1000ELNS0_9SortOrderE0EjS6_yNS1_21identity_decomposer_tEEEvPKT1_PSB_PKT2_PSF_T3_iiT4_:
	.zero		945


//--------------------- .nv.constant0._ZN3cub18CUB_300001_SM_10006detail11EmptyKernelIvEEvv --------------------------
	.section	.nv.constant0._ZN3cub18CUB_300001_SM_10006detail11EmptyKernelIvEEvv,"a",@progbits
	.sectionflags	@""
	.align	4
.nv.constant0._ZN3cub18CUB_300001_SM_10006detail11EmptyKernelIvEEvv:
	.zero		896


//--------------------- .nv.constant0._Z13scatterKernelPjiS_Piii --------------------------
	.section	.nv.constant0._Z13scatterKernelPjiS_Piii,"a",@progbits
	.sectionflags	@""
	.align	4
.nv.constant0._Z13scatterKernelPjiS_Piii:
	.zero		936


//--------------------- .nv.constant0._Z15transposeKernelPiiiS_ --------------------------
	.section	.nv.constant0._Z15transposeKernelPiiiS_,"a",@progbits
	.sectionflags	@""
	.align	4
.nv.constant0._Z15transposeKernelPiiiS_:
	.zero		920


//--------------------- .nv.constant0._Z12addBlkKernelPiiS_ --------------------------
	.section	.nv.constant0._Z12addBlkKernelPiiS_,"a",@progbits
	.sectionflags	@""
	.align	4
.nv.constant0._Z12addBlkKernelPiiS_:
	.zero		920


//--------------------- .nv.constant0._Z13scanBlkKernelPiiS_S_ --------------------------
	.section	.nv.constant0._Z13scanBlkKernelPiiS_S_,"a",@progbits
	.sectionflags	@""
	.align	4
.nv.constant0._Z13scanBlkKernelPiiS_S_:
	.zero		928


//--------------------- .nv.constant0._Z15histogramKernelPjiPiii --------------------------
	.section	.nv.constant0._Z15histogramKernelPjiPiii,"a",@progbits
	.sectionflags	@""
	.align	4
.nv.constant0._Z15histogramKernelPjiPiii:
	.zero		928


//--------------------- SYMBOLS --------------------------

	.type		.nv.reservedSmem.offset0,@object
	.size		.nv.reservedSmem.offset0,0x4
	.type		.nv.reservedSmem.cap,@object
	.size		.nv.reservedSmem.cap,0x4
